//
// Generated by NVIDIA NVVM Compiler
//
// Compiler Build ID: CL-36424714
// Cuda compilation tools, release 13.0, V13.0.88
// Based on NVVM 20.0.0
//

.version 9.0
.target sm_100
.address_size 64

	// .globl	_Z15matrixMulCUDA0BILi32EEvPPfS1_S1_ii
// _ZZ15matrixMulCUDA0BILi32EEvPPfS1_S1_iiE2As has been demoted
// _ZZ15matrixMulCUDA0BILi32EEvPPfS1_S1_iiE2Bs has been demoted
// _ZZ16matrixMulCUDA16BILi16ELi16EEvPPfS1_S1_iiE2As has been demoted
// _ZZ16matrixMulCUDA16BILi16ELi16EEvPPfS1_S1_iiE2Bs has been demoted
// _ZZ16matrixMulCUDA32BILi32ELi16EEvPPfS1_S1_iiE2As has been demoted
// _ZZ16matrixMulCUDA32BILi32ELi16EEvPPfS1_S1_iiE2Bs has been demoted
// _ZZ16matrixMulCUDA64BILi64ELi16EEvPPfS1_S1_iiE2As has been demoted
// _ZZ16matrixMulCUDA64BILi64ELi16EEvPPfS1_S1_iiE2Bs has been demoted
// _ZZ16matrixMulCUDA96BILi96ELi16EEvPPfS1_S1_iiE2As has been demoted
// _ZZ16matrixMulCUDA96BILi96ELi16EEvPPfS1_S1_iiE2Bs has been demoted
// _ZZ17matrixMulCUDA128BILi128ELi16EEvPPfS1_S1_iiE2As has been demoted
// _ZZ17matrixMulCUDA128BILi128ELi16EEvPPfS1_S1_iiE2Bs has been demoted

.visible .entry _Z15matrixMulCUDA0BILi32EEvPPfS1_S1_ii(
	.param .u64 .ptr .align 1 _Z15matrixMulCUDA0BILi32EEvPPfS1_S1_ii_param_0,
	.param .u64 .ptr .align 1 _Z15matrixMulCUDA0BILi32EEvPPfS1_S1_ii_param_1,
	.param .u64 .ptr .align 1 _Z15matrixMulCUDA0BILi32EEvPPfS1_S1_ii_param_2,
	.param .u32 _Z15matrixMulCUDA0BILi32EEvPPfS1_S1_ii_param_3,
	.param .u32 _Z15matrixMulCUDA0BILi32EEvPPfS1_S1_ii_param_4
)
{
	.reg .pred 	%p<3>;
	.reg .b32 	%r<142>;
	.reg .b32 	%f<595>;
	.reg .b64 	%rd<65>;
	// demoted variable
	.shared .align 4 .b8 _ZZ15matrixMulCUDA0BILi32EEvPPfS1_S1_iiE2As[4096];
	// demoted variable
	.shared .align 4 .b8 _ZZ15matrixMulCUDA0BILi32EEvPPfS1_S1_iiE2Bs[4096];
	ld.param.u64 	%rd5, [_Z15matrixMulCUDA0BILi32EEvPPfS1_S1_ii_param_0];
	ld.param.u64 	%rd6, [_Z15matrixMulCUDA0BILi32EEvPPfS1_S1_ii_param_1];
	ld.param.u64 	%rd7, [_Z15matrixMulCUDA0BILi32EEvPPfS1_S1_ii_param_2];
	ld.param.u32 	%r56, [_Z15matrixMulCUDA0BILi32EEvPPfS1_S1_ii_param_3];
	cvta.to.global.u64 	%rd8, %rd5;
	cvta.to.global.u64 	%rd9, %rd7;
	cvta.to.global.u64 	%rd10, %rd6;
	mov.u32 	%r58, %ctaid.x;
	mov.u32 	%r1, %ctaid.y;
	mov.u32 	%r2, %tid.x;
	mov.u32 	%r3, %tid.y;
	mov.u32 	%r59, %ctaid.z;
	mul.wide.u32 	%rd11, %r59, 8;
	add.s64 	%rd12, %rd10, %rd11;
	ld.global.u64 	%rd13, [%rd12];
	cvta.to.global.u64 	%rd1, %rd13;
	add.s64 	%rd14, %rd9, %rd11;
	ld.global.u64 	%rd2, [%rd14];
	add.s64 	%rd15, %rd8, %rd11;
	ld.global.u64 	%rd3, [%rd15];
	mul.lo.s32 	%r60, %r56, %r1;
	shl.b32 	%r141, %r60, 5;
	shl.b32 	%r5, %r58, 5;
	setp.lt.s32 	%p1, %r56, 1;
	mov.f32 	%f587, 0f00000000;
	mov.f32 	%f588, %f587;
	mov.f32 	%f589, %f587;
	mov.f32 	%f590, %f587;
	mov.f32 	%f591, %f587;
	mov.f32 	%f592, %f587;
	mov.f32 	%f593, %f587;
	mov.f32 	%f594, %f587;
	@%p1 bra 	$L__BB0_3;
	ld.param.u32 	%r122, [_Z15matrixMulCUDA0BILi32EEvPPfS1_S1_ii_param_4];
	ld.param.u32 	%r120, [_Z15matrixMulCUDA0BILi32EEvPPfS1_S1_ii_param_3];
	cvta.to.global.u64 	%rd4, %rd2;
	add.s32 	%r61, %r3, 16;
	mad.lo.s32 	%r62, %r122, %r61, %r2;
	add.s32 	%r140, %r62, %r5;
	add.s32 	%r63, %r3, 20;
	mad.lo.s32 	%r64, %r122, %r63, %r2;
	add.s32 	%r139, %r64, %r5;
	add.s32 	%r65, %r3, 24;
	mad.lo.s32 	%r66, %r122, %r65, %r2;
	add.s32 	%r138, %r66, %r5;
	add.s32 	%r67, %r3, 28;
	mad.lo.s32 	%r68, %r122, %r67, %r2;
	add.s32 	%r137, %r68, %r5;
	add.s32 	%r69, %r3, 8;
	mad.lo.s32 	%r70, %r122, %r69, %r2;
	add.s32 	%r136, %r70, %r5;
	add.s32 	%r71, %r3, 12;
	mad.lo.s32 	%r72, %r122, %r71, %r2;
	add.s32 	%r135, %r72, %r5;
	add.s32 	%r73, %r3, 4;
	mad.lo.s32 	%r74, %r122, %r73, %r2;
	add.s32 	%r134, %r74, %r5;
	mad.lo.s32 	%r75, %r3, %r122, %r2;
	add.s32 	%r133, %r75, %r5;
	shl.b32 	%r76, %r1, 5;
	add.s32 	%r77, %r3, %r76;
	add.s32 	%r78, %r77, 16;
	mad.lo.s32 	%r132, %r120, %r78, %r2;
	add.s32 	%r79, %r77, 20;
	mad.lo.s32 	%r131, %r120, %r79, %r2;
	add.s32 	%r80, %r77, 24;
	mad.lo.s32 	%r130, %r120, %r80, %r2;
	add.s32 	%r81, %r77, 28;
	mad.lo.s32 	%r129, %r120, %r81, %r2;
	add.s32 	%r82, %r77, 8;
	mad.lo.s32 	%r128, %r120, %r82, %r2;
	add.s32 	%r83, %r77, 12;
	mad.lo.s32 	%r127, %r120, %r83, %r2;
	add.s32 	%r84, %r77, 4;
	mad.lo.s32 	%r126, %r120, %r84, %r2;
	mad.lo.s32 	%r125, %r120, %r77, %r2;
	mov.f32 	%f587, 0f00000000;
$L__BB0_2:
	ld.param.u32 	%r123, [_Z15matrixMulCUDA0BILi32EEvPPfS1_S1_ii_param_4];
	ld.param.u32 	%r121, [_Z15matrixMulCUDA0BILi32EEvPPfS1_S1_ii_param_3];
	mul.wide.s32 	%rd16, %r140, 4;
	add.s64 	%rd17, %rd4, %rd16;
	mul.wide.s32 	%rd18, %r139, 4;
	add.s64 	%rd19, %rd4, %rd18;
	mul.wide.s32 	%rd20, %r138, 4;
	add.s64 	%rd21, %rd4, %rd20;
	mul.wide.s32 	%rd22, %r137, 4;
	add.s64 	%rd23, %rd4, %rd22;
	mul.wide.s32 	%rd24, %r136, 4;
	add.s64 	%rd25, %rd4, %rd24;
	mul.wide.s32 	%rd26, %r135, 4;
	add.s64 	%rd27, %rd4, %rd26;
	mul.wide.s32 	%rd28, %r134, 4;
	add.s64 	%rd29, %rd4, %rd28;
	mul.wide.s32 	%rd30, %r133, 4;
	add.s64 	%rd31, %rd4, %rd30;
	mul.wide.s32 	%rd32, %r132, 4;
	add.s64 	%rd33, %rd1, %rd32;
	mul.wide.s32 	%rd34, %r131, 4;
	add.s64 	%rd35, %rd1, %rd34;
	mul.wide.s32 	%rd36, %r130, 4;
	add.s64 	%rd37, %rd1, %rd36;
	mul.wide.s32 	%rd38, %r129, 4;
	add.s64 	%rd39, %rd1, %rd38;
	mul.wide.s32 	%rd40, %r128, 4;
	add.s64 	%rd41, %rd1, %rd40;
	mul.wide.s32 	%rd42, %r127, 4;
	add.s64 	%rd43, %rd1, %rd42;
	mul.wide.s32 	%rd44, %r126, 4;
	add.s64 	%rd45, %rd1, %rd44;
	mul.wide.s32 	%rd46, %r125, 4;
	add.s64 	%rd47, %rd1, %rd46;
	ld.global.f32 	%f27, [%rd47];
	mov.u32 	%r85, %tid.x;
	shl.b32 	%r86, %r85, 2;
	mov.u32 	%r87, _ZZ15matrixMulCUDA0BILi32EEvPPfS1_S1_iiE2As;
	mov.u32 	%r88, %tid.y;
	shl.b32 	%r89, %r88, 7;
	add.s32 	%r90, %r87, %r89;
	add.s32 	%r91, %r90, %r86;
	st.shared.f32 	[%r91], %f27;
	ld.global.f32 	%f28, [%rd31];
	mov.u32 	%r92, _ZZ15matrixMulCUDA0BILi32EEvPPfS1_S1_iiE2Bs;
	add.s32 	%r93, %r92, %r86;
	add.s32 	%r94, %r93, %r89;
	st.shared.f32 	[%r94], %f28;
	ld.global.f32 	%f29, [%rd45];
	st.shared.f32 	[%r91+512], %f29;
	ld.global.f32 	%f30, [%rd29];
	st.shared.f32 	[%r94+512], %f30;
	ld.global.f32 	%f31, [%rd41];
	st.shared.f32 	[%r91+1024], %f31;
	ld.global.f32 	%f32, [%rd25];
	st.shared.f32 	[%r94+1024], %f32;
	ld.global.f32 	%f33, [%rd43];
	st.shared.f32 	[%r91+1536], %f33;
	ld.global.f32 	%f34, [%rd27];
	st.shared.f32 	[%r94+1536], %f34;
	ld.global.f32 	%f35, [%rd33];
	st.shared.f32 	[%r91+2048], %f35;
	ld.global.f32 	%f36, [%rd17];
	st.shared.f32 	[%r94+2048], %f36;
	ld.global.f32 	%f37, [%rd35];
	st.shared.f32 	[%r91+2560], %f37;
	ld.global.f32 	%f38, [%rd19];
	st.shared.f32 	[%r94+2560], %f38;
	ld.global.f32 	%f39, [%rd37];
	st.shared.f32 	[%r91+3072], %f39;
	ld.global.f32 	%f40, [%rd21];
	st.shared.f32 	[%r94+3072], %f40;
	ld.global.f32 	%f41, [%rd39];
	st.shared.f32 	[%r91+3584], %f41;
	ld.global.f32 	%f42, [%rd23];
	st.shared.f32 	[%r94+3584], %f42;
	bar.sync 	0;
	ld.shared.f32 	%f43, [%r90];
	ld.shared.f32 	%f44, [%r93];
	fma.rn.f32 	%f45, %f43, %f44, %f594;
	ld.shared.f32 	%f46, [%r90+512];
	fma.rn.f32 	%f47, %f46, %f44, %f593;
	ld.shared.f32 	%f48, [%r90+1024];
	fma.rn.f32 	%f49, %f48, %f44, %f592;
	ld.shared.f32 	%f50, [%r90+1536];
	fma.rn.f32 	%f51, %f50, %f44, %f591;
	ld.shared.f32 	%f52, [%r90+2048];
	fma.rn.f32 	%f53, %f52, %f44, %f590;
	ld.shared.f32 	%f54, [%r90+2560];
	fma.rn.f32 	%f55, %f54, %f44, %f589;
	ld.shared.f32 	%f56, [%r90+3072];
	fma.rn.f32 	%f57, %f56, %f44, %f588;
	ld.shared.f32 	%f58, [%r90+3584];
	fma.rn.f32 	%f59, %f58, %f44, %f587;
	ld.shared.f32 	%f60, [%r90+4];
	ld.shared.f32 	%f61, [%r93+128];
	fma.rn.f32 	%f62, %f60, %f61, %f45;
	ld.shared.f32 	%f63, [%r90+516];
	fma.rn.f32 	%f64, %f63, %f61, %f47;
	ld.shared.f32 	%f65, [%r90+1028];
	fma.rn.f32 	%f66, %f65, %f61, %f49;
	ld.shared.f32 	%f67, [%r90+1540];
	fma.rn.f32 	%f68, %f67, %f61, %f51;
	ld.shared.f32 	%f69, [%r90+2052];
	fma.rn.f32 	%f70, %f69, %f61, %f53;
	ld.shared.f32 	%f71, [%r90+2564];
	fma.rn.f32 	%f72, %f71, %f61, %f55;
	ld.shared.f32 	%f73, [%r90+3076];
	fma.rn.f32 	%f74, %f73, %f61, %f57;
	ld.shared.f32 	%f75, [%r90+3588];
	fma.rn.f32 	%f76, %f75, %f61, %f59;
	ld.shared.f32 	%f77, [%r90+8];
	ld.shared.f32 	%f78, [%r93+256];
	fma.rn.f32 	%f79, %f77, %f78, %f62;
	ld.shared.f32 	%f80, [%r90+520];
	fma.rn.f32 	%f81, %f80, %f78, %f64;
	ld.shared.f32 	%f82, [%r90+1032];
	fma.rn.f32 	%f83, %f82, %f78, %f66;
	ld.shared.f32 	%f84, [%r90+1544];
	fma.rn.f32 	%f85, %f84, %f78, %f68;
	ld.shared.f32 	%f86, [%r90+2056];
	fma.rn.f32 	%f87, %f86, %f78, %f70;
	ld.shared.f32 	%f88, [%r90+2568];
	fma.rn.f32 	%f89, %f88, %f78, %f72;
	ld.shared.f32 	%f90, [%r90+3080];
	fma.rn.f32 	%f91, %f90, %f78, %f74;
	ld.shared.f32 	%f92, [%r90+3592];
	fma.rn.f32 	%f93, %f92, %f78, %f76;
	ld.shared.f32 	%f94, [%r90+12];
	ld.shared.f32 	%f95, [%r93+384];
	fma.rn.f32 	%f96, %f94, %f95, %f79;
	ld.shared.f32 	%f97, [%r90+524];
	fma.rn.f32 	%f98, %f97, %f95, %f81;
	ld.shared.f32 	%f99, [%r90+1036];
	fma.rn.f32 	%f100, %f99, %f95, %f83;
	ld.shared.f32 	%f101, [%r90+1548];
	fma.rn.f32 	%f102, %f101, %f95, %f85;
	ld.shared.f32 	%f103, [%r90+2060];
	fma.rn.f32 	%f104, %f103, %f95, %f87;
	ld.shared.f32 	%f105, [%r90+2572];
	fma.rn.f32 	%f106, %f105, %f95, %f89;
	ld.shared.f32 	%f107, [%r90+3084];
	fma.rn.f32 	%f108, %f107, %f95, %f91;
	ld.shared.f32 	%f109, [%r90+3596];
	fma.rn.f32 	%f110, %f109, %f95, %f93;
	ld.shared.f32 	%f111, [%r90+16];
	ld.shared.f32 	%f112, [%r93+512];
	fma.rn.f32 	%f113, %f111, %f112, %f96;
	ld.shared.f32 	%f114, [%r90+528];
	fma.rn.f32 	%f115, %f114, %f112, %f98;
	ld.shared.f32 	%f116, [%r90+1040];
	fma.rn.f32 	%f117, %f116, %f112, %f100;
	ld.shared.f32 	%f118, [%r90+1552];
	fma.rn.f32 	%f119, %f118, %f112, %f102;
	ld.shared.f32 	%f120, [%r90+2064];
	fma.rn.f32 	%f121, %f120, %f112, %f104;
	ld.shared.f32 	%f122, [%r90+2576];
	fma.rn.f32 	%f123, %f122, %f112, %f106;
	ld.shared.f32 	%f124, [%r90+3088];
	fma.rn.f32 	%f125, %f124, %f112, %f108;
	ld.shared.f32 	%f126, [%r90+3600];
	fma.rn.f32 	%f127, %f126, %f112, %f110;
	ld.shared.f32 	%f128, [%r90+20];
	ld.shared.f32 	%f129, [%r93+640];
	fma.rn.f32 	%f130, %f128, %f129, %f113;
	ld.shared.f32 	%f131, [%r90+532];
	fma.rn.f32 	%f132, %f131, %f129, %f115;
	ld.shared.f32 	%f133, [%r90+1044];
	fma.rn.f32 	%f134, %f133, %f129, %f117;
	ld.shared.f32 	%f135, [%r90+1556];
	fma.rn.f32 	%f136, %f135, %f129, %f119;
	ld.shared.f32 	%f137, [%r90+2068];
	fma.rn.f32 	%f138, %f137, %f129, %f121;
	ld.shared.f32 	%f139, [%r90+2580];
	fma.rn.f32 	%f140, %f139, %f129, %f123;
	ld.shared.f32 	%f141, [%r90+3092];
	fma.rn.f32 	%f142, %f141, %f129, %f125;
	ld.shared.f32 	%f143, [%r90+3604];
	fma.rn.f32 	%f144, %f143, %f129, %f127;
	ld.shared.f32 	%f145, [%r90+24];
	ld.shared.f32 	%f146, [%r93+768];
	fma.rn.f32 	%f147, %f145, %f146, %f130;
	ld.shared.f32 	%f148, [%r90+536];
	fma.rn.f32 	%f149, %f148, %f146, %f132;
	ld.shared.f32 	%f150, [%r90+1048];
	fma.rn.f32 	%f151, %f150, %f146, %f134;
	ld.shared.f32 	%f152, [%r90+1560];
	fma.rn.f32 	%f153, %f152, %f146, %f136;
	ld.shared.f32 	%f154, [%r90+2072];
	fma.rn.f32 	%f155, %f154, %f146, %f138;
	ld.shared.f32 	%f156, [%r90+2584];
	fma.rn.f32 	%f157, %f156, %f146, %f140;
	ld.shared.f32 	%f158, [%r90+3096];
	fma.rn.f32 	%f159, %f158, %f146, %f142;
	ld.shared.f32 	%f160, [%r90+3608];
	fma.rn.f32 	%f161, %f160, %f146, %f144;
	ld.shared.f32 	%f162, [%r90+28];
	ld.shared.f32 	%f163, [%r93+896];
	fma.rn.f32 	%f164, %f162, %f163, %f147;
	ld.shared.f32 	%f165, [%r90+540];
	fma.rn.f32 	%f166, %f165, %f163, %f149;
	ld.shared.f32 	%f167, [%r90+1052];
	fma.rn.f32 	%f168, %f167, %f163, %f151;
	ld.shared.f32 	%f169, [%r90+1564];
	fma.rn.f32 	%f170, %f169, %f163, %f153;
	ld.shared.f32 	%f171, [%r90+2076];
	fma.rn.f32 	%f172, %f171, %f163, %f155;
	ld.shared.f32 	%f173, [%r90+2588];
	fma.rn.f32 	%f174, %f173, %f163, %f157;
	ld.shared.f32 	%f175, [%r90+3100];
	fma.rn.f32 	%f176, %f175, %f163, %f159;
	ld.shared.f32 	%f177, [%r90+3612];
	fma.rn.f32 	%f178, %f177, %f163, %f161;
	ld.shared.f32 	%f179, [%r90+32];
	ld.shared.f32 	%f180, [%r93+1024];
	fma.rn.f32 	%f181, %f179, %f180, %f164;
	ld.shared.f32 	%f182, [%r90+544];
	fma.rn.f32 	%f183, %f182, %f180, %f166;
	ld.shared.f32 	%f184, [%r90+1056];
	fma.rn.f32 	%f185, %f184, %f180, %f168;
	ld.shared.f32 	%f186, [%r90+1568];
	fma.rn.f32 	%f187, %f186, %f180, %f170;
	ld.shared.f32 	%f188, [%r90+2080];
	fma.rn.f32 	%f189, %f188, %f180, %f172;
	ld.shared.f32 	%f190, [%r90+2592];
	fma.rn.f32 	%f191, %f190, %f180, %f174;
	ld.shared.f32 	%f192, [%r90+3104];
	fma.rn.f32 	%f193, %f192, %f180, %f176;
	ld.shared.f32 	%f194, [%r90+3616];
	fma.rn.f32 	%f195, %f194, %f180, %f178;
	ld.shared.f32 	%f196, [%r90+36];
	ld.shared.f32 	%f197, [%r93+1152];
	fma.rn.f32 	%f198, %f196, %f197, %f181;
	ld.shared.f32 	%f199, [%r90+548];
	fma.rn.f32 	%f200, %f199, %f197, %f183;
	ld.shared.f32 	%f201, [%r90+1060];
	fma.rn.f32 	%f202, %f201, %f197, %f185;
	ld.shared.f32 	%f203, [%r90+1572];
	fma.rn.f32 	%f204, %f203, %f197, %f187;
	ld.shared.f32 	%f205, [%r90+2084];
	fma.rn.f32 	%f206, %f205, %f197, %f189;
	ld.shared.f32 	%f207, [%r90+2596];
	fma.rn.f32 	%f208, %f207, %f197, %f191;
	ld.shared.f32 	%f209, [%r90+3108];
	fma.rn.f32 	%f210, %f209, %f197, %f193;
	ld.shared.f32 	%f211, [%r90+3620];
	fma.rn.f32 	%f212, %f211, %f197, %f195;
	ld.shared.f32 	%f213, [%r90+40];
	ld.shared.f32 	%f214, [%r93+1280];
	fma.rn.f32 	%f215, %f213, %f214, %f198;
	ld.shared.f32 	%f216, [%r90+552];
	fma.rn.f32 	%f217, %f216, %f214, %f200;
	ld.shared.f32 	%f218, [%r90+1064];
	fma.rn.f32 	%f219, %f218, %f214, %f202;
	ld.shared.f32 	%f220, [%r90+1576];
	fma.rn.f32 	%f221, %f220, %f214, %f204;
	ld.shared.f32 	%f222, [%r90+2088];
	fma.rn.f32 	%f223, %f222, %f214, %f206;
	ld.shared.f32 	%f224, [%r90+2600];
	fma.rn.f32 	%f225, %f224, %f214, %f208;
	ld.shared.f32 	%f226, [%r90+3112];
	fma.rn.f32 	%f227, %f226, %f214, %f210;
	ld.shared.f32 	%f228, [%r90+3624];
	fma.rn.f32 	%f229, %f228, %f214, %f212;
	ld.shared.f32 	%f230, [%r90+44];
	ld.shared.f32 	%f231, [%r93+1408];
	fma.rn.f32 	%f232, %f230, %f231, %f215;
	ld.shared.f32 	%f233, [%r90+556];
	fma.rn.f32 	%f234, %f233, %f231, %f217;
	ld.shared.f32 	%f235, [%r90+1068];
	fma.rn.f32 	%f236, %f235, %f231, %f219;
	ld.shared.f32 	%f237, [%r90+1580];
	fma.rn.f32 	%f238, %f237, %f231, %f221;
	ld.shared.f32 	%f239, [%r90+2092];
	fma.rn.f32 	%f240, %f239, %f231, %f223;
	ld.shared.f32 	%f241, [%r90+2604];
	fma.rn.f32 	%f242, %f241, %f231, %f225;
	ld.shared.f32 	%f243, [%r90+3116];
	fma.rn.f32 	%f244, %f243, %f231, %f227;
	ld.shared.f32 	%f245, [%r90+3628];
	fma.rn.f32 	%f246, %f245, %f231, %f229;
	ld.shared.f32 	%f247, [%r90+48];
	ld.shared.f32 	%f248, [%r93+1536];
	fma.rn.f32 	%f249, %f247, %f248, %f232;
	ld.shared.f32 	%f250, [%r90+560];
	fma.rn.f32 	%f251, %f250, %f248, %f234;
	ld.shared.f32 	%f252, [%r90+1072];
	fma.rn.f32 	%f253, %f252, %f248, %f236;
	ld.shared.f32 	%f254, [%r90+1584];
	fma.rn.f32 	%f255, %f254, %f248, %f238;
	ld.shared.f32 	%f256, [%r90+2096];
	fma.rn.f32 	%f257, %f256, %f248, %f240;
	ld.shared.f32 	%f258, [%r90+2608];
	fma.rn.f32 	%f259, %f258, %f248, %f242;
	ld.shared.f32 	%f260, [%r90+3120];
	fma.rn.f32 	%f261, %f260, %f248, %f244;
	ld.shared.f32 	%f262, [%r90+3632];
	fma.rn.f32 	%f263, %f262, %f248, %f246;
	ld.shared.f32 	%f264, [%r90+52];
	ld.shared.f32 	%f265, [%r93+1664];
	fma.rn.f32 	%f266, %f264, %f265, %f249;
	ld.shared.f32 	%f267, [%r90+564];
	fma.rn.f32 	%f268, %f267, %f265, %f251;
	ld.shared.f32 	%f269, [%r90+1076];
	fma.rn.f32 	%f270, %f269, %f265, %f253;
	ld.shared.f32 	%f271, [%r90+1588];
	fma.rn.f32 	%f272, %f271, %f265, %f255;
	ld.shared.f32 	%f273, [%r90+2100];
	fma.rn.f32 	%f274, %f273, %f265, %f257;
	ld.shared.f32 	%f275, [%r90+2612];
	fma.rn.f32 	%f276, %f275, %f265, %f259;
	ld.shared.f32 	%f277, [%r90+3124];
	fma.rn.f32 	%f278, %f277, %f265, %f261;
	ld.shared.f32 	%f279, [%r90+3636];
	fma.rn.f32 	%f280, %f279, %f265, %f263;
	ld.shared.f32 	%f281, [%r90+56];
	ld.shared.f32 	%f282, [%r93+1792];
	fma.rn.f32 	%f283, %f281, %f282, %f266;
	ld.shared.f32 	%f284, [%r90+568];
	fma.rn.f32 	%f285, %f284, %f282, %f268;
	ld.shared.f32 	%f286, [%r90+1080];
	fma.rn.f32 	%f287, %f286, %f282, %f270;
	ld.shared.f32 	%f288, [%r90+1592];
	fma.rn.f32 	%f289, %f288, %f282, %f272;
	ld.shared.f32 	%f290, [%r90+2104];
	fma.rn.f32 	%f291, %f290, %f282, %f274;
	ld.shared.f32 	%f292, [%r90+2616];
	fma.rn.f32 	%f293, %f292, %f282, %f276;
	ld.shared.f32 	%f294, [%r90+3128];
	fma.rn.f32 	%f295, %f294, %f282, %f278;
	ld.shared.f32 	%f296, [%r90+3640];
	fma.rn.f32 	%f297, %f296, %f282, %f280;
	ld.shared.f32 	%f298, [%r90+60];
	ld.shared.f32 	%f299, [%r93+1920];
	fma.rn.f32 	%f300, %f298, %f299, %f283;
	ld.shared.f32 	%f301, [%r90+572];
	fma.rn.f32 	%f302, %f301, %f299, %f285;
	ld.shared.f32 	%f303, [%r90+1084];
	fma.rn.f32 	%f304, %f303, %f299, %f287;
	ld.shared.f32 	%f305, [%r90+1596];
	fma.rn.f32 	%f306, %f305, %f299, %f289;
	ld.shared.f32 	%f307, [%r90+2108];
	fma.rn.f32 	%f308, %f307, %f299, %f291;
	ld.shared.f32 	%f309, [%r90+2620];
	fma.rn.f32 	%f310, %f309, %f299, %f293;
	ld.shared.f32 	%f311, [%r90+3132];
	fma.rn.f32 	%f312, %f311, %f299, %f295;
	ld.shared.f32 	%f313, [%r90+3644];
	fma.rn.f32 	%f314, %f313, %f299, %f297;
	ld.shared.f32 	%f315, [%r90+64];
	ld.shared.f32 	%f316, [%r93+2048];
	fma.rn.f32 	%f317, %f315, %f316, %f300;
	ld.shared.f32 	%f318, [%r90+576];
	fma.rn.f32 	%f319, %f318, %f316, %f302;
	ld.shared.f32 	%f320, [%r90+1088];
	fma.rn.f32 	%f321, %f320, %f316, %f304;
	ld.shared.f32 	%f322, [%r90+1600];
	fma.rn.f32 	%f323, %f322, %f316, %f306;
	ld.shared.f32 	%f324, [%r90+2112];
	fma.rn.f32 	%f325, %f324, %f316, %f308;
	ld.shared.f32 	%f326, [%r90+2624];
	fma.rn.f32 	%f327, %f326, %f316, %f310;
	ld.shared.f32 	%f328, [%r90+3136];
	fma.rn.f32 	%f329, %f328, %f316, %f312;
	ld.shared.f32 	%f330, [%r90+3648];
	fma.rn.f32 	%f331, %f330, %f316, %f314;
	ld.shared.f32 	%f332, [%r90+68];
	ld.shared.f32 	%f333, [%r93+2176];
	fma.rn.f32 	%f334, %f332, %f333, %f317;
	ld.shared.f32 	%f335, [%r90+580];
	fma.rn.f32 	%f336, %f335, %f333, %f319;
	ld.shared.f32 	%f337, [%r90+1092];
	fma.rn.f32 	%f338, %f337, %f333, %f321;
	ld.shared.f32 	%f339, [%r90+1604];
	fma.rn.f32 	%f340, %f339, %f333, %f323;
	ld.shared.f32 	%f341, [%r90+2116];
	fma.rn.f32 	%f342, %f341, %f333, %f325;
	ld.shared.f32 	%f343, [%r90+2628];
	fma.rn.f32 	%f344, %f343, %f333, %f327;
	ld.shared.f32 	%f345, [%r90+3140];
	fma.rn.f32 	%f346, %f345, %f333, %f329;
	ld.shared.f32 	%f347, [%r90+3652];
	fma.rn.f32 	%f348, %f347, %f333, %f331;
	ld.shared.f32 	%f349, [%r90+72];
	ld.shared.f32 	%f350, [%r93+2304];
	fma.rn.f32 	%f351, %f349, %f350, %f334;
	ld.shared.f32 	%f352, [%r90+584];
	fma.rn.f32 	%f353, %f352, %f350, %f336;
	ld.shared.f32 	%f354, [%r90+1096];
	fma.rn.f32 	%f355, %f354, %f350, %f338;
	ld.shared.f32 	%f356, [%r90+1608];
	fma.rn.f32 	%f357, %f356, %f350, %f340;
	ld.shared.f32 	%f358, [%r90+2120];
	fma.rn.f32 	%f359, %f358, %f350, %f342;
	ld.shared.f32 	%f360, [%r90+2632];
	fma.rn.f32 	%f361, %f360, %f350, %f344;
	ld.shared.f32 	%f362, [%r90+3144];
	fma.rn.f32 	%f363, %f362, %f350, %f346;
	ld.shared.f32 	%f364, [%r90+3656];
	fma.rn.f32 	%f365, %f364, %f350, %f348;
	ld.shared.f32 	%f366, [%r90+76];
	ld.shared.f32 	%f367, [%r93+2432];
	fma.rn.f32 	%f368, %f366, %f367, %f351;
	ld.shared.f32 	%f369, [%r90+588];
	fma.rn.f32 	%f370, %f369, %f367, %f353;
	ld.shared.f32 	%f371, [%r90+1100];
	fma.rn.f32 	%f372, %f371, %f367, %f355;
	ld.shared.f32 	%f373, [%r90+1612];
	fma.rn.f32 	%f374, %f373, %f367, %f357;
	ld.shared.f32 	%f375, [%r90+2124];
	fma.rn.f32 	%f376, %f375, %f367, %f359;
	ld.shared.f32 	%f377, [%r90+2636];
	fma.rn.f32 	%f378, %f377, %f367, %f361;
	ld.shared.f32 	%f379, [%r90+3148];
	fma.rn.f32 	%f380, %f379, %f367, %f363;
	ld.shared.f32 	%f381, [%r90+3660];
	fma.rn.f32 	%f382, %f381, %f367, %f365;
	ld.shared.f32 	%f383, [%r90+80];
	ld.shared.f32 	%f384, [%r93+2560];
	fma.rn.f32 	%f385, %f383, %f384, %f368;
	ld.shared.f32 	%f386, [%r90+592];
	fma.rn.f32 	%f387, %f386, %f384, %f370;
	ld.shared.f32 	%f388, [%r90+1104];
	fma.rn.f32 	%f389, %f388, %f384, %f372;
	ld.shared.f32 	%f390, [%r90+1616];
	fma.rn.f32 	%f391, %f390, %f384, %f374;
	ld.shared.f32 	%f392, [%r90+2128];
	fma.rn.f32 	%f393, %f392, %f384, %f376;
	ld.shared.f32 	%f394, [%r90+2640];
	fma.rn.f32 	%f395, %f394, %f384, %f378;
	ld.shared.f32 	%f396, [%r90+3152];
	fma.rn.f32 	%f397, %f396, %f384, %f380;
	ld.shared.f32 	%f398, [%r90+3664];
	fma.rn.f32 	%f399, %f398, %f384, %f382;
	ld.shared.f32 	%f400, [%r90+84];
	ld.shared.f32 	%f401, [%r93+2688];
	fma.rn.f32 	%f402, %f400, %f401, %f385;
	ld.shared.f32 	%f403, [%r90+596];
	fma.rn.f32 	%f404, %f403, %f401, %f387;
	ld.shared.f32 	%f405, [%r90+1108];
	fma.rn.f32 	%f406, %f405, %f401, %f389;
	ld.shared.f32 	%f407, [%r90+1620];
	fma.rn.f32 	%f408, %f407, %f401, %f391;
	ld.shared.f32 	%f409, [%r90+2132];
	fma.rn.f32 	%f410, %f409, %f401, %f393;
	ld.shared.f32 	%f411, [%r90+2644];
	fma.rn.f32 	%f412, %f411, %f401, %f395;
	ld.shared.f32 	%f413, [%r90+3156];
	fma.rn.f32 	%f414, %f413, %f401, %f397;
	ld.shared.f32 	%f415, [%r90+3668];
	fma.rn.f32 	%f416, %f415, %f401, %f399;
	ld.shared.f32 	%f417, [%r90+88];
	ld.shared.f32 	%f418, [%r93+2816];
	fma.rn.f32 	%f419, %f417, %f418, %f402;
	ld.shared.f32 	%f420, [%r90+600];
	fma.rn.f32 	%f421, %f420, %f418, %f404;
	ld.shared.f32 	%f422, [%r90+1112];
	fma.rn.f32 	%f423, %f422, %f418, %f406;
	ld.shared.f32 	%f424, [%r90+1624];
	fma.rn.f32 	%f425, %f424, %f418, %f408;
	ld.shared.f32 	%f426, [%r90+2136];
	fma.rn.f32 	%f427, %f426, %f418, %f410;
	ld.shared.f32 	%f428, [%r90+2648];
	fma.rn.f32 	%f429, %f428, %f418, %f412;
	ld.shared.f32 	%f430, [%r90+3160];
	fma.rn.f32 	%f431, %f430, %f418, %f414;
	ld.shared.f32 	%f432, [%r90+3672];
	fma.rn.f32 	%f433, %f432, %f418, %f416;
	ld.shared.f32 	%f434, [%r90+92];
	ld.shared.f32 	%f435, [%r93+2944];
	fma.rn.f32 	%f436, %f434, %f435, %f419;
	ld.shared.f32 	%f437, [%r90+604];
	fma.rn.f32 	%f438, %f437, %f435, %f421;
	ld.shared.f32 	%f439, [%r90+1116];
	fma.rn.f32 	%f440, %f439, %f435, %f423;
	ld.shared.f32 	%f441, [%r90+1628];
	fma.rn.f32 	%f442, %f441, %f435, %f425;
	ld.shared.f32 	%f443, [%r90+2140];
	fma.rn.f32 	%f444, %f443, %f435, %f427;
	ld.shared.f32 	%f445, [%r90+2652];
	fma.rn.f32 	%f446, %f445, %f435, %f429;
	ld.shared.f32 	%f447, [%r90+3164];
	fma.rn.f32 	%f448, %f447, %f435, %f431;
	ld.shared.f32 	%f449, [%r90+3676];
	fma.rn.f32 	%f450, %f449, %f435, %f433;
	ld.shared.f32 	%f451, [%r90+96];
	ld.shared.f32 	%f452, [%r93+3072];
	fma.rn.f32 	%f453, %f451, %f452, %f436;
	ld.shared.f32 	%f454, [%r90+608];
	fma.rn.f32 	%f455, %f454, %f452, %f438;
	ld.shared.f32 	%f456, [%r90+1120];
	fma.rn.f32 	%f457, %f456, %f452, %f440;
	ld.shared.f32 	%f458, [%r90+1632];
	fma.rn.f32 	%f459, %f458, %f452, %f442;
	ld.shared.f32 	%f460, [%r90+2144];
	fma.rn.f32 	%f461, %f460, %f452, %f444;
	ld.shared.f32 	%f462, [%r90+2656];
	fma.rn.f32 	%f463, %f462, %f452, %f446;
	ld.shared.f32 	%f464, [%r90+3168];
	fma.rn.f32 	%f465, %f464, %f452, %f448;
	ld.shared.f32 	%f466, [%r90+3680];
	fma.rn.f32 	%f467, %f466, %f452, %f450;
	ld.shared.f32 	%f468, [%r90+100];
	ld.shared.f32 	%f469, [%r93+3200];
	fma.rn.f32 	%f470, %f468, %f469, %f453;
	ld.shared.f32 	%f471, [%r90+612];
	fma.rn.f32 	%f472, %f471, %f469, %f455;
	ld.shared.f32 	%f473, [%r90+1124];
	fma.rn.f32 	%f474, %f473, %f469, %f457;
	ld.shared.f32 	%f475, [%r90+1636];
	fma.rn.f32 	%f476, %f475, %f469, %f459;
	ld.shared.f32 	%f477, [%r90+2148];
	fma.rn.f32 	%f478, %f477, %f469, %f461;
	ld.shared.f32 	%f479, [%r90+2660];
	fma.rn.f32 	%f480, %f479, %f469, %f463;
	ld.shared.f32 	%f481, [%r90+3172];
	fma.rn.f32 	%f482, %f481, %f469, %f465;
	ld.shared.f32 	%f483, [%r90+3684];
	fma.rn.f32 	%f484, %f483, %f469, %f467;
	ld.shared.f32 	%f485, [%r90+104];
	ld.shared.f32 	%f486, [%r93+3328];
	fma.rn.f32 	%f487, %f485, %f486, %f470;
	ld.shared.f32 	%f488, [%r90+616];
	fma.rn.f32 	%f489, %f488, %f486, %f472;
	ld.shared.f32 	%f490, [%r90+1128];
	fma.rn.f32 	%f491, %f490, %f486, %f474;
	ld.shared.f32 	%f492, [%r90+1640];
	fma.rn.f32 	%f493, %f492, %f486, %f476;
	ld.shared.f32 	%f494, [%r90+2152];
	fma.rn.f32 	%f495, %f494, %f486, %f478;
	ld.shared.f32 	%f496, [%r90+2664];
	fma.rn.f32 	%f497, %f496, %f486, %f480;
	ld.shared.f32 	%f498, [%r90+3176];
	fma.rn.f32 	%f499, %f498, %f486, %f482;
	ld.shared.f32 	%f500, [%r90+3688];
	fma.rn.f32 	%f501, %f500, %f486, %f484;
	ld.shared.f32 	%f502, [%r90+108];
	ld.shared.f32 	%f503, [%r93+3456];
	fma.rn.f32 	%f504, %f502, %f503, %f487;
	ld.shared.f32 	%f505, [%r90+620];
	fma.rn.f32 	%f506, %f505, %f503, %f489;
	ld.shared.f32 	%f507, [%r90+1132];
	fma.rn.f32 	%f508, %f507, %f503, %f491;
	ld.shared.f32 	%f509, [%r90+1644];
	fma.rn.f32 	%f510, %f509, %f503, %f493;
	ld.shared.f32 	%f511, [%r90+2156];
	fma.rn.f32 	%f512, %f511, %f503, %f495;
	ld.shared.f32 	%f513, [%r90+2668];
	fma.rn.f32 	%f514, %f513, %f503, %f497;
	ld.shared.f32 	%f515, [%r90+3180];
	fma.rn.f32 	%f516, %f515, %f503, %f499;
	ld.shared.f32 	%f517, [%r90+3692];
	fma.rn.f32 	%f518, %f517, %f503, %f501;
	ld.shared.f32 	%f519, [%r90+112];
	ld.shared.f32 	%f520, [%r93+3584];
	fma.rn.f32 	%f521, %f519, %f520, %f504;
	ld.shared.f32 	%f522, [%r90+624];
	fma.rn.f32 	%f523, %f522, %f520, %f506;
	ld.shared.f32 	%f524, [%r90+1136];
	fma.rn.f32 	%f525, %f524, %f520, %f508;
	ld.shared.f32 	%f526, [%r90+1648];
	fma.rn.f32 	%f527, %f526, %f520, %f510;
	ld.shared.f32 	%f528, [%r90+2160];
	fma.rn.f32 	%f529, %f528, %f520, %f512;
	ld.shared.f32 	%f530, [%r90+2672];
	fma.rn.f32 	%f531, %f530, %f520, %f514;
	ld.shared.f32 	%f532, [%r90+3184];
	fma.rn.f32 	%f533, %f532, %f520, %f516;
	ld.shared.f32 	%f534, [%r90+3696];
	fma.rn.f32 	%f535, %f534, %f520, %f518;
	ld.shared.f32 	%f536, [%r90+116];
	ld.shared.f32 	%f537, [%r93+3712];
	fma.rn.f32 	%f538, %f536, %f537, %f521;
	ld.shared.f32 	%f539, [%r90+628];
	fma.rn.f32 	%f540, %f539, %f537, %f523;
	ld.shared.f32 	%f541, [%r90+1140];
	fma.rn.f32 	%f542, %f541, %f537, %f525;
	ld.shared.f32 	%f543, [%r90+1652];
	fma.rn.f32 	%f544, %f543, %f537, %f527;
	ld.shared.f32 	%f545, [%r90+2164];
	fma.rn.f32 	%f546, %f545, %f537, %f529;
	ld.shared.f32 	%f547, [%r90+2676];
	fma.rn.f32 	%f548, %f547, %f537, %f531;
	ld.shared.f32 	%f549, [%r90+3188];
	fma.rn.f32 	%f550, %f549, %f537, %f533;
	ld.shared.f32 	%f551, [%r90+3700];
	fma.rn.f32 	%f552, %f551, %f537, %f535;
	ld.shared.f32 	%f553, [%r90+120];
	ld.shared.f32 	%f554, [%r93+3840];
	fma.rn.f32 	%f555, %f553, %f554, %f538;
	ld.shared.f32 	%f556, [%r90+632];
	fma.rn.f32 	%f557, %f556, %f554, %f540;
	ld.shared.f32 	%f558, [%r90+1144];
	fma.rn.f32 	%f559, %f558, %f554, %f542;
	ld.shared.f32 	%f560, [%r90+1656];
	fma.rn.f32 	%f561, %f560, %f554, %f544;
	ld.shared.f32 	%f562, [%r90+2168];
	fma.rn.f32 	%f563, %f562, %f554, %f546;
	ld.shared.f32 	%f564, [%r90+2680];
	fma.rn.f32 	%f565, %f564, %f554, %f548;
	ld.shared.f32 	%f566, [%r90+3192];
	fma.rn.f32 	%f567, %f566, %f554, %f550;
	ld.shared.f32 	%f568, [%r90+3704];
	fma.rn.f32 	%f569, %f568, %f554, %f552;
	ld.shared.f32 	%f570, [%r90+124];
	ld.shared.f32 	%f571, [%r93+3968];
	fma.rn.f32 	%f594, %f570, %f571, %f555;
	ld.shared.f32 	%f572, [%r90+636];
	fma.rn.f32 	%f593, %f572, %f571, %f557;
	ld.shared.f32 	%f573, [%r90+1148];
	fma.rn.f32 	%f592, %f573, %f571, %f559;
	ld.shared.f32 	%f574, [%r90+1660];
	fma.rn.f32 	%f591, %f574, %f571, %f561;
	ld.shared.f32 	%f575, [%r90+2172];
	fma.rn.f32 	%f590, %f575, %f571, %f563;
	ld.shared.f32 	%f576, [%r90+2684];
	fma.rn.f32 	%f589, %f576, %f571, %f565;
	ld.shared.f32 	%f577, [%r90+3196];
	fma.rn.f32 	%f588, %f577, %f571, %f567;
	ld.shared.f32 	%f578, [%r90+3708];
	fma.rn.f32 	%f587, %f578, %f571, %f569;
	bar.sync 	0;
	add.s32 	%r141, %r141, 32;
	shl.b32 	%r95, %r123, 5;
	add.s32 	%r140, %r140, %r95;
	add.s32 	%r139, %r139, %r95;
	add.s32 	%r138, %r138, %r95;
	add.s32 	%r137, %r137, %r95;
	add.s32 	%r136, %r136, %r95;
	add.s32 	%r135, %r135, %r95;
	add.s32 	%r134, %r134, %r95;
	add.s32 	%r133, %r133, %r95;
	add.s32 	%r132, %r132, 32;
	add.s32 	%r131, %r131, 32;
	add.s32 	%r130, %r130, 32;
	add.s32 	%r129, %r129, 32;
	add.s32 	%r128, %r128, 32;
	add.s32 	%r127, %r127, 32;
	add.s32 	%r126, %r126, 32;
	add.s32 	%r125, %r125, 32;
	mov.u32 	%r96, %ctaid.y;
	mul.lo.s32 	%r97, %r121, %r96;
	shl.b32 	%r98, %r97, 5;
	add.s32 	%r99, %r98, %r121;
	setp.lt.s32 	%p2, %r141, %r99;
	@%p2 bra 	$L__BB0_2;
$L__BB0_3:
	ld.param.u32 	%r124, [_Z15matrixMulCUDA0BILi32EEvPPfS1_S1_ii_param_4];
	cvta.to.global.u64 	%rd48, %rd3;
	mov.u32 	%r100, %ctaid.y;
	mul.lo.s32 	%r101, %r124, %r100;
	shl.b32 	%r102, %r101, 5;
	mov.u32 	%r103, %tid.x;
	mov.u32 	%r104, %ctaid.x;
	shl.b32 	%r105, %r104, 5;
	add.s32 	%r106, %r105, %r103;
	add.s32 	%r107, %r106, %r102;
	mov.u32 	%r108, %tid.y;
	mad.lo.s32 	%r109, %r108, %r124, %r107;
	mul.wide.s32 	%rd49, %r109, 4;
	add.s64 	%rd50, %rd48, %rd49;
	st.global.f32 	[%rd50], %f594;
	shl.b32 	%r110, %r124, 2;
	add.s32 	%r111, %r109, %r110;
	mul.wide.s32 	%rd51, %r111, 4;
	add.s64 	%rd52, %rd48, %rd51;
	st.global.f32 	[%rd52], %f593;
	shl.b32 	%r112, %r124, 3;
	add.s32 	%r113, %r109, %r112;
	mul.wide.s32 	%rd53, %r113, 4;
	add.s64 	%rd54, %rd48, %rd53;
	st.global.f32 	[%rd54], %f592;
	add.s32 	%r114, %r113, %r110;
	mul.wide.s32 	%rd55, %r114, 4;
	add.s64 	%rd56, %rd48, %rd55;
	st.global.f32 	[%rd56], %f591;
	shl.b32 	%r115, %r124, 4;
	add.s32 	%r116, %r109, %r115;
	mul.wide.s32 	%rd57, %r116, 4;
	add.s64 	%rd58, %rd48, %rd57;
	st.global.f32 	[%rd58], %f590;
	add.s32 	%r117, %r116, %r110;
	mul.wide.s32 	%rd59, %r117, 4;
	add.s64 	%rd60, %rd48, %rd59;
	st.global.f32 	[%rd60], %f589;
	add.s32 	%r118, %r116, %r112;
	mul.wide.s32 	%rd61, %r118, 4;
	add.s64 	%rd62, %rd48, %rd61;
	st.global.f32 	[%rd62], %f588;
	add.s32 	%r119, %r118, %r110;
	mul.wide.s32 	%rd63, %r119, 4;
	add.s64 	%rd64, %rd48, %rd63;
	st.global.f32 	[%rd64], %f587;
	ret;

}
	// .globl	_Z16matrixMulCUDA16BILi16ELi16EEvPPfS1_S1_ii
.visible .entry _Z16matrixMulCUDA16BILi16ELi16EEvPPfS1_S1_ii(
	.param .u64 .ptr .align 1 _Z16matrixMulCUDA16BILi16ELi16EEvPPfS1_S1_ii_param_0,
	.param .u64 .ptr .align 1 _Z16matrixMulCUDA16BILi16ELi16EEvPPfS1_S1_ii_param_1,
	.param .u64 .ptr .align 1 _Z16matrixMulCUDA16BILi16ELi16EEvPPfS1_S1_ii_param_2,
	.param .u32 _Z16matrixMulCUDA16BILi16ELi16EEvPPfS1_S1_ii_param_3,
	.param .u32 _Z16matrixMulCUDA16BILi16ELi16EEvPPfS1_S1_ii_param_4
)
{
	.reg .pred 	%p<5>;
	.reg .b32 	%r<81>;
	.reg .b32 	%f<162>;
	.reg .b64 	%rd<30>;
	// demoted variable
	.shared .align 4 .b8 _ZZ16matrixMulCUDA16BILi16ELi16EEvPPfS1_S1_iiE2As[1024];
	// demoted variable
	.shared .align 4 .b8 _ZZ16matrixMulCUDA16BILi16ELi16EEvPPfS1_S1_iiE2Bs[1024];
	ld.param.u64 	%rd5, [_Z16matrixMulCUDA16BILi16ELi16EEvPPfS1_S1_ii_param_0];
	ld.param.u64 	%rd6, [_Z16matrixMulCUDA16BILi16ELi16EEvPPfS1_S1_ii_param_1];
	ld.param.u64 	%rd7, [_Z16matrixMulCUDA16BILi16ELi16EEvPPfS1_S1_ii_param_2];
	ld.param.u32 	%r29, [_Z16matrixMulCUDA16BILi16ELi16EEvPPfS1_S1_ii_param_3];
	cvta.to.global.u64 	%rd8, %rd5;
	cvta.to.global.u64 	%rd9, %rd7;
	cvta.to.global.u64 	%rd10, %rd6;
	mov.u32 	%r31, %ctaid.x;
	mov.u32 	%r32, %ctaid.y;
	mov.u32 	%r1, %tid.x;
	mov.u32 	%r2, %tid.y;
	mov.u32 	%r33, %ctaid.z;
	mul.wide.u32 	%rd11, %r33, 8;
	add.s64 	%rd12, %rd10, %rd11;
	ld.global.u64 	%rd13, [%rd12];
	cvta.to.global.u64 	%rd1, %rd13;
	add.s64 	%rd14, %rd9, %rd11;
	ld.global.u64 	%rd15, [%rd14];
	cvta.to.global.u64 	%rd2, %rd15;
	add.s64 	%rd16, %rd8, %rd11;
	ld.global.u64 	%rd3, [%rd16];
	shl.b32 	%r3, %r32, 4;
	mul.lo.s32 	%r80, %r3, %r29;
	add.s32 	%r5, %r80, %r29;
	shl.b32 	%r75, %r31, 4;
	setp.lt.s32 	%p1, %r29, 1;
	mov.f32 	%f161, 0f00000000;
	@%p1 bra 	$L__BB1_6;
	ld.param.u32 	%r70, [_Z16matrixMulCUDA16BILi16ELi16EEvPPfS1_S1_ii_param_4];
	ld.param.u32 	%r68, [_Z16matrixMulCUDA16BILi16ELi16EEvPPfS1_S1_ii_param_3];
	mul.lo.s32 	%r7, %r70, %r2;
	shl.b32 	%r34, %r2, 6;
	mov.u32 	%r35, _ZZ16matrixMulCUDA16BILi16ELi16EEvPPfS1_S1_iiE2Bs;
	shl.b32 	%r36, %r1, 2;
	add.s32 	%r12, %r35, %r36;
	add.s32 	%r8, %r12, %r34;
	mul.lo.s32 	%r9, %r68, %r2;
	mov.u32 	%r37, _ZZ16matrixMulCUDA16BILi16ELi16EEvPPfS1_S1_iiE2As;
	add.s32 	%r10, %r37, %r34;
	add.s32 	%r11, %r10, %r36;
	add.s32 	%r13, %r80, 16;
	max.s32 	%r38, %r5, %r13;
	not.b32 	%r39, %r80;
	add.s32 	%r14, %r38, %r39;
	and.b32  	%r40, %r14, 16;
	setp.ne.s32 	%p2, %r40, 0;
	mov.f32 	%f161, 0f00000000;
	@%p2 bra 	$L__BB1_3;
	ld.param.u32 	%r71, [_Z16matrixMulCUDA16BILi16ELi16EEvPPfS1_S1_ii_param_4];
	add.s32 	%r41, %r7, %r1;
	add.s32 	%r42, %r41, %r75;
	mul.wide.s32 	%rd17, %r42, 4;
	add.s64 	%rd18, %rd2, %rd17;
	ld.global.f32 	%f10, [%rd18];
	st.shared.f32 	[%r8], %f10;
	add.s32 	%r43, %r9, %r1;
	add.s32 	%r44, %r43, %r80;
	mul.wide.s32 	%rd19, %r44, 4;
	add.s64 	%rd20, %rd1, %rd19;
	ld.global.f32 	%f11, [%rd20];
	st.shared.f32 	[%r11], %f11;
	bar.sync 	0;
	ld.shared.f32 	%f12, [%r10];
	ld.shared.f32 	%f13, [%r12];
	fma.rn.f32 	%f14, %f12, %f13, 0f00000000;
	ld.shared.f32 	%f15, [%r10+4];
	ld.shared.f32 	%f16, [%r12+64];
	fma.rn.f32 	%f17, %f15, %f16, %f14;
	ld.shared.f32 	%f18, [%r10+8];
	ld.shared.f32 	%f19, [%r12+128];
	fma.rn.f32 	%f20, %f18, %f19, %f17;
	ld.shared.f32 	%f21, [%r10+12];
	ld.shared.f32 	%f22, [%r12+192];
	fma.rn.f32 	%f23, %f21, %f22, %f20;
	ld.shared.f32 	%f24, [%r10+16];
	ld.shared.f32 	%f25, [%r12+256];
	fma.rn.f32 	%f26, %f24, %f25, %f23;
	ld.shared.f32 	%f27, [%r10+20];
	ld.shared.f32 	%f28, [%r12+320];
	fma.rn.f32 	%f29, %f27, %f28, %f26;
	ld.shared.f32 	%f30, [%r10+24];
	ld.shared.f32 	%f31, [%r12+384];
	fma.rn.f32 	%f32, %f30, %f31, %f29;
	ld.shared.f32 	%f33, [%r10+28];
	ld.shared.f32 	%f34, [%r12+448];
	fma.rn.f32 	%f35, %f33, %f34, %f32;
	ld.shared.f32 	%f36, [%r10+32];
	ld.shared.f32 	%f37, [%r12+512];
	fma.rn.f32 	%f38, %f36, %f37, %f35;
	ld.shared.f32 	%f39, [%r10+36];
	ld.shared.f32 	%f40, [%r12+576];
	fma.rn.f32 	%f41, %f39, %f40, %f38;
	ld.shared.f32 	%f42, [%r10+40];
	ld.shared.f32 	%f43, [%r12+640];
	fma.rn.f32 	%f44, %f42, %f43, %f41;
	ld.shared.f32 	%f45, [%r10+44];
	ld.shared.f32 	%f46, [%r12+704];
	fma.rn.f32 	%f47, %f45, %f46, %f44;
	ld.shared.f32 	%f48, [%r10+48];
	ld.shared.f32 	%f49, [%r12+768];
	fma.rn.f32 	%f50, %f48, %f49, %f47;
	ld.shared.f32 	%f51, [%r10+52];
	ld.shared.f32 	%f52, [%r12+832];
	fma.rn.f32 	%f53, %f51, %f52, %f50;
	ld.shared.f32 	%f54, [%r10+56];
	ld.shared.f32 	%f55, [%r12+896];
	fma.rn.f32 	%f56, %f54, %f55, %f53;
	ld.shared.f32 	%f57, [%r10+60];
	ld.shared.f32 	%f58, [%r12+960];
	fma.rn.f32 	%f161, %f57, %f58, %f56;
	bar.sync 	0;
	shl.b32 	%r45, %r71, 4;
	add.s32 	%r75, %r75, %r45;
	mov.u32 	%r80, %r13;
$L__BB1_3:
	setp.lt.u32 	%p3, %r14, 16;
	@%p3 bra 	$L__BB1_6;
	ld.param.u32 	%r72, [_Z16matrixMulCUDA16BILi16ELi16EEvPPfS1_S1_ii_param_4];
	add.s32 	%r46, %r1, %r75;
	add.s32 	%r47, %r2, 16;
	mad.lo.s32 	%r79, %r72, %r47, %r46;
	add.s32 	%r78, %r46, %r7;
	add.s64 	%rd4, %rd1, 64;
	add.s32 	%r48, %r1, %r80;
	add.s32 	%r77, %r48, %r9;
$L__BB1_5:
	ld.param.u32 	%r73, [_Z16matrixMulCUDA16BILi16ELi16EEvPPfS1_S1_ii_param_4];
	ld.param.u32 	%r69, [_Z16matrixMulCUDA16BILi16ELi16EEvPPfS1_S1_ii_param_3];
	mul.wide.s32 	%rd21, %r77, 4;
	add.s64 	%rd22, %rd4, %rd21;
	mul.wide.s32 	%rd23, %r78, 4;
	add.s64 	%rd24, %rd2, %rd23;
	ld.global.f32 	%f59, [%rd24];
	add.s32 	%r55, %r12, %r34;
	st.shared.f32 	[%r55], %f59;
	ld.global.f32 	%f60, [%rd22+-64];
	mov.u32 	%r56, _ZZ16matrixMulCUDA16BILi16ELi16EEvPPfS1_S1_iiE2As;
	add.s32 	%r57, %r56, %r34;
	add.s32 	%r58, %r57, %r36;
	st.shared.f32 	[%r58], %f60;
	bar.sync 	0;
	ld.shared.f32 	%f61, [%r57];
	ld.shared.f32 	%f62, [%r12];
	fma.rn.f32 	%f63, %f61, %f62, %f161;
	ld.shared.f32 	%f64, [%r57+4];
	ld.shared.f32 	%f65, [%r12+64];
	fma.rn.f32 	%f66, %f64, %f65, %f63;
	ld.shared.f32 	%f67, [%r57+8];
	ld.shared.f32 	%f68, [%r12+128];
	fma.rn.f32 	%f69, %f67, %f68, %f66;
	ld.shared.f32 	%f70, [%r57+12];
	ld.shared.f32 	%f71, [%r12+192];
	fma.rn.f32 	%f72, %f70, %f71, %f69;
	ld.shared.f32 	%f73, [%r57+16];
	ld.shared.f32 	%f74, [%r12+256];
	fma.rn.f32 	%f75, %f73, %f74, %f72;
	ld.shared.f32 	%f76, [%r57+20];
	ld.shared.f32 	%f77, [%r12+320];
	fma.rn.f32 	%f78, %f76, %f77, %f75;
	ld.shared.f32 	%f79, [%r57+24];
	ld.shared.f32 	%f80, [%r12+384];
	fma.rn.f32 	%f81, %f79, %f80, %f78;
	ld.shared.f32 	%f82, [%r57+28];
	ld.shared.f32 	%f83, [%r12+448];
	fma.rn.f32 	%f84, %f82, %f83, %f81;
	ld.shared.f32 	%f85, [%r57+32];
	ld.shared.f32 	%f86, [%r12+512];
	fma.rn.f32 	%f87, %f85, %f86, %f84;
	ld.shared.f32 	%f88, [%r57+36];
	ld.shared.f32 	%f89, [%r12+576];
	fma.rn.f32 	%f90, %f88, %f89, %f87;
	ld.shared.f32 	%f91, [%r57+40];
	ld.shared.f32 	%f92, [%r12+640];
	fma.rn.f32 	%f93, %f91, %f92, %f90;
	ld.shared.f32 	%f94, [%r57+44];
	ld.shared.f32 	%f95, [%r12+704];
	fma.rn.f32 	%f96, %f94, %f95, %f93;
	ld.shared.f32 	%f97, [%r57+48];
	ld.shared.f32 	%f98, [%r12+768];
	fma.rn.f32 	%f99, %f97, %f98, %f96;
	ld.shared.f32 	%f100, [%r57+52];
	ld.shared.f32 	%f101, [%r12+832];
	fma.rn.f32 	%f102, %f100, %f101, %f99;
	ld.shared.f32 	%f103, [%r57+56];
	ld.shared.f32 	%f104, [%r12+896];
	fma.rn.f32 	%f105, %f103, %f104, %f102;
	ld.shared.f32 	%f106, [%r57+60];
	ld.shared.f32 	%f107, [%r12+960];
	fma.rn.f32 	%f108, %f106, %f107, %f105;
	bar.sync 	0;
	mul.wide.s32 	%rd25, %r79, 4;
	add.s64 	%rd26, %rd2, %rd25;
	ld.global.f32 	%f109, [%rd26];
	st.shared.f32 	[%r55], %f109;
	ld.global.f32 	%f110, [%rd22];
	st.shared.f32 	[%r58], %f110;
	bar.sync 	0;
	ld.shared.f32 	%f111, [%r57];
	ld.shared.f32 	%f112, [%r12];
	fma.rn.f32 	%f113, %f111, %f112, %f108;
	ld.shared.f32 	%f114, [%r57+4];
	ld.shared.f32 	%f115, [%r12+64];
	fma.rn.f32 	%f116, %f114, %f115, %f113;
	ld.shared.f32 	%f117, [%r57+8];
	ld.shared.f32 	%f118, [%r12+128];
	fma.rn.f32 	%f119, %f117, %f118, %f116;
	ld.shared.f32 	%f120, [%r57+12];
	ld.shared.f32 	%f121, [%r12+192];
	fma.rn.f32 	%f122, %f120, %f121, %f119;
	ld.shared.f32 	%f123, [%r57+16];
	ld.shared.f32 	%f124, [%r12+256];
	fma.rn.f32 	%f125, %f123, %f124, %f122;
	ld.shared.f32 	%f126, [%r57+20];
	ld.shared.f32 	%f127, [%r12+320];
	fma.rn.f32 	%f128, %f126, %f127, %f125;
	ld.shared.f32 	%f129, [%r57+24];
	ld.shared.f32 	%f130, [%r12+384];
	fma.rn.f32 	%f131, %f129, %f130, %f128;
	ld.shared.f32 	%f132, [%r57+28];
	ld.shared.f32 	%f133, [%r12+448];
	fma.rn.f32 	%f134, %f132, %f133, %f131;
	ld.shared.f32 	%f135, [%r57+32];
	ld.shared.f32 	%f136, [%r12+512];
	fma.rn.f32 	%f137, %f135, %f136, %f134;
	ld.shared.f32 	%f138, [%r57+36];
	ld.shared.f32 	%f139, [%r12+576];
	fma.rn.f32 	%f140, %f138, %f139, %f137;
	ld.shared.f32 	%f141, [%r57+40];
	ld.shared.f32 	%f142, [%r12+640];
	fma.rn.f32 	%f143, %f141, %f142, %f140;
	ld.shared.f32 	%f144, [%r57+44];
	ld.shared.f32 	%f145, [%r12+704];
	fma.rn.f32 	%f146, %f144, %f145, %f143;
	ld.shared.f32 	%f147, [%r57+48];
	ld.shared.f32 	%f148, [%r12+768];
	fma.rn.f32 	%f149, %f147, %f148, %f146;
	ld.shared.f32 	%f150, [%r57+52];
	ld.shared.f32 	%f151, [%r12+832];
	fma.rn.f32 	%f152, %f150, %f151, %f149;
	ld.shared.f32 	%f153, [%r57+56];
	ld.shared.f32 	%f154, [%r12+896];
	fma.rn.f32 	%f155, %f153, %f154, %f152;
	ld.shared.f32 	%f156, [%r57+60];
	ld.shared.f32 	%f157, [%r12+960];
	fma.rn.f32 	%f161, %f156, %f157, %f155;
	bar.sync 	0;
	add.s32 	%r80, %r80, 32;
	shl.b32 	%r59, %r73, 5;
	add.s32 	%r79, %r79, %r59;
	add.s32 	%r78, %r78, %r59;
	add.s32 	%r77, %r77, 32;
	mad.lo.s32 	%r60, %r3, %r69, %r69;
	setp.lt.s32 	%p4, %r80, %r60;
	@%p4 bra 	$L__BB1_5;
$L__BB1_6:
	ld.param.u32 	%r74, [_Z16matrixMulCUDA16BILi16ELi16EEvPPfS1_S1_ii_param_4];
	cvta.to.global.u64 	%rd27, %rd3;
	add.s32 	%r62, %r3, %r2;
	shl.b32 	%r64, %r31, 4;
	add.s32 	%r66, %r64, %r1;
	mad.lo.s32 	%r67, %r62, %r74, %r66;
	mul.wide.s32 	%rd28, %r67, 4;
	add.s64 	%rd29, %rd27, %rd28;
	st.global.f32 	[%rd29], %f161;
	ret;

}
	// .globl	_Z16matrixMulCUDA32BILi32ELi16EEvPPfS1_S1_ii
.visible .entry _Z16matrixMulCUDA32BILi32ELi16EEvPPfS1_S1_ii(
	.param .u64 .ptr .align 1 _Z16matrixMulCUDA32BILi32ELi16EEvPPfS1_S1_ii_param_0,
	.param .u64 .ptr .align 1 _Z16matrixMulCUDA32BILi32ELi16EEvPPfS1_S1_ii_param_1,
	.param .u64 .ptr .align 1 _Z16matrixMulCUDA32BILi32ELi16EEvPPfS1_S1_ii_param_2,
	.param .u32 _Z16matrixMulCUDA32BILi32ELi16EEvPPfS1_S1_ii_param_3,
	.param .u32 _Z16matrixMulCUDA32BILi32ELi16EEvPPfS1_S1_ii_param_4
)
{
	.reg .pred 	%p<3>;
	.reg .b32 	%r<47>;
	.reg .b32 	%f<151>;
	.reg .b64 	%rd<28>;
	// demoted variable
	.shared .align 4 .b8 _ZZ16matrixMulCUDA32BILi32ELi16EEvPPfS1_S1_iiE2As[2048];
	// demoted variable
	.shared .align 4 .b8 _ZZ16matrixMulCUDA32BILi32ELi16EEvPPfS1_S1_iiE2Bs[2048];
	ld.param.u64 	%rd5, [_Z16matrixMulCUDA32BILi32ELi16EEvPPfS1_S1_ii_param_0];
	ld.param.u64 	%rd6, [_Z16matrixMulCUDA32BILi32ELi16EEvPPfS1_S1_ii_param_1];
	ld.param.u64 	%rd7, [_Z16matrixMulCUDA32BILi32ELi16EEvPPfS1_S1_ii_param_2];
	ld.param.u32 	%r21, [_Z16matrixMulCUDA32BILi32ELi16EEvPPfS1_S1_ii_param_3];
	ld.param.u32 	%r22, [_Z16matrixMulCUDA32BILi32ELi16EEvPPfS1_S1_ii_param_4];
	cvta.to.global.u64 	%rd8, %rd5;
	cvta.to.global.u64 	%rd9, %rd7;
	cvta.to.global.u64 	%rd10, %rd6;
	mov.u32 	%r23, %ctaid.x;
	mov.u32 	%r24, %ctaid.y;
	mov.u32 	%r1, %tid.x;
	mov.u32 	%r2, %tid.y;
	mov.u32 	%r25, %ctaid.z;
	mul.wide.u32 	%rd11, %r25, 8;
	add.s64 	%rd12, %rd10, %rd11;
	ld.global.u64 	%rd13, [%rd12];
	cvta.to.global.u64 	%rd1, %rd13;
	add.s64 	%rd14, %rd9, %rd11;
	ld.global.u64 	%rd2, [%rd14];
	add.s64 	%rd15, %rd8, %rd11;
	ld.global.u64 	%rd3, [%rd15];
	shl.b32 	%r3, %r24, 5;
	mul.lo.s32 	%r46, %r3, %r21;
	shl.b32 	%r5, %r23, 5;
	shl.b32 	%r6, %r22, 4;
	setp.lt.s32 	%p1, %r21, 1;
	mov.f32 	%f147, 0f00000000;
	mov.f32 	%f148, %f147;
	mov.f32 	%f149, %f147;
	mov.f32 	%f150, %f147;
	@%p1 bra 	$L__BB2_3;
	shl.b32 	%r26, %r2, 7;
	mov.u32 	%r27, _ZZ16matrixMulCUDA32BILi32ELi16EEvPPfS1_S1_iiE2Bs;
	add.s32 	%r28, %r27, %r26;
	shl.b32 	%r29, %r1, 2;
	add.s32 	%r7, %r28, %r29;
	shl.b32 	%r30, %r2, 6;
	mov.u32 	%r31, _ZZ16matrixMulCUDA32BILi32ELi16EEvPPfS1_S1_iiE2As;
	add.s32 	%r8, %r31, %r30;
	cvta.to.global.u64 	%rd16, %rd2;
	add.s64 	%rd4, %rd16, 64;
	mad.lo.s32 	%r32, %r22, %r2, %r1;
	add.s32 	%r45, %r32, %r5;
	add.s32 	%r33, %r2, %r3;
	add.s32 	%r34, %r33, 16;
	mad.lo.s32 	%r44, %r21, %r34, %r1;
	mad.lo.s32 	%r43, %r21, %r33, %r1;
	add.s32 	%r12, %r46, %r21;
	mov.f32 	%f147, 0f00000000;
$L__BB2_2:
	mul.wide.s32 	%rd17, %r45, 4;
	add.s64 	%rd18, %rd4, %rd17;
	mul.wide.s32 	%rd19, %r44, 4;
	add.s64 	%rd20, %rd1, %rd19;
	mul.wide.s32 	%rd21, %r43, 4;
	add.s64 	%rd22, %rd1, %rd21;
	ld.global.f32 	%f15, [%rd18+-64];
	st.shared.f32 	[%r7], %f15;
	ld.global.f32 	%f16, [%rd18];
	st.shared.f32 	[%r7+64], %f16;
	ld.global.f32 	%f17, [%rd22];
	add.s32 	%r36, %r8, %r29;
	st.shared.f32 	[%r36], %f17;
	ld.global.f32 	%f18, [%rd20];
	st.shared.f32 	[%r36+1024], %f18;
	bar.sync 	0;
	ld.shared.f32 	%f19, [%r8];
	mov.u32 	%r37, _ZZ16matrixMulCUDA32BILi32ELi16EEvPPfS1_S1_iiE2Bs;
	add.s32 	%r38, %r37, %r29;
	ld.shared.f32 	%f20, [%r38];
	fma.rn.f32 	%f21, %f19, %f20, %f150;
	ld.shared.f32 	%f22, [%r38+64];
	fma.rn.f32 	%f23, %f19, %f22, %f149;
	ld.shared.f32 	%f24, [%r8+1024];
	fma.rn.f32 	%f25, %f24, %f20, %f148;
	fma.rn.f32 	%f26, %f24, %f22, %f147;
	ld.shared.f32 	%f27, [%r8+4];
	ld.shared.f32 	%f28, [%r38+128];
	fma.rn.f32 	%f29, %f27, %f28, %f21;
	ld.shared.f32 	%f30, [%r38+192];
	fma.rn.f32 	%f31, %f27, %f30, %f23;
	ld.shared.f32 	%f32, [%r8+1028];
	fma.rn.f32 	%f33, %f32, %f28, %f25;
	fma.rn.f32 	%f34, %f32, %f30, %f26;
	ld.shared.f32 	%f35, [%r8+8];
	ld.shared.f32 	%f36, [%r38+256];
	fma.rn.f32 	%f37, %f35, %f36, %f29;
	ld.shared.f32 	%f38, [%r38+320];
	fma.rn.f32 	%f39, %f35, %f38, %f31;
	ld.shared.f32 	%f40, [%r8+1032];
	fma.rn.f32 	%f41, %f40, %f36, %f33;
	fma.rn.f32 	%f42, %f40, %f38, %f34;
	ld.shared.f32 	%f43, [%r8+12];
	ld.shared.f32 	%f44, [%r38+384];
	fma.rn.f32 	%f45, %f43, %f44, %f37;
	ld.shared.f32 	%f46, [%r38+448];
	fma.rn.f32 	%f47, %f43, %f46, %f39;
	ld.shared.f32 	%f48, [%r8+1036];
	fma.rn.f32 	%f49, %f48, %f44, %f41;
	fma.rn.f32 	%f50, %f48, %f46, %f42;
	ld.shared.f32 	%f51, [%r8+16];
	ld.shared.f32 	%f52, [%r38+512];
	fma.rn.f32 	%f53, %f51, %f52, %f45;
	ld.shared.f32 	%f54, [%r38+576];
	fma.rn.f32 	%f55, %f51, %f54, %f47;
	ld.shared.f32 	%f56, [%r8+1040];
	fma.rn.f32 	%f57, %f56, %f52, %f49;
	fma.rn.f32 	%f58, %f56, %f54, %f50;
	ld.shared.f32 	%f59, [%r8+20];
	ld.shared.f32 	%f60, [%r38+640];
	fma.rn.f32 	%f61, %f59, %f60, %f53;
	ld.shared.f32 	%f62, [%r38+704];
	fma.rn.f32 	%f63, %f59, %f62, %f55;
	ld.shared.f32 	%f64, [%r8+1044];
	fma.rn.f32 	%f65, %f64, %f60, %f57;
	fma.rn.f32 	%f66, %f64, %f62, %f58;
	ld.shared.f32 	%f67, [%r8+24];
	ld.shared.f32 	%f68, [%r38+768];
	fma.rn.f32 	%f69, %f67, %f68, %f61;
	ld.shared.f32 	%f70, [%r38+832];
	fma.rn.f32 	%f71, %f67, %f70, %f63;
	ld.shared.f32 	%f72, [%r8+1048];
	fma.rn.f32 	%f73, %f72, %f68, %f65;
	fma.rn.f32 	%f74, %f72, %f70, %f66;
	ld.shared.f32 	%f75, [%r8+28];
	ld.shared.f32 	%f76, [%r38+896];
	fma.rn.f32 	%f77, %f75, %f76, %f69;
	ld.shared.f32 	%f78, [%r38+960];
	fma.rn.f32 	%f79, %f75, %f78, %f71;
	ld.shared.f32 	%f80, [%r8+1052];
	fma.rn.f32 	%f81, %f80, %f76, %f73;
	fma.rn.f32 	%f82, %f80, %f78, %f74;
	ld.shared.f32 	%f83, [%r8+32];
	ld.shared.f32 	%f84, [%r38+1024];
	fma.rn.f32 	%f85, %f83, %f84, %f77;
	ld.shared.f32 	%f86, [%r38+1088];
	fma.rn.f32 	%f87, %f83, %f86, %f79;
	ld.shared.f32 	%f88, [%r8+1056];
	fma.rn.f32 	%f89, %f88, %f84, %f81;
	fma.rn.f32 	%f90, %f88, %f86, %f82;
	ld.shared.f32 	%f91, [%r8+36];
	ld.shared.f32 	%f92, [%r38+1152];
	fma.rn.f32 	%f93, %f91, %f92, %f85;
	ld.shared.f32 	%f94, [%r38+1216];
	fma.rn.f32 	%f95, %f91, %f94, %f87;
	ld.shared.f32 	%f96, [%r8+1060];
	fma.rn.f32 	%f97, %f96, %f92, %f89;
	fma.rn.f32 	%f98, %f96, %f94, %f90;
	ld.shared.f32 	%f99, [%r8+40];
	ld.shared.f32 	%f100, [%r38+1280];
	fma.rn.f32 	%f101, %f99, %f100, %f93;
	ld.shared.f32 	%f102, [%r38+1344];
	fma.rn.f32 	%f103, %f99, %f102, %f95;
	ld.shared.f32 	%f104, [%r8+1064];
	fma.rn.f32 	%f105, %f104, %f100, %f97;
	fma.rn.f32 	%f106, %f104, %f102, %f98;
	ld.shared.f32 	%f107, [%r8+44];
	ld.shared.f32 	%f108, [%r38+1408];
	fma.rn.f32 	%f109, %f107, %f108, %f101;
	ld.shared.f32 	%f110, [%r38+1472];
	fma.rn.f32 	%f111, %f107, %f110, %f103;
	ld.shared.f32 	%f112, [%r8+1068];
	fma.rn.f32 	%f113, %f112, %f108, %f105;
	fma.rn.f32 	%f114, %f112, %f110, %f106;
	ld.shared.f32 	%f115, [%r8+48];
	ld.shared.f32 	%f116, [%r38+1536];
	fma.rn.f32 	%f117, %f115, %f116, %f109;
	ld.shared.f32 	%f118, [%r38+1600];
	fma.rn.f32 	%f119, %f115, %f118, %f111;
	ld.shared.f32 	%f120, [%r8+1072];
	fma.rn.f32 	%f121, %f120, %f116, %f113;
	fma.rn.f32 	%f122, %f120, %f118, %f114;
	ld.shared.f32 	%f123, [%r8+52];
	ld.shared.f32 	%f124, [%r38+1664];
	fma.rn.f32 	%f125, %f123, %f124, %f117;
	ld.shared.f32 	%f126, [%r38+1728];
	fma.rn.f32 	%f127, %f123, %f126, %f119;
	ld.shared.f32 	%f128, [%r8+1076];
	fma.rn.f32 	%f129, %f128, %f124, %f121;
	fma.rn.f32 	%f130, %f128, %f126, %f122;
	ld.shared.f32 	%f131, [%r8+56];
	ld.shared.f32 	%f132, [%r38+1792];
	fma.rn.f32 	%f133, %f131, %f132, %f125;
	ld.shared.f32 	%f134, [%r38+1856];
	fma.rn.f32 	%f135, %f131, %f134, %f127;
	ld.shared.f32 	%f136, [%r8+1080];
	fma.rn.f32 	%f137, %f136, %f132, %f129;
	fma.rn.f32 	%f138, %f136, %f134, %f130;
	ld.shared.f32 	%f139, [%r8+60];
	ld.shared.f32 	%f140, [%r38+1920];
	fma.rn.f32 	%f150, %f139, %f140, %f133;
	ld.shared.f32 	%f141, [%r38+1984];
	fma.rn.f32 	%f149, %f139, %f141, %f135;
	ld.shared.f32 	%f142, [%r8+1084];
	fma.rn.f32 	%f148, %f142, %f140, %f137;
	fma.rn.f32 	%f147, %f142, %f141, %f138;
	bar.sync 	0;
	add.s32 	%r46, %r46, 16;
	add.s32 	%r45, %r45, %r6;
	add.s32 	%r44, %r44, 16;
	add.s32 	%r43, %r43, 16;
	setp.lt.s32 	%p2, %r46, %r12;
	@%p2 bra 	$L__BB2_2;
$L__BB2_3:
	add.s32 	%r39, %r3, %r2;
	add.s32 	%r40, %r5, %r1;
	cvta.to.global.u64 	%rd23, %rd3;
	mad.lo.s32 	%r41, %r39, %r22, %r40;
	mul.wide.s32 	%rd24, %r41, 4;
	add.s64 	%rd25, %rd23, %rd24;
	st.global.f32 	[%rd25], %f150;
	st.global.f32 	[%rd25+64], %f149;
	add.s32 	%r42, %r41, %r6;
	mul.wide.s32 	%rd26, %r42, 4;
	add.s64 	%rd27, %rd23, %rd26;
	st.global.f32 	[%rd27], %f148;
	st.global.f32 	[%rd27+64], %f147;
	ret;

}
	// .globl	_Z16matrixMulCUDA64BILi64ELi16EEvPPfS1_S1_ii
.visible .entry _Z16matrixMulCUDA64BILi64ELi16EEvPPfS1_S1_ii(
	.param .u64 .ptr .align 1 _Z16matrixMulCUDA64BILi64ELi16EEvPPfS1_S1_ii_param_0,
	.param .u64 .ptr .align 1 _Z16matrixMulCUDA64BILi64ELi16EEvPPfS1_S1_ii_param_1,
	.param .u64 .ptr .align 1 _Z16matrixMulCUDA64BILi64ELi16EEvPPfS1_S1_ii_param_2,
	.param .u32 _Z16matrixMulCUDA64BILi64ELi16EEvPPfS1_S1_ii_param_3,
	.param .u32 _Z16matrixMulCUDA64BILi64ELi16EEvPPfS1_S1_ii_param_4
)
{
	.reg .pred 	%p<3>;
	.reg .b32 	%r<59>;
	.reg .b32 	%f<459>;
	.reg .b64 	%rd<36>;
	// demoted variable
	.shared .align 4 .b8 _ZZ16matrixMulCUDA64BILi64ELi16EEvPPfS1_S1_iiE2As[4096];
	// demoted variable
	.shared .align 4 .b8 _ZZ16matrixMulCUDA64BILi64ELi16EEvPPfS1_S1_iiE2Bs[4096];
	ld.param.u64 	%rd5, [_Z16matrixMulCUDA64BILi64ELi16EEvPPfS1_S1_ii_param_0];
	ld.param.u64 	%rd6, [_Z16matrixMulCUDA64BILi64ELi16EEvPPfS1_S1_ii_param_1];
	ld.param.u64 	%rd7, [_Z16matrixMulCUDA64BILi64ELi16EEvPPfS1_S1_ii_param_2];
	ld.param.u32 	%r26, [_Z16matrixMulCUDA64BILi64ELi16EEvPPfS1_S1_ii_param_3];
	ld.param.u32 	%r27, [_Z16matrixMulCUDA64BILi64ELi16EEvPPfS1_S1_ii_param_4];
	cvta.to.global.u64 	%rd8, %rd5;
	cvta.to.global.u64 	%rd9, %rd7;
	cvta.to.global.u64 	%rd10, %rd6;
	mov.u32 	%r28, %ctaid.x;
	mov.u32 	%r29, %ctaid.y;
	mov.u32 	%r1, %tid.x;
	mov.u32 	%r2, %tid.y;
	mov.u32 	%r30, %ctaid.z;
	mul.wide.u32 	%rd11, %r30, 8;
	add.s64 	%rd12, %rd10, %rd11;
	ld.global.u64 	%rd13, [%rd12];
	cvta.to.global.u64 	%rd1, %rd13;
	add.s64 	%rd14, %rd9, %rd11;
	ld.global.u64 	%rd2, [%rd14];
	add.s64 	%rd15, %rd8, %rd11;
	ld.global.u64 	%rd3, [%rd15];
	shl.b32 	%r3, %r29, 6;
	mul.lo.s32 	%r58, %r3, %r26;
	shl.b32 	%r5, %r28, 6;
	shl.b32 	%r6, %r27, 4;
	setp.lt.s32 	%p1, %r26, 1;
	mov.f32 	%f443, 0f00000000;
	mov.f32 	%f444, %f443;
	mov.f32 	%f445, %f443;
	mov.f32 	%f446, %f443;
	mov.f32 	%f447, %f443;
	mov.f32 	%f448, %f443;
	mov.f32 	%f449, %f443;
	mov.f32 	%f450, %f443;
	mov.f32 	%f451, %f443;
	mov.f32 	%f452, %f443;
	mov.f32 	%f453, %f443;
	mov.f32 	%f454, %f443;
	mov.f32 	%f455, %f443;
	mov.f32 	%f456, %f443;
	mov.f32 	%f457, %f443;
	mov.f32 	%f458, %f443;
	@%p1 bra 	$L__BB3_3;
	shl.b32 	%r31, %r2, 6;
	mov.u32 	%r32, _ZZ16matrixMulCUDA64BILi64ELi16EEvPPfS1_S1_iiE2As;
	add.s32 	%r7, %r32, %r31;
	cvta.to.global.u64 	%rd16, %rd2;
	add.s64 	%rd4, %rd16, 128;
	mad.lo.s32 	%r33, %r27, %r2, %r1;
	add.s32 	%r57, %r33, %r5;
	add.s32 	%r34, %r2, %r3;
	add.s32 	%r35, %r34, 32;
	mad.lo.s32 	%r56, %r26, %r35, %r1;
	add.s32 	%r36, %r34, 48;
	mad.lo.s32 	%r55, %r26, %r36, %r1;
	add.s32 	%r37, %r34, 16;
	mad.lo.s32 	%r54, %r26, %r37, %r1;
	mad.lo.s32 	%r53, %r26, %r34, %r1;
	add.s32 	%r13, %r58, %r26;
	mov.f32 	%f443, 0f00000000;
$L__BB3_2:
	mul.wide.s32 	%rd17, %r57, 4;
	add.s64 	%rd18, %rd4, %rd17;
	mul.wide.s32 	%rd19, %r56, 4;
	add.s64 	%rd20, %rd1, %rd19;
	mul.wide.s32 	%rd21, %r55, 4;
	add.s64 	%rd22, %rd1, %rd21;
	mul.wide.s32 	%rd23, %r54, 4;
	add.s64 	%rd24, %rd1, %rd23;
	mul.wide.s32 	%rd25, %r53, 4;
	add.s64 	%rd26, %rd1, %rd25;
	ld.global.f32 	%f51, [%rd18+-128];
	mov.u32 	%r38, %tid.y;
	shl.b32 	%r39, %r38, 8;
	mov.u32 	%r40, _ZZ16matrixMulCUDA64BILi64ELi16EEvPPfS1_S1_iiE2Bs;
	shl.b32 	%r41, %r1, 2;
	add.s32 	%r42, %r40, %r41;
	add.s32 	%r43, %r42, %r39;
	st.shared.f32 	[%r43], %f51;
	ld.global.f32 	%f52, [%rd18+-64];
	st.shared.f32 	[%r43+64], %f52;
	ld.global.f32 	%f53, [%rd18];
	st.shared.f32 	[%r43+128], %f53;
	ld.global.f32 	%f54, [%rd18+64];
	st.shared.f32 	[%r43+192], %f54;
	ld.global.f32 	%f55, [%rd26];
	add.s32 	%r44, %r7, %r41;
	st.shared.f32 	[%r44], %f55;
	ld.global.f32 	%f56, [%rd24];
	st.shared.f32 	[%r44+1024], %f56;
	ld.global.f32 	%f57, [%rd20];
	st.shared.f32 	[%r44+2048], %f57;
	ld.global.f32 	%f58, [%rd22];
	st.shared.f32 	[%r44+3072], %f58;
	bar.sync 	0;
	ld.shared.f32 	%f59, [%r7];
	ld.shared.f32 	%f60, [%r42];
	fma.rn.f32 	%f61, %f59, %f60, %f458;
	ld.shared.f32 	%f62, [%r42+64];
	fma.rn.f32 	%f63, %f59, %f62, %f457;
	ld.shared.f32 	%f64, [%r42+128];
	fma.rn.f32 	%f65, %f59, %f64, %f456;
	ld.shared.f32 	%f66, [%r42+192];
	fma.rn.f32 	%f67, %f59, %f66, %f455;
	ld.shared.f32 	%f68, [%r7+1024];
	fma.rn.f32 	%f69, %f68, %f60, %f454;
	fma.rn.f32 	%f70, %f68, %f62, %f453;
	fma.rn.f32 	%f71, %f68, %f64, %f452;
	fma.rn.f32 	%f72, %f68, %f66, %f451;
	ld.shared.f32 	%f73, [%r7+2048];
	fma.rn.f32 	%f74, %f73, %f60, %f450;
	fma.rn.f32 	%f75, %f73, %f62, %f449;
	fma.rn.f32 	%f76, %f73, %f64, %f448;
	fma.rn.f32 	%f77, %f73, %f66, %f447;
	ld.shared.f32 	%f78, [%r7+3072];
	fma.rn.f32 	%f79, %f78, %f60, %f446;
	fma.rn.f32 	%f80, %f78, %f62, %f445;
	fma.rn.f32 	%f81, %f78, %f64, %f444;
	fma.rn.f32 	%f82, %f78, %f66, %f443;
	ld.shared.f32 	%f83, [%r7+4];
	ld.shared.f32 	%f84, [%r42+256];
	fma.rn.f32 	%f85, %f83, %f84, %f61;
	ld.shared.f32 	%f86, [%r42+320];
	fma.rn.f32 	%f87, %f83, %f86, %f63;
	ld.shared.f32 	%f88, [%r42+384];
	fma.rn.f32 	%f89, %f83, %f88, %f65;
	ld.shared.f32 	%f90, [%r42+448];
	fma.rn.f32 	%f91, %f83, %f90, %f67;
	ld.shared.f32 	%f92, [%r7+1028];
	fma.rn.f32 	%f93, %f92, %f84, %f69;
	fma.rn.f32 	%f94, %f92, %f86, %f70;
	fma.rn.f32 	%f95, %f92, %f88, %f71;
	fma.rn.f32 	%f96, %f92, %f90, %f72;
	ld.shared.f32 	%f97, [%r7+2052];
	fma.rn.f32 	%f98, %f97, %f84, %f74;
	fma.rn.f32 	%f99, %f97, %f86, %f75;
	fma.rn.f32 	%f100, %f97, %f88, %f76;
	fma.rn.f32 	%f101, %f97, %f90, %f77;
	ld.shared.f32 	%f102, [%r7+3076];
	fma.rn.f32 	%f103, %f102, %f84, %f79;
	fma.rn.f32 	%f104, %f102, %f86, %f80;
	fma.rn.f32 	%f105, %f102, %f88, %f81;
	fma.rn.f32 	%f106, %f102, %f90, %f82;
	ld.shared.f32 	%f107, [%r7+8];
	ld.shared.f32 	%f108, [%r42+512];
	fma.rn.f32 	%f109, %f107, %f108, %f85;
	ld.shared.f32 	%f110, [%r42+576];
	fma.rn.f32 	%f111, %f107, %f110, %f87;
	ld.shared.f32 	%f112, [%r42+640];
	fma.rn.f32 	%f113, %f107, %f112, %f89;
	ld.shared.f32 	%f114, [%r42+704];
	fma.rn.f32 	%f115, %f107, %f114, %f91;
	ld.shared.f32 	%f116, [%r7+1032];
	fma.rn.f32 	%f117, %f116, %f108, %f93;
	fma.rn.f32 	%f118, %f116, %f110, %f94;
	fma.rn.f32 	%f119, %f116, %f112, %f95;
	fma.rn.f32 	%f120, %f116, %f114, %f96;
	ld.shared.f32 	%f121, [%r7+2056];
	fma.rn.f32 	%f122, %f121, %f108, %f98;
	fma.rn.f32 	%f123, %f121, %f110, %f99;
	fma.rn.f32 	%f124, %f121, %f112, %f100;
	fma.rn.f32 	%f125, %f121, %f114, %f101;
	ld.shared.f32 	%f126, [%r7+3080];
	fma.rn.f32 	%f127, %f126, %f108, %f103;
	fma.rn.f32 	%f128, %f126, %f110, %f104;
	fma.rn.f32 	%f129, %f126, %f112, %f105;
	fma.rn.f32 	%f130, %f126, %f114, %f106;
	ld.shared.f32 	%f131, [%r7+12];
	ld.shared.f32 	%f132, [%r42+768];
	fma.rn.f32 	%f133, %f131, %f132, %f109;
	ld.shared.f32 	%f134, [%r42+832];
	fma.rn.f32 	%f135, %f131, %f134, %f111;
	ld.shared.f32 	%f136, [%r42+896];
	fma.rn.f32 	%f137, %f131, %f136, %f113;
	ld.shared.f32 	%f138, [%r42+960];
	fma.rn.f32 	%f139, %f131, %f138, %f115;
	ld.shared.f32 	%f140, [%r7+1036];
	fma.rn.f32 	%f141, %f140, %f132, %f117;
	fma.rn.f32 	%f142, %f140, %f134, %f118;
	fma.rn.f32 	%f143, %f140, %f136, %f119;
	fma.rn.f32 	%f144, %f140, %f138, %f120;
	ld.shared.f32 	%f145, [%r7+2060];
	fma.rn.f32 	%f146, %f145, %f132, %f122;
	fma.rn.f32 	%f147, %f145, %f134, %f123;
	fma.rn.f32 	%f148, %f145, %f136, %f124;
	fma.rn.f32 	%f149, %f145, %f138, %f125;
	ld.shared.f32 	%f150, [%r7+3084];
	fma.rn.f32 	%f151, %f150, %f132, %f127;
	fma.rn.f32 	%f152, %f150, %f134, %f128;
	fma.rn.f32 	%f153, %f150, %f136, %f129;
	fma.rn.f32 	%f154, %f150, %f138, %f130;
	ld.shared.f32 	%f155, [%r7+16];
	ld.shared.f32 	%f156, [%r42+1024];
	fma.rn.f32 	%f157, %f155, %f156, %f133;
	ld.shared.f32 	%f158, [%r42+1088];
	fma.rn.f32 	%f159, %f155, %f158, %f135;
	ld.shared.f32 	%f160, [%r42+1152];
	fma.rn.f32 	%f161, %f155, %f160, %f137;
	ld.shared.f32 	%f162, [%r42+1216];
	fma.rn.f32 	%f163, %f155, %f162, %f139;
	ld.shared.f32 	%f164, [%r7+1040];
	fma.rn.f32 	%f165, %f164, %f156, %f141;
	fma.rn.f32 	%f166, %f164, %f158, %f142;
	fma.rn.f32 	%f167, %f164, %f160, %f143;
	fma.rn.f32 	%f168, %f164, %f162, %f144;
	ld.shared.f32 	%f169, [%r7+2064];
	fma.rn.f32 	%f170, %f169, %f156, %f146;
	fma.rn.f32 	%f171, %f169, %f158, %f147;
	fma.rn.f32 	%f172, %f169, %f160, %f148;
	fma.rn.f32 	%f173, %f169, %f162, %f149;
	ld.shared.f32 	%f174, [%r7+3088];
	fma.rn.f32 	%f175, %f174, %f156, %f151;
	fma.rn.f32 	%f176, %f174, %f158, %f152;
	fma.rn.f32 	%f177, %f174, %f160, %f153;
	fma.rn.f32 	%f178, %f174, %f162, %f154;
	ld.shared.f32 	%f179, [%r7+20];
	ld.shared.f32 	%f180, [%r42+1280];
	fma.rn.f32 	%f181, %f179, %f180, %f157;
	ld.shared.f32 	%f182, [%r42+1344];
	fma.rn.f32 	%f183, %f179, %f182, %f159;
	ld.shared.f32 	%f184, [%r42+1408];
	fma.rn.f32 	%f185, %f179, %f184, %f161;
	ld.shared.f32 	%f186, [%r42+1472];
	fma.rn.f32 	%f187, %f179, %f186, %f163;
	ld.shared.f32 	%f188, [%r7+1044];
	fma.rn.f32 	%f189, %f188, %f180, %f165;
	fma.rn.f32 	%f190, %f188, %f182, %f166;
	fma.rn.f32 	%f191, %f188, %f184, %f167;
	fma.rn.f32 	%f192, %f188, %f186, %f168;
	ld.shared.f32 	%f193, [%r7+2068];
	fma.rn.f32 	%f194, %f193, %f180, %f170;
	fma.rn.f32 	%f195, %f193, %f182, %f171;
	fma.rn.f32 	%f196, %f193, %f184, %f172;
	fma.rn.f32 	%f197, %f193, %f186, %f173;
	ld.shared.f32 	%f198, [%r7+3092];
	fma.rn.f32 	%f199, %f198, %f180, %f175;
	fma.rn.f32 	%f200, %f198, %f182, %f176;
	fma.rn.f32 	%f201, %f198, %f184, %f177;
	fma.rn.f32 	%f202, %f198, %f186, %f178;
	ld.shared.f32 	%f203, [%r7+24];
	ld.shared.f32 	%f204, [%r42+1536];
	fma.rn.f32 	%f205, %f203, %f204, %f181;
	ld.shared.f32 	%f206, [%r42+1600];
	fma.rn.f32 	%f207, %f203, %f206, %f183;
	ld.shared.f32 	%f208, [%r42+1664];
	fma.rn.f32 	%f209, %f203, %f208, %f185;
	ld.shared.f32 	%f210, [%r42+1728];
	fma.rn.f32 	%f211, %f203, %f210, %f187;
	ld.shared.f32 	%f212, [%r7+1048];
	fma.rn.f32 	%f213, %f212, %f204, %f189;
	fma.rn.f32 	%f214, %f212, %f206, %f190;
	fma.rn.f32 	%f215, %f212, %f208, %f191;
	fma.rn.f32 	%f216, %f212, %f210, %f192;
	ld.shared.f32 	%f217, [%r7+2072];
	fma.rn.f32 	%f218, %f217, %f204, %f194;
	fma.rn.f32 	%f219, %f217, %f206, %f195;
	fma.rn.f32 	%f220, %f217, %f208, %f196;
	fma.rn.f32 	%f221, %f217, %f210, %f197;
	ld.shared.f32 	%f222, [%r7+3096];
	fma.rn.f32 	%f223, %f222, %f204, %f199;
	fma.rn.f32 	%f224, %f222, %f206, %f200;
	fma.rn.f32 	%f225, %f222, %f208, %f201;
	fma.rn.f32 	%f226, %f222, %f210, %f202;
	ld.shared.f32 	%f227, [%r7+28];
	ld.shared.f32 	%f228, [%r42+1792];
	fma.rn.f32 	%f229, %f227, %f228, %f205;
	ld.shared.f32 	%f230, [%r42+1856];
	fma.rn.f32 	%f231, %f227, %f230, %f207;
	ld.shared.f32 	%f232, [%r42+1920];
	fma.rn.f32 	%f233, %f227, %f232, %f209;
	ld.shared.f32 	%f234, [%r42+1984];
	fma.rn.f32 	%f235, %f227, %f234, %f211;
	ld.shared.f32 	%f236, [%r7+1052];
	fma.rn.f32 	%f237, %f236, %f228, %f213;
	fma.rn.f32 	%f238, %f236, %f230, %f214;
	fma.rn.f32 	%f239, %f236, %f232, %f215;
	fma.rn.f32 	%f240, %f236, %f234, %f216;
	ld.shared.f32 	%f241, [%r7+2076];
	fma.rn.f32 	%f242, %f241, %f228, %f218;
	fma.rn.f32 	%f243, %f241, %f230, %f219;
	fma.rn.f32 	%f244, %f241, %f232, %f220;
	fma.rn.f32 	%f245, %f241, %f234, %f221;
	ld.shared.f32 	%f246, [%r7+3100];
	fma.rn.f32 	%f247, %f246, %f228, %f223;
	fma.rn.f32 	%f248, %f246, %f230, %f224;
	fma.rn.f32 	%f249, %f246, %f232, %f225;
	fma.rn.f32 	%f250, %f246, %f234, %f226;
	ld.shared.f32 	%f251, [%r7+32];
	ld.shared.f32 	%f252, [%r42+2048];
	fma.rn.f32 	%f253, %f251, %f252, %f229;
	ld.shared.f32 	%f254, [%r42+2112];
	fma.rn.f32 	%f255, %f251, %f254, %f231;
	ld.shared.f32 	%f256, [%r42+2176];
	fma.rn.f32 	%f257, %f251, %f256, %f233;
	ld.shared.f32 	%f258, [%r42+2240];
	fma.rn.f32 	%f259, %f251, %f258, %f235;
	ld.shared.f32 	%f260, [%r7+1056];
	fma.rn.f32 	%f261, %f260, %f252, %f237;
	fma.rn.f32 	%f262, %f260, %f254, %f238;
	fma.rn.f32 	%f263, %f260, %f256, %f239;
	fma.rn.f32 	%f264, %f260, %f258, %f240;
	ld.shared.f32 	%f265, [%r7+2080];
	fma.rn.f32 	%f266, %f265, %f252, %f242;
	fma.rn.f32 	%f267, %f265, %f254, %f243;
	fma.rn.f32 	%f268, %f265, %f256, %f244;
	fma.rn.f32 	%f269, %f265, %f258, %f245;
	ld.shared.f32 	%f270, [%r7+3104];
	fma.rn.f32 	%f271, %f270, %f252, %f247;
	fma.rn.f32 	%f272, %f270, %f254, %f248;
	fma.rn.f32 	%f273, %f270, %f256, %f249;
	fma.rn.f32 	%f274, %f270, %f258, %f250;
	ld.shared.f32 	%f275, [%r7+36];
	ld.shared.f32 	%f276, [%r42+2304];
	fma.rn.f32 	%f277, %f275, %f276, %f253;
	ld.shared.f32 	%f278, [%r42+2368];
	fma.rn.f32 	%f279, %f275, %f278, %f255;
	ld.shared.f32 	%f280, [%r42+2432];
	fma.rn.f32 	%f281, %f275, %f280, %f257;
	ld.shared.f32 	%f282, [%r42+2496];
	fma.rn.f32 	%f283, %f275, %f282, %f259;
	ld.shared.f32 	%f284, [%r7+1060];
	fma.rn.f32 	%f285, %f284, %f276, %f261;
	fma.rn.f32 	%f286, %f284, %f278, %f262;
	fma.rn.f32 	%f287, %f284, %f280, %f263;
	fma.rn.f32 	%f288, %f284, %f282, %f264;
	ld.shared.f32 	%f289, [%r7+2084];
	fma.rn.f32 	%f290, %f289, %f276, %f266;
	fma.rn.f32 	%f291, %f289, %f278, %f267;
	fma.rn.f32 	%f292, %f289, %f280, %f268;
	fma.rn.f32 	%f293, %f289, %f282, %f269;
	ld.shared.f32 	%f294, [%r7+3108];
	fma.rn.f32 	%f295, %f294, %f276, %f271;
	fma.rn.f32 	%f296, %f294, %f278, %f272;
	fma.rn.f32 	%f297, %f294, %f280, %f273;
	fma.rn.f32 	%f298, %f294, %f282, %f274;
	ld.shared.f32 	%f299, [%r7+40];
	ld.shared.f32 	%f300, [%r42+2560];
	fma.rn.f32 	%f301, %f299, %f300, %f277;
	ld.shared.f32 	%f302, [%r42+2624];
	fma.rn.f32 	%f303, %f299, %f302, %f279;
	ld.shared.f32 	%f304, [%r42+2688];
	fma.rn.f32 	%f305, %f299, %f304, %f281;
	ld.shared.f32 	%f306, [%r42+2752];
	fma.rn.f32 	%f307, %f299, %f306, %f283;
	ld.shared.f32 	%f308, [%r7+1064];
	fma.rn.f32 	%f309, %f308, %f300, %f285;
	fma.rn.f32 	%f310, %f308, %f302, %f286;
	fma.rn.f32 	%f311, %f308, %f304, %f287;
	fma.rn.f32 	%f312, %f308, %f306, %f288;
	ld.shared.f32 	%f313, [%r7+2088];
	fma.rn.f32 	%f314, %f313, %f300, %f290;
	fma.rn.f32 	%f315, %f313, %f302, %f291;
	fma.rn.f32 	%f316, %f313, %f304, %f292;
	fma.rn.f32 	%f317, %f313, %f306, %f293;
	ld.shared.f32 	%f318, [%r7+3112];
	fma.rn.f32 	%f319, %f318, %f300, %f295;
	fma.rn.f32 	%f320, %f318, %f302, %f296;
	fma.rn.f32 	%f321, %f318, %f304, %f297;
	fma.rn.f32 	%f322, %f318, %f306, %f298;
	ld.shared.f32 	%f323, [%r7+44];
	ld.shared.f32 	%f324, [%r42+2816];
	fma.rn.f32 	%f325, %f323, %f324, %f301;
	ld.shared.f32 	%f326, [%r42+2880];
	fma.rn.f32 	%f327, %f323, %f326, %f303;
	ld.shared.f32 	%f328, [%r42+2944];
	fma.rn.f32 	%f329, %f323, %f328, %f305;
	ld.shared.f32 	%f330, [%r42+3008];
	fma.rn.f32 	%f331, %f323, %f330, %f307;
	ld.shared.f32 	%f332, [%r7+1068];
	fma.rn.f32 	%f333, %f332, %f324, %f309;
	fma.rn.f32 	%f334, %f332, %f326, %f310;
	fma.rn.f32 	%f335, %f332, %f328, %f311;
	fma.rn.f32 	%f336, %f332, %f330, %f312;
	ld.shared.f32 	%f337, [%r7+2092];
	fma.rn.f32 	%f338, %f337, %f324, %f314;
	fma.rn.f32 	%f339, %f337, %f326, %f315;
	fma.rn.f32 	%f340, %f337, %f328, %f316;
	fma.rn.f32 	%f341, %f337, %f330, %f317;
	ld.shared.f32 	%f342, [%r7+3116];
	fma.rn.f32 	%f343, %f342, %f324, %f319;
	fma.rn.f32 	%f344, %f342, %f326, %f320;
	fma.rn.f32 	%f345, %f342, %f328, %f321;
	fma.rn.f32 	%f346, %f342, %f330, %f322;
	ld.shared.f32 	%f347, [%r7+48];
	ld.shared.f32 	%f348, [%r42+3072];
	fma.rn.f32 	%f349, %f347, %f348, %f325;
	ld.shared.f32 	%f350, [%r42+3136];
	fma.rn.f32 	%f351, %f347, %f350, %f327;
	ld.shared.f32 	%f352, [%r42+3200];
	fma.rn.f32 	%f353, %f347, %f352, %f329;
	ld.shared.f32 	%f354, [%r42+3264];
	fma.rn.f32 	%f355, %f347, %f354, %f331;
	ld.shared.f32 	%f356, [%r7+1072];
	fma.rn.f32 	%f357, %f356, %f348, %f333;
	fma.rn.f32 	%f358, %f356, %f350, %f334;
	fma.rn.f32 	%f359, %f356, %f352, %f335;
	fma.rn.f32 	%f360, %f356, %f354, %f336;
	ld.shared.f32 	%f361, [%r7+2096];
	fma.rn.f32 	%f362, %f361, %f348, %f338;
	fma.rn.f32 	%f363, %f361, %f350, %f339;
	fma.rn.f32 	%f364, %f361, %f352, %f340;
	fma.rn.f32 	%f365, %f361, %f354, %f341;
	ld.shared.f32 	%f366, [%r7+3120];
	fma.rn.f32 	%f367, %f366, %f348, %f343;
	fma.rn.f32 	%f368, %f366, %f350, %f344;
	fma.rn.f32 	%f369, %f366, %f352, %f345;
	fma.rn.f32 	%f370, %f366, %f354, %f346;
	ld.shared.f32 	%f371, [%r7+52];
	ld.shared.f32 	%f372, [%r42+3328];
	fma.rn.f32 	%f373, %f371, %f372, %f349;
	ld.shared.f32 	%f374, [%r42+3392];
	fma.rn.f32 	%f375, %f371, %f374, %f351;
	ld.shared.f32 	%f376, [%r42+3456];
	fma.rn.f32 	%f377, %f371, %f376, %f353;
	ld.shared.f32 	%f378, [%r42+3520];
	fma.rn.f32 	%f379, %f371, %f378, %f355;
	ld.shared.f32 	%f380, [%r7+1076];
	fma.rn.f32 	%f381, %f380, %f372, %f357;
	fma.rn.f32 	%f382, %f380, %f374, %f358;
	fma.rn.f32 	%f383, %f380, %f376, %f359;
	fma.rn.f32 	%f384, %f380, %f378, %f360;
	ld.shared.f32 	%f385, [%r7+2100];
	fma.rn.f32 	%f386, %f385, %f372, %f362;
	fma.rn.f32 	%f387, %f385, %f374, %f363;
	fma.rn.f32 	%f388, %f385, %f376, %f364;
	fma.rn.f32 	%f389, %f385, %f378, %f365;
	ld.shared.f32 	%f390, [%r7+3124];
	fma.rn.f32 	%f391, %f390, %f372, %f367;
	fma.rn.f32 	%f392, %f390, %f374, %f368;
	fma.rn.f32 	%f393, %f390, %f376, %f369;
	fma.rn.f32 	%f394, %f390, %f378, %f370;
	ld.shared.f32 	%f395, [%r7+56];
	ld.shared.f32 	%f396, [%r42+3584];
	fma.rn.f32 	%f397, %f395, %f396, %f373;
	ld.shared.f32 	%f398, [%r42+3648];
	fma.rn.f32 	%f399, %f395, %f398, %f375;
	ld.shared.f32 	%f400, [%r42+3712];
	fma.rn.f32 	%f401, %f395, %f400, %f377;
	ld.shared.f32 	%f402, [%r42+3776];
	fma.rn.f32 	%f403, %f395, %f402, %f379;
	ld.shared.f32 	%f404, [%r7+1080];
	fma.rn.f32 	%f405, %f404, %f396, %f381;
	fma.rn.f32 	%f406, %f404, %f398, %f382;
	fma.rn.f32 	%f407, %f404, %f400, %f383;
	fma.rn.f32 	%f408, %f404, %f402, %f384;
	ld.shared.f32 	%f409, [%r7+2104];
	fma.rn.f32 	%f410, %f409, %f396, %f386;
	fma.rn.f32 	%f411, %f409, %f398, %f387;
	fma.rn.f32 	%f412, %f409, %f400, %f388;
	fma.rn.f32 	%f413, %f409, %f402, %f389;
	ld.shared.f32 	%f414, [%r7+3128];
	fma.rn.f32 	%f415, %f414, %f396, %f391;
	fma.rn.f32 	%f416, %f414, %f398, %f392;
	fma.rn.f32 	%f417, %f414, %f400, %f393;
	fma.rn.f32 	%f418, %f414, %f402, %f394;
	ld.shared.f32 	%f419, [%r7+60];
	ld.shared.f32 	%f420, [%r42+3840];
	fma.rn.f32 	%f458, %f419, %f420, %f397;
	ld.shared.f32 	%f421, [%r42+3904];
	fma.rn.f32 	%f457, %f419, %f421, %f399;
	ld.shared.f32 	%f422, [%r42+3968];
	fma.rn.f32 	%f456, %f419, %f422, %f401;
	ld.shared.f32 	%f423, [%r42+4032];
	fma.rn.f32 	%f455, %f419, %f423, %f403;
	ld.shared.f32 	%f424, [%r7+1084];
	fma.rn.f32 	%f454, %f424, %f420, %f405;
	fma.rn.f32 	%f453, %f424, %f421, %f406;
	fma.rn.f32 	%f452, %f424, %f422, %f407;
	fma.rn.f32 	%f451, %f424, %f423, %f408;
	ld.shared.f32 	%f425, [%r7+2108];
	fma.rn.f32 	%f450, %f425, %f420, %f410;
	fma.rn.f32 	%f449, %f425, %f421, %f411;
	fma.rn.f32 	%f448, %f425, %f422, %f412;
	fma.rn.f32 	%f447, %f425, %f423, %f413;
	ld.shared.f32 	%f426, [%r7+3132];
	fma.rn.f32 	%f446, %f426, %f420, %f415;
	fma.rn.f32 	%f445, %f426, %f421, %f416;
	fma.rn.f32 	%f444, %f426, %f422, %f417;
	fma.rn.f32 	%f443, %f426, %f423, %f418;
	bar.sync 	0;
	add.s32 	%r58, %r58, 16;
	add.s32 	%r57, %r57, %r6;
	add.s32 	%r56, %r56, 16;
	add.s32 	%r55, %r55, 16;
	add.s32 	%r54, %r54, 16;
	add.s32 	%r53, %r53, 16;
	setp.lt.s32 	%p2, %r58, %r13;
	@%p2 bra 	$L__BB3_2;
$L__BB3_3:
	mov.u32 	%r45, %tid.y;
	add.s32 	%r46, %r3, %r45;
	add.s32 	%r47, %r5, %r1;
	cvta.to.global.u64 	%rd27, %rd3;
	mad.lo.s32 	%r48, %r46, %r27, %r47;
	mul.wide.s32 	%rd28, %r48, 4;
	add.s64 	%rd29, %rd27, %rd28;
	st.global.f32 	[%rd29], %f458;
	st.global.f32 	[%rd29+64], %f457;
	st.global.f32 	[%rd29+128], %f456;
	st.global.f32 	[%rd29+192], %f455;
	add.s32 	%r49, %r48, %r6;
	mul.wide.s32 	%rd30, %r49, 4;
	add.s64 	%rd31, %rd27, %rd30;
	st.global.f32 	[%rd31], %f454;
	st.global.f32 	[%rd31+64], %f453;
	st.global.f32 	[%rd31+128], %f452;
	st.global.f32 	[%rd31+192], %f451;
	shl.b32 	%r50, %r27, 5;
	add.s32 	%r51, %r48, %r50;
	mul.wide.s32 	%rd32, %r51, 4;
	add.s64 	%rd33, %rd27, %rd32;
	st.global.f32 	[%rd33], %f450;
	st.global.f32 	[%rd33+64], %f449;
	st.global.f32 	[%rd33+128], %f448;
	st.global.f32 	[%rd33+192], %f447;
	add.s32 	%r52, %r51, %r6;
	mul.wide.s32 	%rd34, %r52, 4;
	add.s64 	%rd35, %rd27, %rd34;
	st.global.f32 	[%rd35], %f446;
	st.global.f32 	[%rd35+64], %f445;
	st.global.f32 	[%rd35+128], %f444;
	st.global.f32 	[%rd35+192], %f443;
	ret;

}
	// .globl	_Z16matrixMulCUDA96BILi96ELi16EEvPPfS1_S1_ii
.visible .entry _Z16matrixMulCUDA96BILi96ELi16EEvPPfS1_S1_ii(
	.param .u64 .ptr .align 1 _Z16matrixMulCUDA96BILi96ELi16EEvPPfS1_S1_ii_param_0,
	.param .u64 .ptr .align 1 _Z16matrixMulCUDA96BILi96ELi16EEvPPfS1_S1_ii_param_1,
	.param .u64 .ptr .align 1 _Z16matrixMulCUDA96BILi96ELi16EEvPPfS1_S1_ii_param_2,
	.param .u32 _Z16matrixMulCUDA96BILi96ELi16EEvPPfS1_S1_ii_param_3,
	.param .u32 _Z16matrixMulCUDA96BILi96ELi16EEvPPfS1_S1_ii_param_4
)
{
	.reg .pred 	%p<3>;
	.reg .b32 	%r<83>;
	.reg .b32 	%f<927>;
	.reg .b64 	%rd<44>;
	// demoted variable
	.shared .align 4 .b8 _ZZ16matrixMulCUDA96BILi96ELi16EEvPPfS1_S1_iiE2As[6144];
	// demoted variable
	.shared .align 4 .b8 _ZZ16matrixMulCUDA96BILi96ELi16EEvPPfS1_S1_iiE2Bs[6144];
	ld.param.u64 	%rd5, [_Z16matrixMulCUDA96BILi96ELi16EEvPPfS1_S1_ii_param_0];
	ld.param.u64 	%rd6, [_Z16matrixMulCUDA96BILi96ELi16EEvPPfS1_S1_ii_param_1];
	ld.param.u64 	%rd7, [_Z16matrixMulCUDA96BILi96ELi16EEvPPfS1_S1_ii_param_2];
	ld.param.u32 	%r29, [_Z16matrixMulCUDA96BILi96ELi16EEvPPfS1_S1_ii_param_3];
	cvta.to.global.u64 	%rd8, %rd5;
	cvta.to.global.u64 	%rd9, %rd7;
	cvta.to.global.u64 	%rd10, %rd6;
	mov.u32 	%r31, %ctaid.x;
	mov.u32 	%r32, %ctaid.y;
	mov.u32 	%r1, %tid.x;
	mov.u32 	%r2, %tid.y;
	mov.u32 	%r33, %ctaid.z;
	mul.wide.u32 	%rd11, %r33, 8;
	add.s64 	%rd12, %rd10, %rd11;
	ld.global.u64 	%rd13, [%rd12];
	cvta.to.global.u64 	%rd1, %rd13;
	add.s64 	%rd14, %rd9, %rd11;
	ld.global.u64 	%rd2, [%rd14];
	add.s64 	%rd15, %rd8, %rd11;
	ld.global.u64 	%rd3, [%rd15];
	mul.lo.s32 	%r3, %r32, 96;
	mul.lo.s32 	%r82, %r3, %r29;
	mul.lo.s32 	%r5, %r31, 96;
	setp.lt.s32 	%p1, %r29, 1;
	mov.f32 	%f891, 0f00000000;
	mov.f32 	%f892, %f891;
	mov.f32 	%f893, %f891;
	mov.f32 	%f894, %f891;
	mov.f32 	%f895, %f891;
	mov.f32 	%f896, %f891;
	mov.f32 	%f897, %f891;
	mov.f32 	%f898, %f891;
	mov.f32 	%f899, %f891;
	mov.f32 	%f900, %f891;
	mov.f32 	%f901, %f891;
	mov.f32 	%f902, %f891;
	mov.f32 	%f903, %f891;
	mov.f32 	%f904, %f891;
	mov.f32 	%f905, %f891;
	mov.f32 	%f906, %f891;
	mov.f32 	%f907, %f891;
	mov.f32 	%f908, %f891;
	mov.f32 	%f909, %f891;
	mov.f32 	%f910, %f891;
	mov.f32 	%f911, %f891;
	mov.f32 	%f912, %f891;
	mov.f32 	%f913, %f891;
	mov.f32 	%f914, %f891;
	mov.f32 	%f915, %f891;
	mov.f32 	%f916, %f891;
	mov.f32 	%f917, %f891;
	mov.f32 	%f918, %f891;
	mov.f32 	%f919, %f891;
	mov.f32 	%f920, %f891;
	mov.f32 	%f921, %f891;
	mov.f32 	%f922, %f891;
	mov.f32 	%f923, %f891;
	mov.f32 	%f924, %f891;
	mov.f32 	%f925, %f891;
	mov.f32 	%f926, %f891;
	@%p1 bra 	$L__BB4_3;
	ld.param.u32 	%r72, [_Z16matrixMulCUDA96BILi96ELi16EEvPPfS1_S1_ii_param_4];
	ld.param.u32 	%r70, [_Z16matrixMulCUDA96BILi96ELi16EEvPPfS1_S1_ii_param_3];
	add.s32 	%r34, %r2, %r3;
	mad.lo.s32 	%r81, %r70, %r34, %r1;
	add.s32 	%r35, %r34, 16;
	mad.lo.s32 	%r80, %r70, %r35, %r1;
	add.s32 	%r36, %r34, 48;
	mad.lo.s32 	%r79, %r70, %r36, %r1;
	add.s32 	%r37, %r34, 32;
	mad.lo.s32 	%r78, %r70, %r37, %r1;
	add.s32 	%r38, %r34, 80;
	mad.lo.s32 	%r77, %r70, %r38, %r1;
	cvta.to.global.u64 	%rd16, %rd2;
	add.s64 	%rd4, %rd16, 192;
	mad.lo.s32 	%r39, %r72, %r2, %r1;
	add.s32 	%r76, %r39, %r5;
	add.s32 	%r40, %r34, 64;
	mad.lo.s32 	%r75, %r70, %r40, %r1;
	mov.f32 	%f891, 0f00000000;
$L__BB4_2:
	ld.param.u32 	%r73, [_Z16matrixMulCUDA96BILi96ELi16EEvPPfS1_S1_ii_param_4];
	ld.param.u32 	%r71, [_Z16matrixMulCUDA96BILi96ELi16EEvPPfS1_S1_ii_param_3];
	mul.wide.s32 	%rd17, %r81, 4;
	add.s64 	%rd18, %rd1, %rd17;
	mul.wide.s32 	%rd19, %r80, 4;
	add.s64 	%rd20, %rd1, %rd19;
	mul.wide.s32 	%rd21, %r79, 4;
	add.s64 	%rd22, %rd1, %rd21;
	mul.wide.s32 	%rd23, %r78, 4;
	add.s64 	%rd24, %rd1, %rd23;
	mul.wide.s32 	%rd25, %r77, 4;
	add.s64 	%rd26, %rd1, %rd25;
	mul.wide.s32 	%rd27, %r76, 4;
	add.s64 	%rd28, %rd4, %rd27;
	mul.wide.s32 	%rd29, %r75, 4;
	add.s64 	%rd30, %rd1, %rd29;
	ld.global.f32 	%f111, [%rd28+-192];
	mov.u32 	%r41, %tid.y;
	mov.u32 	%r42, _ZZ16matrixMulCUDA96BILi96ELi16EEvPPfS1_S1_iiE2Bs;
	mov.u32 	%r43, %tid.x;
	shl.b32 	%r44, %r43, 2;
	add.s32 	%r45, %r42, %r44;
	mad.lo.s32 	%r46, %r41, 384, %r45;
	st.shared.f32 	[%r46], %f111;
	ld.global.f32 	%f112, [%rd28+-128];
	st.shared.f32 	[%r46+64], %f112;
	ld.global.f32 	%f113, [%rd28+-64];
	st.shared.f32 	[%r46+128], %f113;
	ld.global.f32 	%f114, [%rd28];
	st.shared.f32 	[%r46+192], %f114;
	ld.global.f32 	%f115, [%rd28+64];
	st.shared.f32 	[%r46+256], %f115;
	ld.global.f32 	%f116, [%rd28+128];
	st.shared.f32 	[%r46+320], %f116;
	ld.global.f32 	%f117, [%rd18];
	shl.b32 	%r47, %r41, 6;
	mov.u32 	%r48, _ZZ16matrixMulCUDA96BILi96ELi16EEvPPfS1_S1_iiE2As;
	add.s32 	%r49, %r48, %r47;
	add.s32 	%r50, %r49, %r44;
	st.shared.f32 	[%r50], %f117;
	ld.global.f32 	%f118, [%rd20];
	st.shared.f32 	[%r50+1024], %f118;
	ld.global.f32 	%f119, [%rd24];
	st.shared.f32 	[%r50+2048], %f119;
	ld.global.f32 	%f120, [%rd22];
	st.shared.f32 	[%r50+3072], %f120;
	ld.global.f32 	%f121, [%rd30];
	st.shared.f32 	[%r50+4096], %f121;
	ld.global.f32 	%f122, [%rd26];
	st.shared.f32 	[%r50+5120], %f122;
	bar.sync 	0;
	ld.shared.f32 	%f123, [%r49];
	ld.shared.f32 	%f124, [%r45];
	fma.rn.f32 	%f125, %f123, %f124, %f926;
	ld.shared.f32 	%f126, [%r45+64];
	fma.rn.f32 	%f127, %f123, %f126, %f925;
	ld.shared.f32 	%f128, [%r45+128];
	fma.rn.f32 	%f129, %f123, %f128, %f924;
	ld.shared.f32 	%f130, [%r45+192];
	fma.rn.f32 	%f131, %f123, %f130, %f923;
	ld.shared.f32 	%f132, [%r45+256];
	fma.rn.f32 	%f133, %f123, %f132, %f922;
	ld.shared.f32 	%f134, [%r45+320];
	fma.rn.f32 	%f135, %f123, %f134, %f921;
	ld.shared.f32 	%f136, [%r49+1024];
	fma.rn.f32 	%f137, %f136, %f124, %f920;
	fma.rn.f32 	%f138, %f136, %f126, %f919;
	fma.rn.f32 	%f139, %f136, %f128, %f918;
	fma.rn.f32 	%f140, %f136, %f130, %f917;
	fma.rn.f32 	%f141, %f136, %f132, %f916;
	fma.rn.f32 	%f142, %f136, %f134, %f915;
	ld.shared.f32 	%f143, [%r49+2048];
	fma.rn.f32 	%f144, %f143, %f124, %f914;
	fma.rn.f32 	%f145, %f143, %f126, %f913;
	fma.rn.f32 	%f146, %f143, %f128, %f912;
	fma.rn.f32 	%f147, %f143, %f130, %f911;
	fma.rn.f32 	%f148, %f143, %f132, %f910;
	fma.rn.f32 	%f149, %f143, %f134, %f909;
	ld.shared.f32 	%f150, [%r49+3072];
	fma.rn.f32 	%f151, %f150, %f124, %f908;
	fma.rn.f32 	%f152, %f150, %f126, %f907;
	fma.rn.f32 	%f153, %f150, %f128, %f906;
	fma.rn.f32 	%f154, %f150, %f130, %f905;
	fma.rn.f32 	%f155, %f150, %f132, %f904;
	fma.rn.f32 	%f156, %f150, %f134, %f903;
	ld.shared.f32 	%f157, [%r49+4096];
	fma.rn.f32 	%f158, %f157, %f124, %f902;
	fma.rn.f32 	%f159, %f157, %f126, %f901;
	fma.rn.f32 	%f160, %f157, %f128, %f900;
	fma.rn.f32 	%f161, %f157, %f130, %f899;
	fma.rn.f32 	%f162, %f157, %f132, %f898;
	fma.rn.f32 	%f163, %f157, %f134, %f897;
	ld.shared.f32 	%f164, [%r49+5120];
	fma.rn.f32 	%f165, %f164, %f124, %f896;
	fma.rn.f32 	%f166, %f164, %f126, %f895;
	fma.rn.f32 	%f167, %f164, %f128, %f894;
	fma.rn.f32 	%f168, %f164, %f130, %f893;
	fma.rn.f32 	%f169, %f164, %f132, %f892;
	fma.rn.f32 	%f170, %f164, %f134, %f891;
	ld.shared.f32 	%f171, [%r49+4];
	ld.shared.f32 	%f172, [%r45+384];
	fma.rn.f32 	%f173, %f171, %f172, %f125;
	ld.shared.f32 	%f174, [%r45+448];
	fma.rn.f32 	%f175, %f171, %f174, %f127;
	ld.shared.f32 	%f176, [%r45+512];
	fma.rn.f32 	%f177, %f171, %f176, %f129;
	ld.shared.f32 	%f178, [%r45+576];
	fma.rn.f32 	%f179, %f171, %f178, %f131;
	ld.shared.f32 	%f180, [%r45+640];
	fma.rn.f32 	%f181, %f171, %f180, %f133;
	ld.shared.f32 	%f182, [%r45+704];
	fma.rn.f32 	%f183, %f171, %f182, %f135;
	ld.shared.f32 	%f184, [%r49+1028];
	fma.rn.f32 	%f185, %f184, %f172, %f137;
	fma.rn.f32 	%f186, %f184, %f174, %f138;
	fma.rn.f32 	%f187, %f184, %f176, %f139;
	fma.rn.f32 	%f188, %f184, %f178, %f140;
	fma.rn.f32 	%f189, %f184, %f180, %f141;
	fma.rn.f32 	%f190, %f184, %f182, %f142;
	ld.shared.f32 	%f191, [%r49+2052];
	fma.rn.f32 	%f192, %f191, %f172, %f144;
	fma.rn.f32 	%f193, %f191, %f174, %f145;
	fma.rn.f32 	%f194, %f191, %f176, %f146;
	fma.rn.f32 	%f195, %f191, %f178, %f147;
	fma.rn.f32 	%f196, %f191, %f180, %f148;
	fma.rn.f32 	%f197, %f191, %f182, %f149;
	ld.shared.f32 	%f198, [%r49+3076];
	fma.rn.f32 	%f199, %f198, %f172, %f151;
	fma.rn.f32 	%f200, %f198, %f174, %f152;
	fma.rn.f32 	%f201, %f198, %f176, %f153;
	fma.rn.f32 	%f202, %f198, %f178, %f154;
	fma.rn.f32 	%f203, %f198, %f180, %f155;
	fma.rn.f32 	%f204, %f198, %f182, %f156;
	ld.shared.f32 	%f205, [%r49+4100];
	fma.rn.f32 	%f206, %f205, %f172, %f158;
	fma.rn.f32 	%f207, %f205, %f174, %f159;
	fma.rn.f32 	%f208, %f205, %f176, %f160;
	fma.rn.f32 	%f209, %f205, %f178, %f161;
	fma.rn.f32 	%f210, %f205, %f180, %f162;
	fma.rn.f32 	%f211, %f205, %f182, %f163;
	ld.shared.f32 	%f212, [%r49+5124];
	fma.rn.f32 	%f213, %f212, %f172, %f165;
	fma.rn.f32 	%f214, %f212, %f174, %f166;
	fma.rn.f32 	%f215, %f212, %f176, %f167;
	fma.rn.f32 	%f216, %f212, %f178, %f168;
	fma.rn.f32 	%f217, %f212, %f180, %f169;
	fma.rn.f32 	%f218, %f212, %f182, %f170;
	ld.shared.f32 	%f219, [%r49+8];
	ld.shared.f32 	%f220, [%r45+768];
	fma.rn.f32 	%f221, %f219, %f220, %f173;
	ld.shared.f32 	%f222, [%r45+832];
	fma.rn.f32 	%f223, %f219, %f222, %f175;
	ld.shared.f32 	%f224, [%r45+896];
	fma.rn.f32 	%f225, %f219, %f224, %f177;
	ld.shared.f32 	%f226, [%r45+960];
	fma.rn.f32 	%f227, %f219, %f226, %f179;
	ld.shared.f32 	%f228, [%r45+1024];
	fma.rn.f32 	%f229, %f219, %f228, %f181;
	ld.shared.f32 	%f230, [%r45+1088];
	fma.rn.f32 	%f231, %f219, %f230, %f183;
	ld.shared.f32 	%f232, [%r49+1032];
	fma.rn.f32 	%f233, %f232, %f220, %f185;
	fma.rn.f32 	%f234, %f232, %f222, %f186;
	fma.rn.f32 	%f235, %f232, %f224, %f187;
	fma.rn.f32 	%f236, %f232, %f226, %f188;
	fma.rn.f32 	%f237, %f232, %f228, %f189;
	fma.rn.f32 	%f238, %f232, %f230, %f190;
	ld.shared.f32 	%f239, [%r49+2056];
	fma.rn.f32 	%f240, %f239, %f220, %f192;
	fma.rn.f32 	%f241, %f239, %f222, %f193;
	fma.rn.f32 	%f242, %f239, %f224, %f194;
	fma.rn.f32 	%f243, %f239, %f226, %f195;
	fma.rn.f32 	%f244, %f239, %f228, %f196;
	fma.rn.f32 	%f245, %f239, %f230, %f197;
	ld.shared.f32 	%f246, [%r49+3080];
	fma.rn.f32 	%f247, %f246, %f220, %f199;
	fma.rn.f32 	%f248, %f246, %f222, %f200;
	fma.rn.f32 	%f249, %f246, %f224, %f201;
	fma.rn.f32 	%f250, %f246, %f226, %f202;
	fma.rn.f32 	%f251, %f246, %f228, %f203;
	fma.rn.f32 	%f252, %f246, %f230, %f204;
	ld.shared.f32 	%f253, [%r49+4104];
	fma.rn.f32 	%f254, %f253, %f220, %f206;
	fma.rn.f32 	%f255, %f253, %f222, %f207;
	fma.rn.f32 	%f256, %f253, %f224, %f208;
	fma.rn.f32 	%f257, %f253, %f226, %f209;
	fma.rn.f32 	%f258, %f253, %f228, %f210;
	fma.rn.f32 	%f259, %f253, %f230, %f211;
	ld.shared.f32 	%f260, [%r49+5128];
	fma.rn.f32 	%f261, %f260, %f220, %f213;
	fma.rn.f32 	%f262, %f260, %f222, %f214;
	fma.rn.f32 	%f263, %f260, %f224, %f215;
	fma.rn.f32 	%f264, %f260, %f226, %f216;
	fma.rn.f32 	%f265, %f260, %f228, %f217;
	fma.rn.f32 	%f266, %f260, %f230, %f218;
	ld.shared.f32 	%f267, [%r49+12];
	ld.shared.f32 	%f268, [%r45+1152];
	fma.rn.f32 	%f269, %f267, %f268, %f221;
	ld.shared.f32 	%f270, [%r45+1216];
	fma.rn.f32 	%f271, %f267, %f270, %f223;
	ld.shared.f32 	%f272, [%r45+1280];
	fma.rn.f32 	%f273, %f267, %f272, %f225;
	ld.shared.f32 	%f274, [%r45+1344];
	fma.rn.f32 	%f275, %f267, %f274, %f227;
	ld.shared.f32 	%f276, [%r45+1408];
	fma.rn.f32 	%f277, %f267, %f276, %f229;
	ld.shared.f32 	%f278, [%r45+1472];
	fma.rn.f32 	%f279, %f267, %f278, %f231;
	ld.shared.f32 	%f280, [%r49+1036];
	fma.rn.f32 	%f281, %f280, %f268, %f233;
	fma.rn.f32 	%f282, %f280, %f270, %f234;
	fma.rn.f32 	%f283, %f280, %f272, %f235;
	fma.rn.f32 	%f284, %f280, %f274, %f236;
	fma.rn.f32 	%f285, %f280, %f276, %f237;
	fma.rn.f32 	%f286, %f280, %f278, %f238;
	ld.shared.f32 	%f287, [%r49+2060];
	fma.rn.f32 	%f288, %f287, %f268, %f240;
	fma.rn.f32 	%f289, %f287, %f270, %f241;
	fma.rn.f32 	%f290, %f287, %f272, %f242;
	fma.rn.f32 	%f291, %f287, %f274, %f243;
	fma.rn.f32 	%f292, %f287, %f276, %f244;
	fma.rn.f32 	%f293, %f287, %f278, %f245;
	ld.shared.f32 	%f294, [%r49+3084];
	fma.rn.f32 	%f295, %f294, %f268, %f247;
	fma.rn.f32 	%f296, %f294, %f270, %f248;
	fma.rn.f32 	%f297, %f294, %f272, %f249;
	fma.rn.f32 	%f298, %f294, %f274, %f250;
	fma.rn.f32 	%f299, %f294, %f276, %f251;
	fma.rn.f32 	%f300, %f294, %f278, %f252;
	ld.shared.f32 	%f301, [%r49+4108];
	fma.rn.f32 	%f302, %f301, %f268, %f254;
	fma.rn.f32 	%f303, %f301, %f270, %f255;
	fma.rn.f32 	%f304, %f301, %f272, %f256;
	fma.rn.f32 	%f305, %f301, %f274, %f257;
	fma.rn.f32 	%f306, %f301, %f276, %f258;
	fma.rn.f32 	%f307, %f301, %f278, %f259;
	ld.shared.f32 	%f308, [%r49+5132];
	fma.rn.f32 	%f309, %f308, %f268, %f261;
	fma.rn.f32 	%f310, %f308, %f270, %f262;
	fma.rn.f32 	%f311, %f308, %f272, %f263;
	fma.rn.f32 	%f312, %f308, %f274, %f264;
	fma.rn.f32 	%f313, %f308, %f276, %f265;
	fma.rn.f32 	%f314, %f308, %f278, %f266;
	ld.shared.f32 	%f315, [%r49+16];
	ld.shared.f32 	%f316, [%r45+1536];
	fma.rn.f32 	%f317, %f315, %f316, %f269;
	ld.shared.f32 	%f318, [%r45+1600];
	fma.rn.f32 	%f319, %f315, %f318, %f271;
	ld.shared.f32 	%f320, [%r45+1664];
	fma.rn.f32 	%f321, %f315, %f320, %f273;
	ld.shared.f32 	%f322, [%r45+1728];
	fma.rn.f32 	%f323, %f315, %f322, %f275;
	ld.shared.f32 	%f324, [%r45+1792];
	fma.rn.f32 	%f325, %f315, %f324, %f277;
	ld.shared.f32 	%f326, [%r45+1856];
	fma.rn.f32 	%f327, %f315, %f326, %f279;
	ld.shared.f32 	%f328, [%r49+1040];
	fma.rn.f32 	%f329, %f328, %f316, %f281;
	fma.rn.f32 	%f330, %f328, %f318, %f282;
	fma.rn.f32 	%f331, %f328, %f320, %f283;
	fma.rn.f32 	%f332, %f328, %f322, %f284;
	fma.rn.f32 	%f333, %f328, %f324, %f285;
	fma.rn.f32 	%f334, %f328, %f326, %f286;
	ld.shared.f32 	%f335, [%r49+2064];
	fma.rn.f32 	%f336, %f335, %f316, %f288;
	fma.rn.f32 	%f337, %f335, %f318, %f289;
	fma.rn.f32 	%f338, %f335, %f320, %f290;
	fma.rn.f32 	%f339, %f335, %f322, %f291;
	fma.rn.f32 	%f340, %f335, %f324, %f292;
	fma.rn.f32 	%f341, %f335, %f326, %f293;
	ld.shared.f32 	%f342, [%r49+3088];
	fma.rn.f32 	%f343, %f342, %f316, %f295;
	fma.rn.f32 	%f344, %f342, %f318, %f296;
	fma.rn.f32 	%f345, %f342, %f320, %f297;
	fma.rn.f32 	%f346, %f342, %f322, %f298;
	fma.rn.f32 	%f347, %f342, %f324, %f299;
	fma.rn.f32 	%f348, %f342, %f326, %f300;
	ld.shared.f32 	%f349, [%r49+4112];
	fma.rn.f32 	%f350, %f349, %f316, %f302;
	fma.rn.f32 	%f351, %f349, %f318, %f303;
	fma.rn.f32 	%f352, %f349, %f320, %f304;
	fma.rn.f32 	%f353, %f349, %f322, %f305;
	fma.rn.f32 	%f354, %f349, %f324, %f306;
	fma.rn.f32 	%f355, %f349, %f326, %f307;
	ld.shared.f32 	%f356, [%r49+5136];
	fma.rn.f32 	%f357, %f356, %f316, %f309;
	fma.rn.f32 	%f358, %f356, %f318, %f310;
	fma.rn.f32 	%f359, %f356, %f320, %f311;
	fma.rn.f32 	%f360, %f356, %f322, %f312;
	fma.rn.f32 	%f361, %f356, %f324, %f313;
	fma.rn.f32 	%f362, %f356, %f326, %f314;
	ld.shared.f32 	%f363, [%r49+20];
	ld.shared.f32 	%f364, [%r45+1920];
	fma.rn.f32 	%f365, %f363, %f364, %f317;
	ld.shared.f32 	%f366, [%r45+1984];
	fma.rn.f32 	%f367, %f363, %f366, %f319;
	ld.shared.f32 	%f368, [%r45+2048];
	fma.rn.f32 	%f369, %f363, %f368, %f321;
	ld.shared.f32 	%f370, [%r45+2112];
	fma.rn.f32 	%f371, %f363, %f370, %f323;
	ld.shared.f32 	%f372, [%r45+2176];
	fma.rn.f32 	%f373, %f363, %f372, %f325;
	ld.shared.f32 	%f374, [%r45+2240];
	fma.rn.f32 	%f375, %f363, %f374, %f327;
	ld.shared.f32 	%f376, [%r49+1044];
	fma.rn.f32 	%f377, %f376, %f364, %f329;
	fma.rn.f32 	%f378, %f376, %f366, %f330;
	fma.rn.f32 	%f379, %f376, %f368, %f331;
	fma.rn.f32 	%f380, %f376, %f370, %f332;
	fma.rn.f32 	%f381, %f376, %f372, %f333;
	fma.rn.f32 	%f382, %f376, %f374, %f334;
	ld.shared.f32 	%f383, [%r49+2068];
	fma.rn.f32 	%f384, %f383, %f364, %f336;
	fma.rn.f32 	%f385, %f383, %f366, %f337;
	fma.rn.f32 	%f386, %f383, %f368, %f338;
	fma.rn.f32 	%f387, %f383, %f370, %f339;
	fma.rn.f32 	%f388, %f383, %f372, %f340;
	fma.rn.f32 	%f389, %f383, %f374, %f341;
	ld.shared.f32 	%f390, [%r49+3092];
	fma.rn.f32 	%f391, %f390, %f364, %f343;
	fma.rn.f32 	%f392, %f390, %f366, %f344;
	fma.rn.f32 	%f393, %f390, %f368, %f345;
	fma.rn.f32 	%f394, %f390, %f370, %f346;
	fma.rn.f32 	%f395, %f390, %f372, %f347;
	fma.rn.f32 	%f396, %f390, %f374, %f348;
	ld.shared.f32 	%f397, [%r49+4116];
	fma.rn.f32 	%f398, %f397, %f364, %f350;
	fma.rn.f32 	%f399, %f397, %f366, %f351;
	fma.rn.f32 	%f400, %f397, %f368, %f352;
	fma.rn.f32 	%f401, %f397, %f370, %f353;
	fma.rn.f32 	%f402, %f397, %f372, %f354;
	fma.rn.f32 	%f403, %f397, %f374, %f355;
	ld.shared.f32 	%f404, [%r49+5140];
	fma.rn.f32 	%f405, %f404, %f364, %f357;
	fma.rn.f32 	%f406, %f404, %f366, %f358;
	fma.rn.f32 	%f407, %f404, %f368, %f359;
	fma.rn.f32 	%f408, %f404, %f370, %f360;
	fma.rn.f32 	%f409, %f404, %f372, %f361;
	fma.rn.f32 	%f410, %f404, %f374, %f362;
	ld.shared.f32 	%f411, [%r49+24];
	ld.shared.f32 	%f412, [%r45+2304];
	fma.rn.f32 	%f413, %f411, %f412, %f365;
	ld.shared.f32 	%f414, [%r45+2368];
	fma.rn.f32 	%f415, %f411, %f414, %f367;
	ld.shared.f32 	%f416, [%r45+2432];
	fma.rn.f32 	%f417, %f411, %f416, %f369;
	ld.shared.f32 	%f418, [%r45+2496];
	fma.rn.f32 	%f419, %f411, %f418, %f371;
	ld.shared.f32 	%f420, [%r45+2560];
	fma.rn.f32 	%f421, %f411, %f420, %f373;
	ld.shared.f32 	%f422, [%r45+2624];
	fma.rn.f32 	%f423, %f411, %f422, %f375;
	ld.shared.f32 	%f424, [%r49+1048];
	fma.rn.f32 	%f425, %f424, %f412, %f377;
	fma.rn.f32 	%f426, %f424, %f414, %f378;
	fma.rn.f32 	%f427, %f424, %f416, %f379;
	fma.rn.f32 	%f428, %f424, %f418, %f380;
	fma.rn.f32 	%f429, %f424, %f420, %f381;
	fma.rn.f32 	%f430, %f424, %f422, %f382;
	ld.shared.f32 	%f431, [%r49+2072];
	fma.rn.f32 	%f432, %f431, %f412, %f384;
	fma.rn.f32 	%f433, %f431, %f414, %f385;
	fma.rn.f32 	%f434, %f431, %f416, %f386;
	fma.rn.f32 	%f435, %f431, %f418, %f387;
	fma.rn.f32 	%f436, %f431, %f420, %f388;
	fma.rn.f32 	%f437, %f431, %f422, %f389;
	ld.shared.f32 	%f438, [%r49+3096];
	fma.rn.f32 	%f439, %f438, %f412, %f391;
	fma.rn.f32 	%f440, %f438, %f414, %f392;
	fma.rn.f32 	%f441, %f438, %f416, %f393;
	fma.rn.f32 	%f442, %f438, %f418, %f394;
	fma.rn.f32 	%f443, %f438, %f420, %f395;
	fma.rn.f32 	%f444, %f438, %f422, %f396;
	ld.shared.f32 	%f445, [%r49+4120];
	fma.rn.f32 	%f446, %f445, %f412, %f398;
	fma.rn.f32 	%f447, %f445, %f414, %f399;
	fma.rn.f32 	%f448, %f445, %f416, %f400;
	fma.rn.f32 	%f449, %f445, %f418, %f401;
	fma.rn.f32 	%f450, %f445, %f420, %f402;
	fma.rn.f32 	%f451, %f445, %f422, %f403;
	ld.shared.f32 	%f452, [%r49+5144];
	fma.rn.f32 	%f453, %f452, %f412, %f405;
	fma.rn.f32 	%f454, %f452, %f414, %f406;
	fma.rn.f32 	%f455, %f452, %f416, %f407;
	fma.rn.f32 	%f456, %f452, %f418, %f408;
	fma.rn.f32 	%f457, %f452, %f420, %f409;
	fma.rn.f32 	%f458, %f452, %f422, %f410;
	ld.shared.f32 	%f459, [%r49+28];
	ld.shared.f32 	%f460, [%r45+2688];
	fma.rn.f32 	%f461, %f459, %f460, %f413;
	ld.shared.f32 	%f462, [%r45+2752];
	fma.rn.f32 	%f463, %f459, %f462, %f415;
	ld.shared.f32 	%f464, [%r45+2816];
	fma.rn.f32 	%f465, %f459, %f464, %f417;
	ld.shared.f32 	%f466, [%r45+2880];
	fma.rn.f32 	%f467, %f459, %f466, %f419;
	ld.shared.f32 	%f468, [%r45+2944];
	fma.rn.f32 	%f469, %f459, %f468, %f421;
	ld.shared.f32 	%f470, [%r45+3008];
	fma.rn.f32 	%f471, %f459, %f470, %f423;
	ld.shared.f32 	%f472, [%r49+1052];
	fma.rn.f32 	%f473, %f472, %f460, %f425;
	fma.rn.f32 	%f474, %f472, %f462, %f426;
	fma.rn.f32 	%f475, %f472, %f464, %f427;
	fma.rn.f32 	%f476, %f472, %f466, %f428;
	fma.rn.f32 	%f477, %f472, %f468, %f429;
	fma.rn.f32 	%f478, %f472, %f470, %f430;
	ld.shared.f32 	%f479, [%r49+2076];
	fma.rn.f32 	%f480, %f479, %f460, %f432;
	fma.rn.f32 	%f481, %f479, %f462, %f433;
	fma.rn.f32 	%f482, %f479, %f464, %f434;
	fma.rn.f32 	%f483, %f479, %f466, %f435;
	fma.rn.f32 	%f484, %f479, %f468, %f436;
	fma.rn.f32 	%f485, %f479, %f470, %f437;
	ld.shared.f32 	%f486, [%r49+3100];
	fma.rn.f32 	%f487, %f486, %f460, %f439;
	fma.rn.f32 	%f488, %f486, %f462, %f440;
	fma.rn.f32 	%f489, %f486, %f464, %f441;
	fma.rn.f32 	%f490, %f486, %f466, %f442;
	fma.rn.f32 	%f491, %f486, %f468, %f443;
	fma.rn.f32 	%f492, %f486, %f470, %f444;
	ld.shared.f32 	%f493, [%r49+4124];
	fma.rn.f32 	%f494, %f493, %f460, %f446;
	fma.rn.f32 	%f495, %f493, %f462, %f447;
	fma.rn.f32 	%f496, %f493, %f464, %f448;
	fma.rn.f32 	%f497, %f493, %f466, %f449;
	fma.rn.f32 	%f498, %f493, %f468, %f450;
	fma.rn.f32 	%f499, %f493, %f470, %f451;
	ld.shared.f32 	%f500, [%r49+5148];
	fma.rn.f32 	%f501, %f500, %f460, %f453;
	fma.rn.f32 	%f502, %f500, %f462, %f454;
	fma.rn.f32 	%f503, %f500, %f464, %f455;
	fma.rn.f32 	%f504, %f500, %f466, %f456;
	fma.rn.f32 	%f505, %f500, %f468, %f457;
	fma.rn.f32 	%f506, %f500, %f470, %f458;
	ld.shared.f32 	%f507, [%r49+32];
	ld.shared.f32 	%f508, [%r45+3072];
	fma.rn.f32 	%f509, %f507, %f508, %f461;
	ld.shared.f32 	%f510, [%r45+3136];
	fma.rn.f32 	%f511, %f507, %f510, %f463;
	ld.shared.f32 	%f512, [%r45+3200];
	fma.rn.f32 	%f513, %f507, %f512, %f465;
	ld.shared.f32 	%f514, [%r45+3264];
	fma.rn.f32 	%f515, %f507, %f514, %f467;
	ld.shared.f32 	%f516, [%r45+3328];
	fma.rn.f32 	%f517, %f507, %f516, %f469;
	ld.shared.f32 	%f518, [%r45+3392];
	fma.rn.f32 	%f519, %f507, %f518, %f471;
	ld.shared.f32 	%f520, [%r49+1056];
	fma.rn.f32 	%f521, %f520, %f508, %f473;
	fma.rn.f32 	%f522, %f520, %f510, %f474;
	fma.rn.f32 	%f523, %f520, %f512, %f475;
	fma.rn.f32 	%f524, %f520, %f514, %f476;
	fma.rn.f32 	%f525, %f520, %f516, %f477;
	fma.rn.f32 	%f526, %f520, %f518, %f478;
	ld.shared.f32 	%f527, [%r49+2080];
	fma.rn.f32 	%f528, %f527, %f508, %f480;
	fma.rn.f32 	%f529, %f527, %f510, %f481;
	fma.rn.f32 	%f530, %f527, %f512, %f482;
	fma.rn.f32 	%f531, %f527, %f514, %f483;
	fma.rn.f32 	%f532, %f527, %f516, %f484;
	fma.rn.f32 	%f533, %f527, %f518, %f485;
	ld.shared.f32 	%f534, [%r49+3104];
	fma.rn.f32 	%f535, %f534, %f508, %f487;
	fma.rn.f32 	%f536, %f534, %f510, %f488;
	fma.rn.f32 	%f537, %f534, %f512, %f489;
	fma.rn.f32 	%f538, %f534, %f514, %f490;
	fma.rn.f32 	%f539, %f534, %f516, %f491;
	fma.rn.f32 	%f540, %f534, %f518, %f492;
	ld.shared.f32 	%f541, [%r49+4128];
	fma.rn.f32 	%f542, %f541, %f508, %f494;
	fma.rn.f32 	%f543, %f541, %f510, %f495;
	fma.rn.f32 	%f544, %f541, %f512, %f496;
	fma.rn.f32 	%f545, %f541, %f514, %f497;
	fma.rn.f32 	%f546, %f541, %f516, %f498;
	fma.rn.f32 	%f547, %f541, %f518, %f499;
	ld.shared.f32 	%f548, [%r49+5152];
	fma.rn.f32 	%f549, %f548, %f508, %f501;
	fma.rn.f32 	%f550, %f548, %f510, %f502;
	fma.rn.f32 	%f551, %f548, %f512, %f503;
	fma.rn.f32 	%f552, %f548, %f514, %f504;
	fma.rn.f32 	%f553, %f548, %f516, %f505;
	fma.rn.f32 	%f554, %f548, %f518, %f506;
	ld.shared.f32 	%f555, [%r49+36];
	ld.shared.f32 	%f556, [%r45+3456];
	fma.rn.f32 	%f557, %f555, %f556, %f509;
	ld.shared.f32 	%f558, [%r45+3520];
	fma.rn.f32 	%f559, %f555, %f558, %f511;
	ld.shared.f32 	%f560, [%r45+3584];
	fma.rn.f32 	%f561, %f555, %f560, %f513;
	ld.shared.f32 	%f562, [%r45+3648];
	fma.rn.f32 	%f563, %f555, %f562, %f515;
	ld.shared.f32 	%f564, [%r45+3712];
	fma.rn.f32 	%f565, %f555, %f564, %f517;
	ld.shared.f32 	%f566, [%r45+3776];
	fma.rn.f32 	%f567, %f555, %f566, %f519;
	ld.shared.f32 	%f568, [%r49+1060];
	fma.rn.f32 	%f569, %f568, %f556, %f521;
	fma.rn.f32 	%f570, %f568, %f558, %f522;
	fma.rn.f32 	%f571, %f568, %f560, %f523;
	fma.rn.f32 	%f572, %f568, %f562, %f524;
	fma.rn.f32 	%f573, %f568, %f564, %f525;
	fma.rn.f32 	%f574, %f568, %f566, %f526;
	ld.shared.f32 	%f575, [%r49+2084];
	fma.rn.f32 	%f576, %f575, %f556, %f528;
	fma.rn.f32 	%f577, %f575, %f558, %f529;
	fma.rn.f32 	%f578, %f575, %f560, %f530;
	fma.rn.f32 	%f579, %f575, %f562, %f531;
	fma.rn.f32 	%f580, %f575, %f564, %f532;
	fma.rn.f32 	%f581, %f575, %f566, %f533;
	ld.shared.f32 	%f582, [%r49+3108];
	fma.rn.f32 	%f583, %f582, %f556, %f535;
	fma.rn.f32 	%f584, %f582, %f558, %f536;
	fma.rn.f32 	%f585, %f582, %f560, %f537;
	fma.rn.f32 	%f586, %f582, %f562, %f538;
	fma.rn.f32 	%f587, %f582, %f564, %f539;
	fma.rn.f32 	%f588, %f582, %f566, %f540;
	ld.shared.f32 	%f589, [%r49+4132];
	fma.rn.f32 	%f590, %f589, %f556, %f542;
	fma.rn.f32 	%f591, %f589, %f558, %f543;
	fma.rn.f32 	%f592, %f589, %f560, %f544;
	fma.rn.f32 	%f593, %f589, %f562, %f545;
	fma.rn.f32 	%f594, %f589, %f564, %f546;
	fma.rn.f32 	%f595, %f589, %f566, %f547;
	ld.shared.f32 	%f596, [%r49+5156];
	fma.rn.f32 	%f597, %f596, %f556, %f549;
	fma.rn.f32 	%f598, %f596, %f558, %f550;
	fma.rn.f32 	%f599, %f596, %f560, %f551;
	fma.rn.f32 	%f600, %f596, %f562, %f552;
	fma.rn.f32 	%f601, %f596, %f564, %f553;
	fma.rn.f32 	%f602, %f596, %f566, %f554;
	ld.shared.f32 	%f603, [%r49+40];
	ld.shared.f32 	%f604, [%r45+3840];
	fma.rn.f32 	%f605, %f603, %f604, %f557;
	ld.shared.f32 	%f606, [%r45+3904];
	fma.rn.f32 	%f607, %f603, %f606, %f559;
	ld.shared.f32 	%f608, [%r45+3968];
	fma.rn.f32 	%f609, %f603, %f608, %f561;
	ld.shared.f32 	%f610, [%r45+4032];
	fma.rn.f32 	%f611, %f603, %f610, %f563;
	ld.shared.f32 	%f612, [%r45+4096];
	fma.rn.f32 	%f613, %f603, %f612, %f565;
	ld.shared.f32 	%f614, [%r45+4160];
	fma.rn.f32 	%f615, %f603, %f614, %f567;
	ld.shared.f32 	%f616, [%r49+1064];
	fma.rn.f32 	%f617, %f616, %f604, %f569;
	fma.rn.f32 	%f618, %f616, %f606, %f570;
	fma.rn.f32 	%f619, %f616, %f608, %f571;
	fma.rn.f32 	%f620, %f616, %f610, %f572;
	fma.rn.f32 	%f621, %f616, %f612, %f573;
	fma.rn.f32 	%f622, %f616, %f614, %f574;
	ld.shared.f32 	%f623, [%r49+2088];
	fma.rn.f32 	%f624, %f623, %f604, %f576;
	fma.rn.f32 	%f625, %f623, %f606, %f577;
	fma.rn.f32 	%f626, %f623, %f608, %f578;
	fma.rn.f32 	%f627, %f623, %f610, %f579;
	fma.rn.f32 	%f628, %f623, %f612, %f580;
	fma.rn.f32 	%f629, %f623, %f614, %f581;
	ld.shared.f32 	%f630, [%r49+3112];
	fma.rn.f32 	%f631, %f630, %f604, %f583;
	fma.rn.f32 	%f632, %f630, %f606, %f584;
	fma.rn.f32 	%f633, %f630, %f608, %f585;
	fma.rn.f32 	%f634, %f630, %f610, %f586;
	fma.rn.f32 	%f635, %f630, %f612, %f587;
	fma.rn.f32 	%f636, %f630, %f614, %f588;
	ld.shared.f32 	%f637, [%r49+4136];
	fma.rn.f32 	%f638, %f637, %f604, %f590;
	fma.rn.f32 	%f639, %f637, %f606, %f591;
	fma.rn.f32 	%f640, %f637, %f608, %f592;
	fma.rn.f32 	%f641, %f637, %f610, %f593;
	fma.rn.f32 	%f642, %f637, %f612, %f594;
	fma.rn.f32 	%f643, %f637, %f614, %f595;
	ld.shared.f32 	%f644, [%r49+5160];
	fma.rn.f32 	%f645, %f644, %f604, %f597;
	fma.rn.f32 	%f646, %f644, %f606, %f598;
	fma.rn.f32 	%f647, %f644, %f608, %f599;
	fma.rn.f32 	%f648, %f644, %f610, %f600;
	fma.rn.f32 	%f649, %f644, %f612, %f601;
	fma.rn.f32 	%f650, %f644, %f614, %f602;
	ld.shared.f32 	%f651, [%r49+44];
	ld.shared.f32 	%f652, [%r45+4224];
	fma.rn.f32 	%f653, %f651, %f652, %f605;
	ld.shared.f32 	%f654, [%r45+4288];
	fma.rn.f32 	%f655, %f651, %f654, %f607;
	ld.shared.f32 	%f656, [%r45+4352];
	fma.rn.f32 	%f657, %f651, %f656, %f609;
	ld.shared.f32 	%f658, [%r45+4416];
	fma.rn.f32 	%f659, %f651, %f658, %f611;
	ld.shared.f32 	%f660, [%r45+4480];
	fma.rn.f32 	%f661, %f651, %f660, %f613;
	ld.shared.f32 	%f662, [%r45+4544];
	fma.rn.f32 	%f663, %f651, %f662, %f615;
	ld.shared.f32 	%f664, [%r49+1068];
	fma.rn.f32 	%f665, %f664, %f652, %f617;
	fma.rn.f32 	%f666, %f664, %f654, %f618;
	fma.rn.f32 	%f667, %f664, %f656, %f619;
	fma.rn.f32 	%f668, %f664, %f658, %f620;
	fma.rn.f32 	%f669, %f664, %f660, %f621;
	fma.rn.f32 	%f670, %f664, %f662, %f622;
	ld.shared.f32 	%f671, [%r49+2092];
	fma.rn.f32 	%f672, %f671, %f652, %f624;
	fma.rn.f32 	%f673, %f671, %f654, %f625;
	fma.rn.f32 	%f674, %f671, %f656, %f626;
	fma.rn.f32 	%f675, %f671, %f658, %f627;
	fma.rn.f32 	%f676, %f671, %f660, %f628;
	fma.rn.f32 	%f677, %f671, %f662, %f629;
	ld.shared.f32 	%f678, [%r49+3116];
	fma.rn.f32 	%f679, %f678, %f652, %f631;
	fma.rn.f32 	%f680, %f678, %f654, %f632;
	fma.rn.f32 	%f681, %f678, %f656, %f633;
	fma.rn.f32 	%f682, %f678, %f658, %f634;
	fma.rn.f32 	%f683, %f678, %f660, %f635;
	fma.rn.f32 	%f684, %f678, %f662, %f636;
	ld.shared.f32 	%f685, [%r49+4140];
	fma.rn.f32 	%f686, %f685, %f652, %f638;
	fma.rn.f32 	%f687, %f685, %f654, %f639;
	fma.rn.f32 	%f688, %f685, %f656, %f640;
	fma.rn.f32 	%f689, %f685, %f658, %f641;
	fma.rn.f32 	%f690, %f685, %f660, %f642;
	fma.rn.f32 	%f691, %f685, %f662, %f643;
	ld.shared.f32 	%f692, [%r49+5164];
	fma.rn.f32 	%f693, %f692, %f652, %f645;
	fma.rn.f32 	%f694, %f692, %f654, %f646;
	fma.rn.f32 	%f695, %f692, %f656, %f647;
	fma.rn.f32 	%f696, %f692, %f658, %f648;
	fma.rn.f32 	%f697, %f692, %f660, %f649;
	fma.rn.f32 	%f698, %f692, %f662, %f650;
	ld.shared.f32 	%f699, [%r49+48];
	ld.shared.f32 	%f700, [%r45+4608];
	fma.rn.f32 	%f701, %f699, %f700, %f653;
	ld.shared.f32 	%f702, [%r45+4672];
	fma.rn.f32 	%f703, %f699, %f702, %f655;
	ld.shared.f32 	%f704, [%r45+4736];
	fma.rn.f32 	%f705, %f699, %f704, %f657;
	ld.shared.f32 	%f706, [%r45+4800];
	fma.rn.f32 	%f707, %f699, %f706, %f659;
	ld.shared.f32 	%f708, [%r45+4864];
	fma.rn.f32 	%f709, %f699, %f708, %f661;
	ld.shared.f32 	%f710, [%r45+4928];
	fma.rn.f32 	%f711, %f699, %f710, %f663;
	ld.shared.f32 	%f712, [%r49+1072];
	fma.rn.f32 	%f713, %f712, %f700, %f665;
	fma.rn.f32 	%f714, %f712, %f702, %f666;
	fma.rn.f32 	%f715, %f712, %f704, %f667;
	fma.rn.f32 	%f716, %f712, %f706, %f668;
	fma.rn.f32 	%f717, %f712, %f708, %f669;
	fma.rn.f32 	%f718, %f712, %f710, %f670;
	ld.shared.f32 	%f719, [%r49+2096];
	fma.rn.f32 	%f720, %f719, %f700, %f672;
	fma.rn.f32 	%f721, %f719, %f702, %f673;
	fma.rn.f32 	%f722, %f719, %f704, %f674;
	fma.rn.f32 	%f723, %f719, %f706, %f675;
	fma.rn.f32 	%f724, %f719, %f708, %f676;
	fma.rn.f32 	%f725, %f719, %f710, %f677;
	ld.shared.f32 	%f726, [%r49+3120];
	fma.rn.f32 	%f727, %f726, %f700, %f679;
	fma.rn.f32 	%f728, %f726, %f702, %f680;
	fma.rn.f32 	%f729, %f726, %f704, %f681;
	fma.rn.f32 	%f730, %f726, %f706, %f682;
	fma.rn.f32 	%f731, %f726, %f708, %f683;
	fma.rn.f32 	%f732, %f726, %f710, %f684;
	ld.shared.f32 	%f733, [%r49+4144];
	fma.rn.f32 	%f734, %f733, %f700, %f686;
	fma.rn.f32 	%f735, %f733, %f702, %f687;
	fma.rn.f32 	%f736, %f733, %f704, %f688;
	fma.rn.f32 	%f737, %f733, %f706, %f689;
	fma.rn.f32 	%f738, %f733, %f708, %f690;
	fma.rn.f32 	%f739, %f733, %f710, %f691;
	ld.shared.f32 	%f740, [%r49+5168];
	fma.rn.f32 	%f741, %f740, %f700, %f693;
	fma.rn.f32 	%f742, %f740, %f702, %f694;
	fma.rn.f32 	%f743, %f740, %f704, %f695;
	fma.rn.f32 	%f744, %f740, %f706, %f696;
	fma.rn.f32 	%f745, %f740, %f708, %f697;
	fma.rn.f32 	%f746, %f740, %f710, %f698;
	ld.shared.f32 	%f747, [%r49+52];
	ld.shared.f32 	%f748, [%r45+4992];
	fma.rn.f32 	%f749, %f747, %f748, %f701;
	ld.shared.f32 	%f750, [%r45+5056];
	fma.rn.f32 	%f751, %f747, %f750, %f703;
	ld.shared.f32 	%f752, [%r45+5120];
	fma.rn.f32 	%f753, %f747, %f752, %f705;
	ld.shared.f32 	%f754, [%r45+5184];
	fma.rn.f32 	%f755, %f747, %f754, %f707;
	ld.shared.f32 	%f756, [%r45+5248];
	fma.rn.f32 	%f757, %f747, %f756, %f709;
	ld.shared.f32 	%f758, [%r45+5312];
	fma.rn.f32 	%f759, %f747, %f758, %f711;
	ld.shared.f32 	%f760, [%r49+1076];
	fma.rn.f32 	%f761, %f760, %f748, %f713;
	fma.rn.f32 	%f762, %f760, %f750, %f714;
	fma.rn.f32 	%f763, %f760, %f752, %f715;
	fma.rn.f32 	%f764, %f760, %f754, %f716;
	fma.rn.f32 	%f765, %f760, %f756, %f717;
	fma.rn.f32 	%f766, %f760, %f758, %f718;
	ld.shared.f32 	%f767, [%r49+2100];
	fma.rn.f32 	%f768, %f767, %f748, %f720;
	fma.rn.f32 	%f769, %f767, %f750, %f721;
	fma.rn.f32 	%f770, %f767, %f752, %f722;
	fma.rn.f32 	%f771, %f767, %f754, %f723;
	fma.rn.f32 	%f772, %f767, %f756, %f724;
	fma.rn.f32 	%f773, %f767, %f758, %f725;
	ld.shared.f32 	%f774, [%r49+3124];
	fma.rn.f32 	%f775, %f774, %f748, %f727;
	fma.rn.f32 	%f776, %f774, %f750, %f728;
	fma.rn.f32 	%f777, %f774, %f752, %f729;
	fma.rn.f32 	%f778, %f774, %f754, %f730;
	fma.rn.f32 	%f779, %f774, %f756, %f731;
	fma.rn.f32 	%f780, %f774, %f758, %f732;
	ld.shared.f32 	%f781, [%r49+4148];
	fma.rn.f32 	%f782, %f781, %f748, %f734;
	fma.rn.f32 	%f783, %f781, %f750, %f735;
	fma.rn.f32 	%f784, %f781, %f752, %f736;
	fma.rn.f32 	%f785, %f781, %f754, %f737;
	fma.rn.f32 	%f786, %f781, %f756, %f738;
	fma.rn.f32 	%f787, %f781, %f758, %f739;
	ld.shared.f32 	%f788, [%r49+5172];
	fma.rn.f32 	%f789, %f788, %f748, %f741;
	fma.rn.f32 	%f790, %f788, %f750, %f742;
	fma.rn.f32 	%f791, %f788, %f752, %f743;
	fma.rn.f32 	%f792, %f788, %f754, %f744;
	fma.rn.f32 	%f793, %f788, %f756, %f745;
	fma.rn.f32 	%f794, %f788, %f758, %f746;
	ld.shared.f32 	%f795, [%r49+56];
	ld.shared.f32 	%f796, [%r45+5376];
	fma.rn.f32 	%f797, %f795, %f796, %f749;
	ld.shared.f32 	%f798, [%r45+5440];
	fma.rn.f32 	%f799, %f795, %f798, %f751;
	ld.shared.f32 	%f800, [%r45+5504];
	fma.rn.f32 	%f801, %f795, %f800, %f753;
	ld.shared.f32 	%f802, [%r45+5568];
	fma.rn.f32 	%f803, %f795, %f802, %f755;
	ld.shared.f32 	%f804, [%r45+5632];
	fma.rn.f32 	%f805, %f795, %f804, %f757;
	ld.shared.f32 	%f806, [%r45+5696];
	fma.rn.f32 	%f807, %f795, %f806, %f759;
	ld.shared.f32 	%f808, [%r49+1080];
	fma.rn.f32 	%f809, %f808, %f796, %f761;
	fma.rn.f32 	%f810, %f808, %f798, %f762;
	fma.rn.f32 	%f811, %f808, %f800, %f763;
	fma.rn.f32 	%f812, %f808, %f802, %f764;
	fma.rn.f32 	%f813, %f808, %f804, %f765;
	fma.rn.f32 	%f814, %f808, %f806, %f766;
	ld.shared.f32 	%f815, [%r49+2104];
	fma.rn.f32 	%f816, %f815, %f796, %f768;
	fma.rn.f32 	%f817, %f815, %f798, %f769;
	fma.rn.f32 	%f818, %f815, %f800, %f770;
	fma.rn.f32 	%f819, %f815, %f802, %f771;
	fma.rn.f32 	%f820, %f815, %f804, %f772;
	fma.rn.f32 	%f821, %f815, %f806, %f773;
	ld.shared.f32 	%f822, [%r49+3128];
	fma.rn.f32 	%f823, %f822, %f796, %f775;
	fma.rn.f32 	%f824, %f822, %f798, %f776;
	fma.rn.f32 	%f825, %f822, %f800, %f777;
	fma.rn.f32 	%f826, %f822, %f802, %f778;
	fma.rn.f32 	%f827, %f822, %f804, %f779;
	fma.rn.f32 	%f828, %f822, %f806, %f780;
	ld.shared.f32 	%f829, [%r49+4152];
	fma.rn.f32 	%f830, %f829, %f796, %f782;
	fma.rn.f32 	%f831, %f829, %f798, %f783;
	fma.rn.f32 	%f832, %f829, %f800, %f784;
	fma.rn.f32 	%f833, %f829, %f802, %f785;
	fma.rn.f32 	%f834, %f829, %f804, %f786;
	fma.rn.f32 	%f835, %f829, %f806, %f787;
	ld.shared.f32 	%f836, [%r49+5176];
	fma.rn.f32 	%f837, %f836, %f796, %f789;
	fma.rn.f32 	%f838, %f836, %f798, %f790;
	fma.rn.f32 	%f839, %f836, %f800, %f791;
	fma.rn.f32 	%f840, %f836, %f802, %f792;
	fma.rn.f32 	%f841, %f836, %f804, %f793;
	fma.rn.f32 	%f842, %f836, %f806, %f794;
	ld.shared.f32 	%f843, [%r49+60];
	ld.shared.f32 	%f844, [%r45+5760];
	fma.rn.f32 	%f926, %f843, %f844, %f797;
	ld.shared.f32 	%f845, [%r45+5824];
	fma.rn.f32 	%f925, %f843, %f845, %f799;
	ld.shared.f32 	%f846, [%r45+5888];
	fma.rn.f32 	%f924, %f843, %f846, %f801;
	ld.shared.f32 	%f847, [%r45+5952];
	fma.rn.f32 	%f923, %f843, %f847, %f803;
	ld.shared.f32 	%f848, [%r45+6016];
	fma.rn.f32 	%f922, %f843, %f848, %f805;
	ld.shared.f32 	%f849, [%r45+6080];
	fma.rn.f32 	%f921, %f843, %f849, %f807;
	ld.shared.f32 	%f850, [%r49+1084];
	fma.rn.f32 	%f920, %f850, %f844, %f809;
	fma.rn.f32 	%f919, %f850, %f845, %f810;
	fma.rn.f32 	%f918, %f850, %f846, %f811;
	fma.rn.f32 	%f917, %f850, %f847, %f812;
	fma.rn.f32 	%f916, %f850, %f848, %f813;
	fma.rn.f32 	%f915, %f850, %f849, %f814;
	ld.shared.f32 	%f851, [%r49+2108];
	fma.rn.f32 	%f914, %f851, %f844, %f816;
	fma.rn.f32 	%f913, %f851, %f845, %f817;
	fma.rn.f32 	%f912, %f851, %f846, %f818;
	fma.rn.f32 	%f911, %f851, %f847, %f819;
	fma.rn.f32 	%f910, %f851, %f848, %f820;
	fma.rn.f32 	%f909, %f851, %f849, %f821;
	ld.shared.f32 	%f852, [%r49+3132];
	fma.rn.f32 	%f908, %f852, %f844, %f823;
	fma.rn.f32 	%f907, %f852, %f845, %f824;
	fma.rn.f32 	%f906, %f852, %f846, %f825;
	fma.rn.f32 	%f905, %f852, %f847, %f826;
	fma.rn.f32 	%f904, %f852, %f848, %f827;
	fma.rn.f32 	%f903, %f852, %f849, %f828;
	ld.shared.f32 	%f853, [%r49+4156];
	fma.rn.f32 	%f902, %f853, %f844, %f830;
	fma.rn.f32 	%f901, %f853, %f845, %f831;
	fma.rn.f32 	%f900, %f853, %f846, %f832;
	fma.rn.f32 	%f899, %f853, %f847, %f833;
	fma.rn.f32 	%f898, %f853, %f848, %f834;
	fma.rn.f32 	%f897, %f853, %f849, %f835;
	ld.shared.f32 	%f854, [%r49+5180];
	fma.rn.f32 	%f896, %f854, %f844, %f837;
	fma.rn.f32 	%f895, %f854, %f845, %f838;
	fma.rn.f32 	%f894, %f854, %f846, %f839;
	fma.rn.f32 	%f893, %f854, %f847, %f840;
	fma.rn.f32 	%f892, %f854, %f848, %f841;
	fma.rn.f32 	%f891, %f854, %f849, %f842;
	bar.sync 	0;
	add.s32 	%r82, %r82, 16;
	add.s32 	%r81, %r81, 16;
	add.s32 	%r80, %r80, 16;
	add.s32 	%r79, %r79, 16;
	add.s32 	%r78, %r78, 16;
	add.s32 	%r77, %r77, 16;
	shl.b32 	%r51, %r73, 4;
	add.s32 	%r76, %r76, %r51;
	add.s32 	%r75, %r75, 16;
	mov.u32 	%r52, %ctaid.y;
	mul.lo.s32 	%r53, %r52, %r71;
	mad.lo.s32 	%r54, %r53, 96, %r71;
	setp.lt.s32 	%p2, %r82, %r54;
	@%p2 bra 	$L__BB4_2;
$L__BB4_3:
	ld.param.u32 	%r74, [_Z16matrixMulCUDA96BILi96ELi16EEvPPfS1_S1_ii_param_4];
	cvta.to.global.u64 	%rd31, %rd3;
	mov.u32 	%r55, %tid.y;
	mov.u32 	%r56, %ctaid.y;
	mad.lo.s32 	%r57, %r56, 96, %r55;
	mov.u32 	%r58, %tid.x;
	mov.u32 	%r59, %ctaid.x;
	mad.lo.s32 	%r60, %r59, 96, %r58;
	mad.lo.s32 	%r61, %r57, %r74, %r60;
	mul.wide.s32 	%rd32, %r61, 4;
	add.s64 	%rd33, %rd31, %rd32;
	st.global.f32 	[%rd33], %f926;
	st.global.f32 	[%rd33+64], %f925;
	st.global.f32 	[%rd33+128], %f924;
	st.global.f32 	[%rd33+192], %f923;
	st.global.f32 	[%rd33+256], %f922;
	st.global.f32 	[%rd33+320], %f921;
	shl.b32 	%r62, %r74, 4;
	add.s32 	%r63, %r61, %r62;
	mul.wide.s32 	%rd34, %r63, 4;
	add.s64 	%rd35, %rd31, %rd34;
	st.global.f32 	[%rd35], %f920;
	st.global.f32 	[%rd35+64], %f919;
	st.global.f32 	[%rd35+128], %f918;
	st.global.f32 	[%rd35+192], %f917;
	st.global.f32 	[%rd35+256], %f916;
	st.global.f32 	[%rd35+320], %f915;
	shl.b32 	%r64, %r74, 5;
	add.s32 	%r65, %r61, %r64;
	mul.wide.s32 	%rd36, %r65, 4;
	add.s64 	%rd37, %rd31, %rd36;
	st.global.f32 	[%rd37], %f914;
	st.global.f32 	[%rd37+64], %f913;
	st.global.f32 	[%rd37+128], %f912;
	st.global.f32 	[%rd37+192], %f911;
	st.global.f32 	[%rd37+256], %f910;
	st.global.f32 	[%rd37+320], %f909;
	add.s32 	%r66, %r65, %r62;
	mul.wide.s32 	%rd38, %r66, 4;
	add.s64 	%rd39, %rd31, %rd38;
	st.global.f32 	[%rd39], %f908;
	st.global.f32 	[%rd39+64], %f907;
	st.global.f32 	[%rd39+128], %f906;
	st.global.f32 	[%rd39+192], %f905;
	st.global.f32 	[%rd39+256], %f904;
	st.global.f32 	[%rd39+320], %f903;
	shl.b32 	%r67, %r74, 6;
	add.s32 	%r68, %r61, %r67;
	mul.wide.s32 	%rd40, %r68, 4;
	add.s64 	%rd41, %rd31, %rd40;
	st.global.f32 	[%rd41], %f902;
	st.global.f32 	[%rd41+64], %f901;
	st.global.f32 	[%rd41+128], %f900;
	st.global.f32 	[%rd41+192], %f899;
	st.global.f32 	[%rd41+256], %f898;
	st.global.f32 	[%rd41+320], %f897;
	add.s32 	%r69, %r68, %r62;
	mul.wide.s32 	%rd42, %r69, 4;
	add.s64 	%rd43, %rd31, %rd42;
	st.global.f32 	[%rd43], %f896;
	st.global.f32 	[%rd43+64], %f895;
	st.global.f32 	[%rd43+128], %f894;
	st.global.f32 	[%rd43+192], %f893;
	st.global.f32 	[%rd43+256], %f892;
	st.global.f32 	[%rd43+320], %f891;
	ret;

}
	// .globl	_Z17matrixMulCUDA128BILi128ELi16EEvPPfS1_S1_ii
.visible .entry _Z17matrixMulCUDA128BILi128ELi16EEvPPfS1_S1_ii(
	.param .u64 .ptr .align 1 _Z17matrixMulCUDA128BILi128ELi16EEvPPfS1_S1_ii_param_0,
	.param .u64 .ptr .align 1 _Z17matrixMulCUDA128BILi128ELi16EEvPPfS1_S1_ii_param_1,
	.param .u64 .ptr .align 1 _Z17matrixMulCUDA128BILi128ELi16EEvPPfS1_S1_ii_param_2,
	.param .u32 _Z17matrixMulCUDA128BILi128ELi16EEvPPfS1_S1_ii_param_3,
	.param .u32 _Z17matrixMulCUDA128BILi128ELi16EEvPPfS1_S1_ii_param_4
)
{
	.reg .pred 	%p<3>;
	.reg .b32 	%r<99>;
	.reg .b32 	%f<1555>;
	.reg .b64 	%rd<52>;
	// demoted variable
	.shared .align 4 .b8 _ZZ17matrixMulCUDA128BILi128ELi16EEvPPfS1_S1_iiE2As[8192];
	// demoted variable
	.shared .align 4 .b8 _ZZ17matrixMulCUDA128BILi128ELi16EEvPPfS1_S1_iiE2Bs[8192];
	ld.param.u64 	%rd5, [_Z17matrixMulCUDA128BILi128ELi16EEvPPfS1_S1_ii_param_0];
	ld.param.u64 	%rd6, [_Z17matrixMulCUDA128BILi128ELi16EEvPPfS1_S1_ii_param_1];
	ld.param.u64 	%rd7, [_Z17matrixMulCUDA128BILi128ELi16EEvPPfS1_S1_ii_param_2];
	ld.param.u32 	%r35, [_Z17matrixMulCUDA128BILi128ELi16EEvPPfS1_S1_ii_param_3];
	cvta.to.global.u64 	%rd8, %rd5;
	cvta.to.global.u64 	%rd9, %rd7;
	cvta.to.global.u64 	%rd10, %rd6;
	mov.u32 	%r37, %ctaid.x;
	mov.u32 	%r38, %ctaid.y;
	mov.u32 	%r1, %tid.x;
	mov.u32 	%r2, %tid.y;
	mov.u32 	%r39, %ctaid.z;
	mul.wide.u32 	%rd11, %r39, 8;
	add.s64 	%rd12, %rd10, %rd11;
	ld.global.u64 	%rd13, [%rd12];
	cvta.to.global.u64 	%rd1, %rd13;
	add.s64 	%rd14, %rd9, %rd11;
	ld.global.u64 	%rd2, [%rd14];
	add.s64 	%rd15, %rd8, %rd11;
	ld.global.u64 	%rd3, [%rd15];
	shl.b32 	%r3, %r38, 7;
	mul.lo.s32 	%r98, %r3, %r35;
	shl.b32 	%r5, %r37, 7;
	setp.lt.s32 	%p1, %r35, 1;
	mov.f32 	%f1491, 0f00000000;
	mov.f32 	%f1492, %f1491;
	mov.f32 	%f1493, %f1491;
	mov.f32 	%f1494, %f1491;
	mov.f32 	%f1495, %f1491;
	mov.f32 	%f1496, %f1491;
	mov.f32 	%f1497, %f1491;
	mov.f32 	%f1498, %f1491;
	mov.f32 	%f1499, %f1491;
	mov.f32 	%f1500, %f1491;
	mov.f32 	%f1501, %f1491;
	mov.f32 	%f1502, %f1491;
	mov.f32 	%f1503, %f1491;
	mov.f32 	%f1504, %f1491;
	mov.f32 	%f1505, %f1491;
	mov.f32 	%f1506, %f1491;
	mov.f32 	%f1507, %f1491;
	mov.f32 	%f1508, %f1491;
	mov.f32 	%f1509, %f1491;
	mov.f32 	%f1510, %f1491;
	mov.f32 	%f1511, %f1491;
	mov.f32 	%f1512, %f1491;
	mov.f32 	%f1513, %f1491;
	mov.f32 	%f1514, %f1491;
	mov.f32 	%f1515, %f1491;
	mov.f32 	%f1516, %f1491;
	mov.f32 	%f1517, %f1491;
	mov.f32 	%f1518, %f1491;
	mov.f32 	%f1519, %f1491;
	mov.f32 	%f1520, %f1491;
	mov.f32 	%f1521, %f1491;
	mov.f32 	%f1522, %f1491;
	mov.f32 	%f1523, %f1491;
	mov.f32 	%f1524, %f1491;
	mov.f32 	%f1525, %f1491;
	mov.f32 	%f1526, %f1491;
	mov.f32 	%f1527, %f1491;
	mov.f32 	%f1528, %f1491;
	mov.f32 	%f1529, %f1491;
	mov.f32 	%f1530, %f1491;
	mov.f32 	%f1531, %f1491;
	mov.f32 	%f1532, %f1491;
	mov.f32 	%f1533, %f1491;
	mov.f32 	%f1534, %f1491;
	mov.f32 	%f1535, %f1491;
	mov.f32 	%f1536, %f1491;
	mov.f32 	%f1537, %f1491;
	mov.f32 	%f1538, %f1491;
	mov.f32 	%f1539, %f1491;
	mov.f32 	%f1540, %f1491;
	mov.f32 	%f1541, %f1491;
	mov.f32 	%f1542, %f1491;
	mov.f32 	%f1543, %f1491;
	mov.f32 	%f1544, %f1491;
	mov.f32 	%f1545, %f1491;
	mov.f32 	%f1546, %f1491;
	mov.f32 	%f1547, %f1491;
	mov.f32 	%f1548, %f1491;
	mov.f32 	%f1549, %f1491;
	mov.f32 	%f1550, %f1491;
	mov.f32 	%f1551, %f1491;
	mov.f32 	%f1552, %f1491;
	mov.f32 	%f1553, %f1491;
	mov.f32 	%f1554, %f1491;
	@%p1 bra 	$L__BB5_3;
	ld.param.u32 	%r86, [_Z17matrixMulCUDA128BILi128ELi16EEvPPfS1_S1_ii_param_4];
	ld.param.u32 	%r84, [_Z17matrixMulCUDA128BILi128ELi16EEvPPfS1_S1_ii_param_3];
	add.s32 	%r40, %r2, %r3;
	mad.lo.s32 	%r97, %r84, %r40, %r1;
	add.s32 	%r41, %r40, 16;
	mad.lo.s32 	%r96, %r84, %r41, %r1;
	add.s32 	%r42, %r40, 48;
	mad.lo.s32 	%r95, %r84, %r42, %r1;
	add.s32 	%r43, %r40, 32;
	mad.lo.s32 	%r94, %r84, %r43, %r1;
	add.s32 	%r44, %r40, 112;
	mad.lo.s32 	%r93, %r84, %r44, %r1;
	add.s32 	%r45, %r40, 96;
	mad.lo.s32 	%r92, %r84, %r45, %r1;
	add.s32 	%r46, %r40, 80;
	mad.lo.s32 	%r91, %r84, %r46, %r1;
	cvta.to.global.u64 	%rd16, %rd2;
	add.s64 	%rd4, %rd16, 256;
	mad.lo.s32 	%r47, %r86, %r2, %r1;
	add.s32 	%r90, %r47, %r5;
	add.s32 	%r48, %r40, 64;
	mad.lo.s32 	%r89, %r84, %r48, %r1;
	mov.f32 	%f1491, 0f00000000;
$L__BB5_2:
	ld.param.u32 	%r87, [_Z17matrixMulCUDA128BILi128ELi16EEvPPfS1_S1_ii_param_4];
	ld.param.u32 	%r85, [_Z17matrixMulCUDA128BILi128ELi16EEvPPfS1_S1_ii_param_3];
	mul.wide.s32 	%rd17, %r97, 4;
	add.s64 	%rd18, %rd1, %rd17;
	mul.wide.s32 	%rd19, %r96, 4;
	add.s64 	%rd20, %rd1, %rd19;
	mul.wide.s32 	%rd21, %r95, 4;
	add.s64 	%rd22, %rd1, %rd21;
	mul.wide.s32 	%rd23, %r94, 4;
	add.s64 	%rd24, %rd1, %rd23;
	mul.wide.s32 	%rd25, %r93, 4;
	add.s64 	%rd26, %rd1, %rd25;
	mul.wide.s32 	%rd27, %r92, 4;
	add.s64 	%rd28, %rd1, %rd27;
	mul.wide.s32 	%rd29, %r91, 4;
	add.s64 	%rd30, %rd1, %rd29;
	mul.wide.s32 	%rd31, %r90, 4;
	add.s64 	%rd32, %rd4, %rd31;
	mul.wide.s32 	%rd33, %r89, 4;
	add.s64 	%rd34, %rd1, %rd33;
	ld.global.f32 	%f195, [%rd32+-256];
	mov.u32 	%r49, %tid.y;
	shl.b32 	%r50, %r49, 9;
	mov.u32 	%r51, _ZZ17matrixMulCUDA128BILi128ELi16EEvPPfS1_S1_iiE2Bs;
	mov.u32 	%r52, %tid.x;
	shl.b32 	%r53, %r52, 2;
	add.s32 	%r54, %r51, %r53;
	add.s32 	%r55, %r54, %r50;
	st.shared.f32 	[%r55], %f195;
	ld.global.f32 	%f196, [%rd32+-192];
	st.shared.f32 	[%r55+64], %f196;
	ld.global.f32 	%f197, [%rd32+-128];
	st.shared.f32 	[%r55+128], %f197;
	ld.global.f32 	%f198, [%rd32+-64];
	st.shared.f32 	[%r55+192], %f198;
	ld.global.f32 	%f199, [%rd32];
	st.shared.f32 	[%r55+256], %f199;
	ld.global.f32 	%f200, [%rd32+64];
	st.shared.f32 	[%r55+320], %f200;
	ld.global.f32 	%f201, [%rd32+128];
	st.shared.f32 	[%r55+384], %f201;
	ld.global.f32 	%f202, [%rd32+192];
	st.shared.f32 	[%r55+448], %f202;
	ld.global.f32 	%f203, [%rd18];
	shl.b32 	%r56, %r49, 6;
	mov.u32 	%r57, _ZZ17matrixMulCUDA128BILi128ELi16EEvPPfS1_S1_iiE2As;
	add.s32 	%r58, %r57, %r56;
	add.s32 	%r59, %r58, %r53;
	st.shared.f32 	[%r59], %f203;
	ld.global.f32 	%f204, [%rd20];
	st.shared.f32 	[%r59+1024], %f204;
	ld.global.f32 	%f205, [%rd24];
	st.shared.f32 	[%r59+2048], %f205;
	ld.global.f32 	%f206, [%rd22];
	st.shared.f32 	[%r59+3072], %f206;
	ld.global.f32 	%f207, [%rd34];
	st.shared.f32 	[%r59+4096], %f207;
	ld.global.f32 	%f208, [%rd30];
	st.shared.f32 	[%r59+5120], %f208;
	ld.global.f32 	%f209, [%rd28];
	st.shared.f32 	[%r59+6144], %f209;
	ld.global.f32 	%f210, [%rd26];
	st.shared.f32 	[%r59+7168], %f210;
	bar.sync 	0;
	ld.shared.f32 	%f211, [%r58];
	ld.shared.f32 	%f212, [%r54];
	fma.rn.f32 	%f213, %f211, %f212, %f1554;
	ld.shared.f32 	%f214, [%r54+64];
	fma.rn.f32 	%f215, %f211, %f214, %f1553;
	ld.shared.f32 	%f216, [%r54+128];
	fma.rn.f32 	%f217, %f211, %f216, %f1552;
	ld.shared.f32 	%f218, [%r54+192];
	fma.rn.f32 	%f219, %f211, %f218, %f1551;
	ld.shared.f32 	%f220, [%r54+256];
	fma.rn.f32 	%f221, %f211, %f220, %f1550;
	ld.shared.f32 	%f222, [%r54+320];
	fma.rn.f32 	%f223, %f211, %f222, %f1549;
	ld.shared.f32 	%f224, [%r54+384];
	fma.rn.f32 	%f225, %f211, %f224, %f1548;
	ld.shared.f32 	%f226, [%r54+448];
	fma.rn.f32 	%f227, %f211, %f226, %f1547;
	ld.shared.f32 	%f228, [%r58+1024];
	fma.rn.f32 	%f229, %f228, %f212, %f1546;
	fma.rn.f32 	%f230, %f228, %f214, %f1545;
	fma.rn.f32 	%f231, %f228, %f216, %f1544;
	fma.rn.f32 	%f232, %f228, %f218, %f1543;
	fma.rn.f32 	%f233, %f228, %f220, %f1542;
	fma.rn.f32 	%f234, %f228, %f222, %f1541;
	fma.rn.f32 	%f235, %f228, %f224, %f1540;
	fma.rn.f32 	%f236, %f228, %f226, %f1539;
	ld.shared.f32 	%f237, [%r58+2048];
	fma.rn.f32 	%f238, %f237, %f212, %f1538;
	fma.rn.f32 	%f239, %f237, %f214, %f1537;
	fma.rn.f32 	%f240, %f237, %f216, %f1536;
	fma.rn.f32 	%f241, %f237, %f218, %f1535;
	fma.rn.f32 	%f242, %f237, %f220, %f1534;
	fma.rn.f32 	%f243, %f237, %f222, %f1533;
	fma.rn.f32 	%f244, %f237, %f224, %f1532;
	fma.rn.f32 	%f245, %f237, %f226, %f1531;
	ld.shared.f32 	%f246, [%r58+3072];
	fma.rn.f32 	%f247, %f246, %f212, %f1530;
	fma.rn.f32 	%f248, %f246, %f214, %f1529;
	fma.rn.f32 	%f249, %f246, %f216, %f1528;
	fma.rn.f32 	%f250, %f246, %f218, %f1527;
	fma.rn.f32 	%f251, %f246, %f220, %f1526;
	fma.rn.f32 	%f252, %f246, %f222, %f1525;
	fma.rn.f32 	%f253, %f246, %f224, %f1524;
	fma.rn.f32 	%f254, %f246, %f226, %f1523;
	ld.shared.f32 	%f255, [%r58+4096];
	fma.rn.f32 	%f256, %f255, %f212, %f1522;
	fma.rn.f32 	%f257, %f255, %f214, %f1521;
	fma.rn.f32 	%f258, %f255, %f216, %f1520;
	fma.rn.f32 	%f259, %f255, %f218, %f1519;
	fma.rn.f32 	%f260, %f255, %f220, %f1518;
	fma.rn.f32 	%f261, %f255, %f222, %f1517;
	fma.rn.f32 	%f262, %f255, %f224, %f1516;
	fma.rn.f32 	%f263, %f255, %f226, %f1515;
	ld.shared.f32 	%f264, [%r58+5120];
	fma.rn.f32 	%f265, %f264, %f212, %f1514;
	fma.rn.f32 	%f266, %f264, %f214, %f1513;
	fma.rn.f32 	%f267, %f264, %f216, %f1512;
	fma.rn.f32 	%f268, %f264, %f218, %f1511;
	fma.rn.f32 	%f269, %f264, %f220, %f1510;
	fma.rn.f32 	%f270, %f264, %f222, %f1509;
	fma.rn.f32 	%f271, %f264, %f224, %f1508;
	fma.rn.f32 	%f272, %f264, %f226, %f1507;
	ld.shared.f32 	%f273, [%r58+6144];
	fma.rn.f32 	%f274, %f273, %f212, %f1506;
	fma.rn.f32 	%f275, %f273, %f214, %f1505;
	fma.rn.f32 	%f276, %f273, %f216, %f1504;
	fma.rn.f32 	%f277, %f273, %f218, %f1503;
	fma.rn.f32 	%f278, %f273, %f220, %f1502;
	fma.rn.f32 	%f279, %f273, %f222, %f1501;
	fma.rn.f32 	%f280, %f273, %f224, %f1500;
	fma.rn.f32 	%f281, %f273, %f226, %f1499;
	ld.shared.f32 	%f282, [%r58+7168];
	fma.rn.f32 	%f283, %f282, %f212, %f1498;
	fma.rn.f32 	%f284, %f282, %f214, %f1497;
	fma.rn.f32 	%f285, %f282, %f216, %f1496;
	fma.rn.f32 	%f286, %f282, %f218, %f1495;
	fma.rn.f32 	%f287, %f282, %f220, %f1494;
	fma.rn.f32 	%f288, %f282, %f222, %f1493;
	fma.rn.f32 	%f289, %f282, %f224, %f1492;
	fma.rn.f32 	%f290, %f282, %f226, %f1491;
	ld.shared.f32 	%f291, [%r58+4];
	ld.shared.f32 	%f292, [%r54+512];
	fma.rn.f32 	%f293, %f291, %f292, %f213;
	ld.shared.f32 	%f294, [%r54+576];
	fma.rn.f32 	%f295, %f291, %f294, %f215;
	ld.shared.f32 	%f296, [%r54+640];
	fma.rn.f32 	%f297, %f291, %f296, %f217;
	ld.shared.f32 	%f298, [%r54+704];
	fma.rn.f32 	%f299, %f291, %f298, %f219;
	ld.shared.f32 	%f300, [%r54+768];
	fma.rn.f32 	%f301, %f291, %f300, %f221;
	ld.shared.f32 	%f302, [%r54+832];
	fma.rn.f32 	%f303, %f291, %f302, %f223;
	ld.shared.f32 	%f304, [%r54+896];
	fma.rn.f32 	%f305, %f291, %f304, %f225;
	ld.shared.f32 	%f306, [%r54+960];
	fma.rn.f32 	%f307, %f291, %f306, %f227;
	ld.shared.f32 	%f308, [%r58+1028];
	fma.rn.f32 	%f309, %f308, %f292, %f229;
	fma.rn.f32 	%f310, %f308, %f294, %f230;
	fma.rn.f32 	%f311, %f308, %f296, %f231;
	fma.rn.f32 	%f312, %f308, %f298, %f232;
	fma.rn.f32 	%f313, %f308, %f300, %f233;
	fma.rn.f32 	%f314, %f308, %f302, %f234;
	fma.rn.f32 	%f315, %f308, %f304, %f235;
	fma.rn.f32 	%f316, %f308, %f306, %f236;
	ld.shared.f32 	%f317, [%r58+2052];
	fma.rn.f32 	%f318, %f317, %f292, %f238;
	fma.rn.f32 	%f319, %f317, %f294, %f239;
	fma.rn.f32 	%f320, %f317, %f296, %f240;
	fma.rn.f32 	%f321, %f317, %f298, %f241;
	fma.rn.f32 	%f322, %f317, %f300, %f242;
	fma.rn.f32 	%f323, %f317, %f302, %f243;
	fma.rn.f32 	%f324, %f317, %f304, %f244;
	fma.rn.f32 	%f325, %f317, %f306, %f245;
	ld.shared.f32 	%f326, [%r58+3076];
	fma.rn.f32 	%f327, %f326, %f292, %f247;
	fma.rn.f32 	%f328, %f326, %f294, %f248;
	fma.rn.f32 	%f329, %f326, %f296, %f249;
	fma.rn.f32 	%f330, %f326, %f298, %f250;
	fma.rn.f32 	%f331, %f326, %f300, %f251;
	fma.rn.f32 	%f332, %f326, %f302, %f252;
	fma.rn.f32 	%f333, %f326, %f304, %f253;
	fma.rn.f32 	%f334, %f326, %f306, %f254;
	ld.shared.f32 	%f335, [%r58+4100];
	fma.rn.f32 	%f336, %f335, %f292, %f256;
	fma.rn.f32 	%f337, %f335, %f294, %f257;
	fma.rn.f32 	%f338, %f335, %f296, %f258;
	fma.rn.f32 	%f339, %f335, %f298, %f259;
	fma.rn.f32 	%f340, %f335, %f300, %f260;
	fma.rn.f32 	%f341, %f335, %f302, %f261;
	fma.rn.f32 	%f342, %f335, %f304, %f262;
	fma.rn.f32 	%f343, %f335, %f306, %f263;
	ld.shared.f32 	%f344, [%r58+5124];
	fma.rn.f32 	%f345, %f344, %f292, %f265;
	fma.rn.f32 	%f346, %f344, %f294, %f266;
	fma.rn.f32 	%f347, %f344, %f296, %f267;
	fma.rn.f32 	%f348, %f344, %f298, %f268;
	fma.rn.f32 	%f349, %f344, %f300, %f269;
	fma.rn.f32 	%f350, %f344, %f302, %f270;
	fma.rn.f32 	%f351, %f344, %f304, %f271;
	fma.rn.f32 	%f352, %f344, %f306, %f272;
	ld.shared.f32 	%f353, [%r58+6148];
	fma.rn.f32 	%f354, %f353, %f292, %f274;
	fma.rn.f32 	%f355, %f353, %f294, %f275;
	fma.rn.f32 	%f356, %f353, %f296, %f276;
	fma.rn.f32 	%f357, %f353, %f298, %f277;
	fma.rn.f32 	%f358, %f353, %f300, %f278;
	fma.rn.f32 	%f359, %f353, %f302, %f279;
	fma.rn.f32 	%f360, %f353, %f304, %f280;
	fma.rn.f32 	%f361, %f353, %f306, %f281;
	ld.shared.f32 	%f362, [%r58+7172];
	fma.rn.f32 	%f363, %f362, %f292, %f283;
	fma.rn.f32 	%f364, %f362, %f294, %f284;
	fma.rn.f32 	%f365, %f362, %f296, %f285;
	fma.rn.f32 	%f366, %f362, %f298, %f286;
	fma.rn.f32 	%f367, %f362, %f300, %f287;
	fma.rn.f32 	%f368, %f362, %f302, %f288;
	fma.rn.f32 	%f369, %f362, %f304, %f289;
	fma.rn.f32 	%f370, %f362, %f306, %f290;
	ld.shared.f32 	%f371, [%r58+8];
	ld.shared.f32 	%f372, [%r54+1024];
	fma.rn.f32 	%f373, %f371, %f372, %f293;
	ld.shared.f32 	%f374, [%r54+1088];
	fma.rn.f32 	%f375, %f371, %f374, %f295;
	ld.shared.f32 	%f376, [%r54+1152];
	fma.rn.f32 	%f377, %f371, %f376, %f297;
	ld.shared.f32 	%f378, [%r54+1216];
	fma.rn.f32 	%f379, %f371, %f378, %f299;
	ld.shared.f32 	%f380, [%r54+1280];
	fma.rn.f32 	%f381, %f371, %f380, %f301;
	ld.shared.f32 	%f382, [%r54+1344];
	fma.rn.f32 	%f383, %f371, %f382, %f303;
	ld.shared.f32 	%f384, [%r54+1408];
	fma.rn.f32 	%f385, %f371, %f384, %f305;
	ld.shared.f32 	%f386, [%r54+1472];
	fma.rn.f32 	%f387, %f371, %f386, %f307;
	ld.shared.f32 	%f388, [%r58+1032];
	fma.rn.f32 	%f389, %f388, %f372, %f309;
	fma.rn.f32 	%f390, %f388, %f374, %f310;
	fma.rn.f32 	%f391, %f388, %f376, %f311;
	fma.rn.f32 	%f392, %f388, %f378, %f312;
	fma.rn.f32 	%f393, %f388, %f380, %f313;
	fma.rn.f32 	%f394, %f388, %f382, %f314;
	fma.rn.f32 	%f395, %f388, %f384, %f315;
	fma.rn.f32 	%f396, %f388, %f386, %f316;
	ld.shared.f32 	%f397, [%r58+2056];
	fma.rn.f32 	%f398, %f397, %f372, %f318;
	fma.rn.f32 	%f399, %f397, %f374, %f319;
	fma.rn.f32 	%f400, %f397, %f376, %f320;
	fma.rn.f32 	%f401, %f397, %f378, %f321;
	fma.rn.f32 	%f402, %f397, %f380, %f322;
	fma.rn.f32 	%f403, %f397, %f382, %f323;
	fma.rn.f32 	%f404, %f397, %f384, %f324;
	fma.rn.f32 	%f405, %f397, %f386, %f325;
	ld.shared.f32 	%f406, [%r58+3080];
	fma.rn.f32 	%f407, %f406, %f372, %f327;
	fma.rn.f32 	%f408, %f406, %f374, %f328;
	fma.rn.f32 	%f409, %f406, %f376, %f329;
	fma.rn.f32 	%f410, %f406, %f378, %f330;
	fma.rn.f32 	%f411, %f406, %f380, %f331;
	fma.rn.f32 	%f412, %f406, %f382, %f332;
	fma.rn.f32 	%f413, %f406, %f384, %f333;
	fma.rn.f32 	%f414, %f406, %f386, %f334;
	ld.shared.f32 	%f415, [%r58+4104];
	fma.rn.f32 	%f416, %f415, %f372, %f336;
	fma.rn.f32 	%f417, %f415, %f374, %f337;
	fma.rn.f32 	%f418, %f415, %f376, %f338;
	fma.rn.f32 	%f419, %f415, %f378, %f339;
	fma.rn.f32 	%f420, %f415, %f380, %f340;
	fma.rn.f32 	%f421, %f415, %f382, %f341;
	fma.rn.f32 	%f422, %f415, %f384, %f342;
	fma.rn.f32 	%f423, %f415, %f386, %f343;
	ld.shared.f32 	%f424, [%r58+5128];
	fma.rn.f32 	%f425, %f424, %f372, %f345;
	fma.rn.f32 	%f426, %f424, %f374, %f346;
	fma.rn.f32 	%f427, %f424, %f376, %f347;
	fma.rn.f32 	%f428, %f424, %f378, %f348;
	fma.rn.f32 	%f429, %f424, %f380, %f349;
	fma.rn.f32 	%f430, %f424, %f382, %f350;
	fma.rn.f32 	%f431, %f424, %f384, %f351;
	fma.rn.f32 	%f432, %f424, %f386, %f352;
	ld.shared.f32 	%f433, [%r58+6152];
	fma.rn.f32 	%f434, %f433, %f372, %f354;
	fma.rn.f32 	%f435, %f433, %f374, %f355;
	fma.rn.f32 	%f436, %f433, %f376, %f356;
	fma.rn.f32 	%f437, %f433, %f378, %f357;
	fma.rn.f32 	%f438, %f433, %f380, %f358;
	fma.rn.f32 	%f439, %f433, %f382, %f359;
	fma.rn.f32 	%f440, %f433, %f384, %f360;
	fma.rn.f32 	%f441, %f433, %f386, %f361;
	ld.shared.f32 	%f442, [%r58+7176];
	fma.rn.f32 	%f443, %f442, %f372, %f363;
	fma.rn.f32 	%f444, %f442, %f374, %f364;
	fma.rn.f32 	%f445, %f442, %f376, %f365;
	fma.rn.f32 	%f446, %f442, %f378, %f366;
	fma.rn.f32 	%f447, %f442, %f380, %f367;
	fma.rn.f32 	%f448, %f442, %f382, %f368;
	fma.rn.f32 	%f449, %f442, %f384, %f369;
	fma.rn.f32 	%f450, %f442, %f386, %f370;
	ld.shared.f32 	%f451, [%r58+12];
	ld.shared.f32 	%f452, [%r54+1536];
	fma.rn.f32 	%f453, %f451, %f452, %f373;
	ld.shared.f32 	%f454, [%r54+1600];
	fma.rn.f32 	%f455, %f451, %f454, %f375;
	ld.shared.f32 	%f456, [%r54+1664];
	fma.rn.f32 	%f457, %f451, %f456, %f377;
	ld.shared.f32 	%f458, [%r54+1728];
	fma.rn.f32 	%f459, %f451, %f458, %f379;
	ld.shared.f32 	%f460, [%r54+1792];
	fma.rn.f32 	%f461, %f451, %f460, %f381;
	ld.shared.f32 	%f462, [%r54+1856];
	fma.rn.f32 	%f463, %f451, %f462, %f383;
	ld.shared.f32 	%f464, [%r54+1920];
	fma.rn.f32 	%f465, %f451, %f464, %f385;
	ld.shared.f32 	%f466, [%r54+1984];
	fma.rn.f32 	%f467, %f451, %f466, %f387;
	ld.shared.f32 	%f468, [%r58+1036];
	fma.rn.f32 	%f469, %f468, %f452, %f389;
	fma.rn.f32 	%f470, %f468, %f454, %f390;
	fma.rn.f32 	%f471, %f468, %f456, %f391;
	fma.rn.f32 	%f472, %f468, %f458, %f392;
	fma.rn.f32 	%f473, %f468, %f460, %f393;
	fma.rn.f32 	%f474, %f468, %f462, %f394;
	fma.rn.f32 	%f475, %f468, %f464, %f395;
	fma.rn.f32 	%f476, %f468, %f466, %f396;
	ld.shared.f32 	%f477, [%r58+2060];
	fma.rn.f32 	%f478, %f477, %f452, %f398;
	fma.rn.f32 	%f479, %f477, %f454, %f399;
	fma.rn.f32 	%f480, %f477, %f456, %f400;
	fma.rn.f32 	%f481, %f477, %f458, %f401;
	fma.rn.f32 	%f482, %f477, %f460, %f402;
	fma.rn.f32 	%f483, %f477, %f462, %f403;
	fma.rn.f32 	%f484, %f477, %f464, %f404;
	fma.rn.f32 	%f485, %f477, %f466, %f405;
	ld.shared.f32 	%f486, [%r58+3084];
	fma.rn.f32 	%f487, %f486, %f452, %f407;
	fma.rn.f32 	%f488, %f486, %f454, %f408;
	fma.rn.f32 	%f489, %f486, %f456, %f409;
	fma.rn.f32 	%f490, %f486, %f458, %f410;
	fma.rn.f32 	%f491, %f486, %f460, %f411;
	fma.rn.f32 	%f492, %f486, %f462, %f412;
	fma.rn.f32 	%f493, %f486, %f464, %f413;
	fma.rn.f32 	%f494, %f486, %f466, %f414;
	ld.shared.f32 	%f495, [%r58+4108];
	fma.rn.f32 	%f496, %f495, %f452, %f416;
	fma.rn.f32 	%f497, %f495, %f454, %f417;
	fma.rn.f32 	%f498, %f495, %f456, %f418;
	fma.rn.f32 	%f499, %f495, %f458, %f419;
	fma.rn.f32 	%f500, %f495, %f460, %f420;
	fma.rn.f32 	%f501, %f495, %f462, %f421;
	fma.rn.f32 	%f502, %f495, %f464, %f422;
	fma.rn.f32 	%f503, %f495, %f466, %f423;
	ld.shared.f32 	%f504, [%r58+5132];
	fma.rn.f32 	%f505, %f504, %f452, %f425;
	fma.rn.f32 	%f506, %f504, %f454, %f426;
	fma.rn.f32 	%f507, %f504, %f456, %f427;
	fma.rn.f32 	%f508, %f504, %f458, %f428;
	fma.rn.f32 	%f509, %f504, %f460, %f429;
	fma.rn.f32 	%f510, %f504, %f462, %f430;
	fma.rn.f32 	%f511, %f504, %f464, %f431;
	fma.rn.f32 	%f512, %f504, %f466, %f432;
	ld.shared.f32 	%f513, [%r58+6156];
	fma.rn.f32 	%f514, %f513, %f452, %f434;
	fma.rn.f32 	%f515, %f513, %f454, %f435;
	fma.rn.f32 	%f516, %f513, %f456, %f436;
	fma.rn.f32 	%f517, %f513, %f458, %f437;
	fma.rn.f32 	%f518, %f513, %f460, %f438;
	fma.rn.f32 	%f519, %f513, %f462, %f439;
	fma.rn.f32 	%f520, %f513, %f464, %f440;
	fma.rn.f32 	%f521, %f513, %f466, %f441;
	ld.shared.f32 	%f522, [%r58+7180];
	fma.rn.f32 	%f523, %f522, %f452, %f443;
	fma.rn.f32 	%f524, %f522, %f454, %f444;
	fma.rn.f32 	%f525, %f522, %f456, %f445;
	fma.rn.f32 	%f526, %f522, %f458, %f446;
	fma.rn.f32 	%f527, %f522, %f460, %f447;
	fma.rn.f32 	%f528, %f522, %f462, %f448;
	fma.rn.f32 	%f529, %f522, %f464, %f449;
	fma.rn.f32 	%f530, %f522, %f466, %f450;
	ld.shared.f32 	%f531, [%r58+16];
	ld.shared.f32 	%f532, [%r54+2048];
	fma.rn.f32 	%f533, %f531, %f532, %f453;
	ld.shared.f32 	%f534, [%r54+2112];
	fma.rn.f32 	%f535, %f531, %f534, %f455;
	ld.shared.f32 	%f536, [%r54+2176];
	fma.rn.f32 	%f537, %f531, %f536, %f457;
	ld.shared.f32 	%f538, [%r54+2240];
	fma.rn.f32 	%f539, %f531, %f538, %f459;
	ld.shared.f32 	%f540, [%r54+2304];
	fma.rn.f32 	%f541, %f531, %f540, %f461;
	ld.shared.f32 	%f542, [%r54+2368];
	fma.rn.f32 	%f543, %f531, %f542, %f463;
	ld.shared.f32 	%f544, [%r54+2432];
	fma.rn.f32 	%f545, %f531, %f544, %f465;
	ld.shared.f32 	%f546, [%r54+2496];
	fma.rn.f32 	%f547, %f531, %f546, %f467;
	ld.shared.f32 	%f548, [%r58+1040];
	fma.rn.f32 	%f549, %f548, %f532, %f469;
	fma.rn.f32 	%f550, %f548, %f534, %f470;
	fma.rn.f32 	%f551, %f548, %f536, %f471;
	fma.rn.f32 	%f552, %f548, %f538, %f472;
	fma.rn.f32 	%f553, %f548, %f540, %f473;
	fma.rn.f32 	%f554, %f548, %f542, %f474;
	fma.rn.f32 	%f555, %f548, %f544, %f475;
	fma.rn.f32 	%f556, %f548, %f546, %f476;
	ld.shared.f32 	%f557, [%r58+2064];
	fma.rn.f32 	%f558, %f557, %f532, %f478;
	fma.rn.f32 	%f559, %f557, %f534, %f479;
	fma.rn.f32 	%f560, %f557, %f536, %f480;
	fma.rn.f32 	%f561, %f557, %f538, %f481;
	fma.rn.f32 	%f562, %f557, %f540, %f482;
	fma.rn.f32 	%f563, %f557, %f542, %f483;
	fma.rn.f32 	%f564, %f557, %f544, %f484;
	fma.rn.f32 	%f565, %f557, %f546, %f485;
	ld.shared.f32 	%f566, [%r58+3088];
	fma.rn.f32 	%f567, %f566, %f532, %f487;
	fma.rn.f32 	%f568, %f566, %f534, %f488;
	fma.rn.f32 	%f569, %f566, %f536, %f489;
	fma.rn.f32 	%f570, %f566, %f538, %f490;
	fma.rn.f32 	%f571, %f566, %f540, %f491;
	fma.rn.f32 	%f572, %f566, %f542, %f492;
	fma.rn.f32 	%f573, %f566, %f544, %f493;
	fma.rn.f32 	%f574, %f566, %f546, %f494;
	ld.shared.f32 	%f575, [%r58+4112];
	fma.rn.f32 	%f576, %f575, %f532, %f496;
	fma.rn.f32 	%f577, %f575, %f534, %f497;
	fma.rn.f32 	%f578, %f575, %f536, %f498;
	fma.rn.f32 	%f579, %f575, %f538, %f499;
	fma.rn.f32 	%f580, %f575, %f540, %f500;
	fma.rn.f32 	%f581, %f575, %f542, %f501;
	fma.rn.f32 	%f582, %f575, %f544, %f502;
	fma.rn.f32 	%f583, %f575, %f546, %f503;
	ld.shared.f32 	%f584, [%r58+5136];
	fma.rn.f32 	%f585, %f584, %f532, %f505;
	fma.rn.f32 	%f586, %f584, %f534, %f506;
	fma.rn.f32 	%f587, %f584, %f536, %f507;
	fma.rn.f32 	%f588, %f584, %f538, %f508;
	fma.rn.f32 	%f589, %f584, %f540, %f509;
	fma.rn.f32 	%f590, %f584, %f542, %f510;
	fma.rn.f32 	%f591, %f584, %f544, %f511;
	fma.rn.f32 	%f592, %f584, %f546, %f512;
	ld.shared.f32 	%f593, [%r58+6160];
	fma.rn.f32 	%f594, %f593, %f532, %f514;
	fma.rn.f32 	%f595, %f593, %f534, %f515;
	fma.rn.f32 	%f596, %f593, %f536, %f516;
	fma.rn.f32 	%f597, %f593, %f538, %f517;
	fma.rn.f32 	%f598, %f593, %f540, %f518;
	fma.rn.f32 	%f599, %f593, %f542, %f519;
	fma.rn.f32 	%f600, %f593, %f544, %f520;
	fma.rn.f32 	%f601, %f593, %f546, %f521;
	ld.shared.f32 	%f602, [%r58+7184];
	fma.rn.f32 	%f603, %f602, %f532, %f523;
	fma.rn.f32 	%f604, %f602, %f534, %f524;
	fma.rn.f32 	%f605, %f602, %f536, %f525;
	fma.rn.f32 	%f606, %f602, %f538, %f526;
	fma.rn.f32 	%f607, %f602, %f540, %f527;
	fma.rn.f32 	%f608, %f602, %f542, %f528;
	fma.rn.f32 	%f609, %f602, %f544, %f529;
	fma.rn.f32 	%f610, %f602, %f546, %f530;
	ld.shared.f32 	%f611, [%r58+20];
	ld.shared.f32 	%f612, [%r54+2560];
	fma.rn.f32 	%f613, %f611, %f612, %f533;
	ld.shared.f32 	%f614, [%r54+2624];
	fma.rn.f32 	%f615, %f611, %f614, %f535;
	ld.shared.f32 	%f616, [%r54+2688];
	fma.rn.f32 	%f617, %f611, %f616, %f537;
	ld.shared.f32 	%f618, [%r54+2752];
	fma.rn.f32 	%f619, %f611, %f618, %f539;
	ld.shared.f32 	%f620, [%r54+2816];
	fma.rn.f32 	%f621, %f611, %f620, %f541;
	ld.shared.f32 	%f622, [%r54+2880];
	fma.rn.f32 	%f623, %f611, %f622, %f543;
	ld.shared.f32 	%f624, [%r54+2944];
	fma.rn.f32 	%f625, %f611, %f624, %f545;
	ld.shared.f32 	%f626, [%r54+3008];
	fma.rn.f32 	%f627, %f611, %f626, %f547;
	ld.shared.f32 	%f628, [%r58+1044];
	fma.rn.f32 	%f629, %f628, %f612, %f549;
	fma.rn.f32 	%f630, %f628, %f614, %f550;
	fma.rn.f32 	%f631, %f628, %f616, %f551;
	fma.rn.f32 	%f632, %f628, %f618, %f552;
	fma.rn.f32 	%f633, %f628, %f620, %f553;
	fma.rn.f32 	%f634, %f628, %f622, %f554;
	fma.rn.f32 	%f635, %f628, %f624, %f555;
	fma.rn.f32 	%f636, %f628, %f626, %f556;
	ld.shared.f32 	%f637, [%r58+2068];
	fma.rn.f32 	%f638, %f637, %f612, %f558;
	fma.rn.f32 	%f639, %f637, %f614, %f559;
	fma.rn.f32 	%f640, %f637, %f616, %f560;
	fma.rn.f32 	%f641, %f637, %f618, %f561;
	fma.rn.f32 	%f642, %f637, %f620, %f562;
	fma.rn.f32 	%f643, %f637, %f622, %f563;
	fma.rn.f32 	%f644, %f637, %f624, %f564;
	fma.rn.f32 	%f645, %f637, %f626, %f565;
	ld.shared.f32 	%f646, [%r58+3092];
	fma.rn.f32 	%f647, %f646, %f612, %f567;
	fma.rn.f32 	%f648, %f646, %f614, %f568;
	fma.rn.f32 	%f649, %f646, %f616, %f569;
	fma.rn.f32 	%f650, %f646, %f618, %f570;
	fma.rn.f32 	%f651, %f646, %f620, %f571;
	fma.rn.f32 	%f652, %f646, %f622, %f572;
	fma.rn.f32 	%f653, %f646, %f624, %f573;
	fma.rn.f32 	%f654, %f646, %f626, %f574;
	ld.shared.f32 	%f655, [%r58+4116];
	fma.rn.f32 	%f656, %f655, %f612, %f576;
	fma.rn.f32 	%f657, %f655, %f614, %f577;
	fma.rn.f32 	%f658, %f655, %f616, %f578;
	fma.rn.f32 	%f659, %f655, %f618, %f579;
	fma.rn.f32 	%f660, %f655, %f620, %f580;
	fma.rn.f32 	%f661, %f655, %f622, %f581;
	fma.rn.f32 	%f662, %f655, %f624, %f582;
	fma.rn.f32 	%f663, %f655, %f626, %f583;
	ld.shared.f32 	%f664, [%r58+5140];
	fma.rn.f32 	%f665, %f664, %f612, %f585;
	fma.rn.f32 	%f666, %f664, %f614, %f586;
	fma.rn.f32 	%f667, %f664, %f616, %f587;
	fma.rn.f32 	%f668, %f664, %f618, %f588;
	fma.rn.f32 	%f669, %f664, %f620, %f589;
	fma.rn.f32 	%f670, %f664, %f622, %f590;
	fma.rn.f32 	%f671, %f664, %f624, %f591;
	fma.rn.f32 	%f672, %f664, %f626, %f592;
	ld.shared.f32 	%f673, [%r58+6164];
	fma.rn.f32 	%f674, %f673, %f612, %f594;
	fma.rn.f32 	%f675, %f673, %f614, %f595;
	fma.rn.f32 	%f676, %f673, %f616, %f596;
	fma.rn.f32 	%f677, %f673, %f618, %f597;
	fma.rn.f32 	%f678, %f673, %f620, %f598;
	fma.rn.f32 	%f679, %f673, %f622, %f599;
	fma.rn.f32 	%f680, %f673, %f624, %f600;
	fma.rn.f32 	%f681, %f673, %f626, %f601;
	ld.shared.f32 	%f682, [%r58+7188];
	fma.rn.f32 	%f683, %f682, %f612, %f603;
	fma.rn.f32 	%f684, %f682, %f614, %f604;
	fma.rn.f32 	%f685, %f682, %f616, %f605;
	fma.rn.f32 	%f686, %f682, %f618, %f606;
	fma.rn.f32 	%f687, %f682, %f620, %f607;
	fma.rn.f32 	%f688, %f682, %f622, %f608;
	fma.rn.f32 	%f689, %f682, %f624, %f609;
	fma.rn.f32 	%f690, %f682, %f626, %f610;
	ld.shared.f32 	%f691, [%r58+24];
	ld.shared.f32 	%f692, [%r54+3072];
	fma.rn.f32 	%f693, %f691, %f692, %f613;
	ld.shared.f32 	%f694, [%r54+3136];
	fma.rn.f32 	%f695, %f691, %f694, %f615;
	ld.shared.f32 	%f696, [%r54+3200];
	fma.rn.f32 	%f697, %f691, %f696, %f617;
	ld.shared.f32 	%f698, [%r54+3264];
	fma.rn.f32 	%f699, %f691, %f698, %f619;
	ld.shared.f32 	%f700, [%r54+3328];
	fma.rn.f32 	%f701, %f691, %f700, %f621;
	ld.shared.f32 	%f702, [%r54+3392];
	fma.rn.f32 	%f703, %f691, %f702, %f623;
	ld.shared.f32 	%f704, [%r54+3456];
	fma.rn.f32 	%f705, %f691, %f704, %f625;
	ld.shared.f32 	%f706, [%r54+3520];
	fma.rn.f32 	%f707, %f691, %f706, %f627;
	ld.shared.f32 	%f708, [%r58+1048];
	fma.rn.f32 	%f709, %f708, %f692, %f629;
	fma.rn.f32 	%f710, %f708, %f694, %f630;
	fma.rn.f32 	%f711, %f708, %f696, %f631;
	fma.rn.f32 	%f712, %f708, %f698, %f632;
	fma.rn.f32 	%f713, %f708, %f700, %f633;
	fma.rn.f32 	%f714, %f708, %f702, %f634;
	fma.rn.f32 	%f715, %f708, %f704, %f635;
	fma.rn.f32 	%f716, %f708, %f706, %f636;
	ld.shared.f32 	%f717, [%r58+2072];
	fma.rn.f32 	%f718, %f717, %f692, %f638;
	fma.rn.f32 	%f719, %f717, %f694, %f639;
	fma.rn.f32 	%f720, %f717, %f696, %f640;
	fma.rn.f32 	%f721, %f717, %f698, %f641;
	fma.rn.f32 	%f722, %f717, %f700, %f642;
	fma.rn.f32 	%f723, %f717, %f702, %f643;
	fma.rn.f32 	%f724, %f717, %f704, %f644;
	fma.rn.f32 	%f725, %f717, %f706, %f645;
	ld.shared.f32 	%f726, [%r58+3096];
	fma.rn.f32 	%f727, %f726, %f692, %f647;
	fma.rn.f32 	%f728, %f726, %f694, %f648;
	fma.rn.f32 	%f729, %f726, %f696, %f649;
	fma.rn.f32 	%f730, %f726, %f698, %f650;
	fma.rn.f32 	%f731, %f726, %f700, %f651;
	fma.rn.f32 	%f732, %f726, %f702, %f652;
	fma.rn.f32 	%f733, %f726, %f704, %f653;
	fma.rn.f32 	%f734, %f726, %f706, %f654;
	ld.shared.f32 	%f735, [%r58+4120];
	fma.rn.f32 	%f736, %f735, %f692, %f656;
	fma.rn.f32 	%f737, %f735, %f694, %f657;
	fma.rn.f32 	%f738, %f735, %f696, %f658;
	fma.rn.f32 	%f739, %f735, %f698, %f659;
	fma.rn.f32 	%f740, %f735, %f700, %f660;
	fma.rn.f32 	%f741, %f735, %f702, %f661;
	fma.rn.f32 	%f742, %f735, %f704, %f662;
	fma.rn.f32 	%f743, %f735, %f706, %f663;
	ld.shared.f32 	%f744, [%r58+5144];
	fma.rn.f32 	%f745, %f744, %f692, %f665;
	fma.rn.f32 	%f746, %f744, %f694, %f666;
	fma.rn.f32 	%f747, %f744, %f696, %f667;
	fma.rn.f32 	%f748, %f744, %f698, %f668;
	fma.rn.f32 	%f749, %f744, %f700, %f669;
	fma.rn.f32 	%f750, %f744, %f702, %f670;
	fma.rn.f32 	%f751, %f744, %f704, %f671;
	fma.rn.f32 	%f752, %f744, %f706, %f672;
	ld.shared.f32 	%f753, [%r58+6168];
	fma.rn.f32 	%f754, %f753, %f692, %f674;
	fma.rn.f32 	%f755, %f753, %f694, %f675;
	fma.rn.f32 	%f756, %f753, %f696, %f676;
	fma.rn.f32 	%f757, %f753, %f698, %f677;
	fma.rn.f32 	%f758, %f753, %f700, %f678;
	fma.rn.f32 	%f759, %f753, %f702, %f679;
	fma.rn.f32 	%f760, %f753, %f704, %f680;
	fma.rn.f32 	%f761, %f753, %f706, %f681;
	ld.shared.f32 	%f762, [%r58+7192];
	fma.rn.f32 	%f763, %f762, %f692, %f683;
	fma.rn.f32 	%f764, %f762, %f694, %f684;
	fma.rn.f32 	%f765, %f762, %f696, %f685;
	fma.rn.f32 	%f766, %f762, %f698, %f686;
	fma.rn.f32 	%f767, %f762, %f700, %f687;
	fma.rn.f32 	%f768, %f762, %f702, %f688;
	fma.rn.f32 	%f769, %f762, %f704, %f689;
	fma.rn.f32 	%f770, %f762, %f706, %f690;
	ld.shared.f32 	%f771, [%r58+28];
	ld.shared.f32 	%f772, [%r54+3584];
	fma.rn.f32 	%f773, %f771, %f772, %f693;
	ld.shared.f32 	%f774, [%r54+3648];
	fma.rn.f32 	%f775, %f771, %f774, %f695;
	ld.shared.f32 	%f776, [%r54+3712];
	fma.rn.f32 	%f777, %f771, %f776, %f697;
	ld.shared.f32 	%f778, [%r54+3776];
	fma.rn.f32 	%f779, %f771, %f778, %f699;
	ld.shared.f32 	%f780, [%r54+3840];
	fma.rn.f32 	%f781, %f771, %f780, %f701;
	ld.shared.f32 	%f782, [%r54+3904];
	fma.rn.f32 	%f783, %f771, %f782, %f703;
	ld.shared.f32 	%f784, [%r54+3968];
	fma.rn.f32 	%f785, %f771, %f784, %f705;
	ld.shared.f32 	%f786, [%r54+4032];
	fma.rn.f32 	%f787, %f771, %f786, %f707;
	ld.shared.f32 	%f788, [%r58+1052];
	fma.rn.f32 	%f789, %f788, %f772, %f709;
	fma.rn.f32 	%f790, %f788, %f774, %f710;
	fma.rn.f32 	%f791, %f788, %f776, %f711;
	fma.rn.f32 	%f792, %f788, %f778, %f712;
	fma.rn.f32 	%f793, %f788, %f780, %f713;
	fma.rn.f32 	%f794, %f788, %f782, %f714;
	fma.rn.f32 	%f795, %f788, %f784, %f715;
	fma.rn.f32 	%f796, %f788, %f786, %f716;
	ld.shared.f32 	%f797, [%r58+2076];
	fma.rn.f32 	%f798, %f797, %f772, %f718;
	fma.rn.f32 	%f799, %f797, %f774, %f719;
	fma.rn.f32 	%f800, %f797, %f776, %f720;
	fma.rn.f32 	%f801, %f797, %f778, %f721;
	fma.rn.f32 	%f802, %f797, %f780, %f722;
	fma.rn.f32 	%f803, %f797, %f782, %f723;
	fma.rn.f32 	%f804, %f797, %f784, %f724;
	fma.rn.f32 	%f805, %f797, %f786, %f725;
	ld.shared.f32 	%f806, [%r58+3100];
	fma.rn.f32 	%f807, %f806, %f772, %f727;
	fma.rn.f32 	%f808, %f806, %f774, %f728;
	fma.rn.f32 	%f809, %f806, %f776, %f729;
	fma.rn.f32 	%f810, %f806, %f778, %f730;
	fma.rn.f32 	%f811, %f806, %f780, %f731;
	fma.rn.f32 	%f812, %f806, %f782, %f732;
	fma.rn.f32 	%f813, %f806, %f784, %f733;
	fma.rn.f32 	%f814, %f806, %f786, %f734;
	ld.shared.f32 	%f815, [%r58+4124];
	fma.rn.f32 	%f816, %f815, %f772, %f736;
	fma.rn.f32 	%f817, %f815, %f774, %f737;
	fma.rn.f32 	%f818, %f815, %f776, %f738;
	fma.rn.f32 	%f819, %f815, %f778, %f739;
	fma.rn.f32 	%f820, %f815, %f780, %f740;
	fma.rn.f32 	%f821, %f815, %f782, %f741;
	fma.rn.f32 	%f822, %f815, %f784, %f742;
	fma.rn.f32 	%f823, %f815, %f786, %f743;
	ld.shared.f32 	%f824, [%r58+5148];
	fma.rn.f32 	%f825, %f824, %f772, %f745;
	fma.rn.f32 	%f826, %f824, %f774, %f746;
	fma.rn.f32 	%f827, %f824, %f776, %f747;
	fma.rn.f32 	%f828, %f824, %f778, %f748;
	fma.rn.f32 	%f829, %f824, %f780, %f749;
	fma.rn.f32 	%f830, %f824, %f782, %f750;
	fma.rn.f32 	%f831, %f824, %f784, %f751;
	fma.rn.f32 	%f832, %f824, %f786, %f752;
	ld.shared.f32 	%f833, [%r58+6172];
	fma.rn.f32 	%f834, %f833, %f772, %f754;
	fma.rn.f32 	%f835, %f833, %f774, %f755;
	fma.rn.f32 	%f836, %f833, %f776, %f756;
	fma.rn.f32 	%f837, %f833, %f778, %f757;
	fma.rn.f32 	%f838, %f833, %f780, %f758;
	fma.rn.f32 	%f839, %f833, %f782, %f759;
	fma.rn.f32 	%f840, %f833, %f784, %f760;
	fma.rn.f32 	%f841, %f833, %f786, %f761;
	ld.shared.f32 	%f842, [%r58+7196];
	fma.rn.f32 	%f843, %f842, %f772, %f763;
	fma.rn.f32 	%f844, %f842, %f774, %f764;
	fma.rn.f32 	%f845, %f842, %f776, %f765;
	fma.rn.f32 	%f846, %f842, %f778, %f766;
	fma.rn.f32 	%f847, %f842, %f780, %f767;
	fma.rn.f32 	%f848, %f842, %f782, %f768;
	fma.rn.f32 	%f849, %f842, %f784, %f769;
	fma.rn.f32 	%f850, %f842, %f786, %f770;
	ld.shared.f32 	%f851, [%r58+32];
	ld.shared.f32 	%f852, [%r54+4096];
	fma.rn.f32 	%f853, %f851, %f852, %f773;
	ld.shared.f32 	%f854, [%r54+4160];
	fma.rn.f32 	%f855, %f851, %f854, %f775;
	ld.shared.f32 	%f856, [%r54+4224];
	fma.rn.f32 	%f857, %f851, %f856, %f777;
	ld.shared.f32 	%f858, [%r54+4288];
	fma.rn.f32 	%f859, %f851, %f858, %f779;
	ld.shared.f32 	%f860, [%r54+4352];
	fma.rn.f32 	%f861, %f851, %f860, %f781;
	ld.shared.f32 	%f862, [%r54+4416];
	fma.rn.f32 	%f863, %f851, %f862, %f783;
	ld.shared.f32 	%f864, [%r54+4480];
	fma.rn.f32 	%f865, %f851, %f864, %f785;
	ld.shared.f32 	%f866, [%r54+4544];
	fma.rn.f32 	%f867, %f851, %f866, %f787;
	ld.shared.f32 	%f868, [%r58+1056];
	fma.rn.f32 	%f869, %f868, %f852, %f789;
	fma.rn.f32 	%f870, %f868, %f854, %f790;
	fma.rn.f32 	%f871, %f868, %f856, %f791;
	fma.rn.f32 	%f872, %f868, %f858, %f792;
	fma.rn.f32 	%f873, %f868, %f860, %f793;
	fma.rn.f32 	%f874, %f868, %f862, %f794;
	fma.rn.f32 	%f875, %f868, %f864, %f795;
	fma.rn.f32 	%f876, %f868, %f866, %f796;
	ld.shared.f32 	%f877, [%r58+2080];
	fma.rn.f32 	%f878, %f877, %f852, %f798;
	fma.rn.f32 	%f879, %f877, %f854, %f799;
	fma.rn.f32 	%f880, %f877, %f856, %f800;
	fma.rn.f32 	%f881, %f877, %f858, %f801;
	fma.rn.f32 	%f882, %f877, %f860, %f802;
	fma.rn.f32 	%f883, %f877, %f862, %f803;
	fma.rn.f32 	%f884, %f877, %f864, %f804;
	fma.rn.f32 	%f885, %f877, %f866, %f805;
	ld.shared.f32 	%f886, [%r58+3104];
	fma.rn.f32 	%f887, %f886, %f852, %f807;
	fma.rn.f32 	%f888, %f886, %f854, %f808;
	fma.rn.f32 	%f889, %f886, %f856, %f809;
	fma.rn.f32 	%f890, %f886, %f858, %f810;
	fma.rn.f32 	%f891, %f886, %f860, %f811;
	fma.rn.f32 	%f892, %f886, %f862, %f812;
	fma.rn.f32 	%f893, %f886, %f864, %f813;
	fma.rn.f32 	%f894, %f886, %f866, %f814;
	ld.shared.f32 	%f895, [%r58+4128];
	fma.rn.f32 	%f896, %f895, %f852, %f816;
	fma.rn.f32 	%f897, %f895, %f854, %f817;
	fma.rn.f32 	%f898, %f895, %f856, %f818;
	fma.rn.f32 	%f899, %f895, %f858, %f819;
	fma.rn.f32 	%f900, %f895, %f860, %f820;
	fma.rn.f32 	%f901, %f895, %f862, %f821;
	fma.rn.f32 	%f902, %f895, %f864, %f822;
	fma.rn.f32 	%f903, %f895, %f866, %f823;
	ld.shared.f32 	%f904, [%r58+5152];
	fma.rn.f32 	%f905, %f904, %f852, %f825;
	fma.rn.f32 	%f906, %f904, %f854, %f826;
	fma.rn.f32 	%f907, %f904, %f856, %f827;
	fma.rn.f32 	%f908, %f904, %f858, %f828;
	fma.rn.f32 	%f909, %f904, %f860, %f829;
	fma.rn.f32 	%f910, %f904, %f862, %f830;
	fma.rn.f32 	%f911, %f904, %f864, %f831;
	fma.rn.f32 	%f912, %f904, %f866, %f832;
	ld.shared.f32 	%f913, [%r58+6176];
	fma.rn.f32 	%f914, %f913, %f852, %f834;
	fma.rn.f32 	%f915, %f913, %f854, %f835;
	fma.rn.f32 	%f916, %f913, %f856, %f836;
	fma.rn.f32 	%f917, %f913, %f858, %f837;
	fma.rn.f32 	%f918, %f913, %f860, %f838;
	fma.rn.f32 	%f919, %f913, %f862, %f839;
	fma.rn.f32 	%f920, %f913, %f864, %f840;
	fma.rn.f32 	%f921, %f913, %f866, %f841;
	ld.shared.f32 	%f922, [%r58+7200];
	fma.rn.f32 	%f923, %f922, %f852, %f843;
	fma.rn.f32 	%f924, %f922, %f854, %f844;
	fma.rn.f32 	%f925, %f922, %f856, %f845;
	fma.rn.f32 	%f926, %f922, %f858, %f846;
	fma.rn.f32 	%f927, %f922, %f860, %f847;
	fma.rn.f32 	%f928, %f922, %f862, %f848;
	fma.rn.f32 	%f929, %f922, %f864, %f849;
	fma.rn.f32 	%f930, %f922, %f866, %f850;
	ld.shared.f32 	%f931, [%r58+36];
	ld.shared.f32 	%f932, [%r54+4608];
	fma.rn.f32 	%f933, %f931, %f932, %f853;
	ld.shared.f32 	%f934, [%r54+4672];
	fma.rn.f32 	%f935, %f931, %f934, %f855;
	ld.shared.f32 	%f936, [%r54+4736];
	fma.rn.f32 	%f937, %f931, %f936, %f857;
	ld.shared.f32 	%f938, [%r54+4800];
	fma.rn.f32 	%f939, %f931, %f938, %f859;
	ld.shared.f32 	%f940, [%r54+4864];
	fma.rn.f32 	%f941, %f931, %f940, %f861;
	ld.shared.f32 	%f942, [%r54+4928];
	fma.rn.f32 	%f943, %f931, %f942, %f863;
	ld.shared.f32 	%f944, [%r54+4992];
	fma.rn.f32 	%f945, %f931, %f944, %f865;
	ld.shared.f32 	%f946, [%r54+5056];
	fma.rn.f32 	%f947, %f931, %f946, %f867;
	ld.shared.f32 	%f948, [%r58+1060];
	fma.rn.f32 	%f949, %f948, %f932, %f869;
	fma.rn.f32 	%f950, %f948, %f934, %f870;
	fma.rn.f32 	%f951, %f948, %f936, %f871;
	fma.rn.f32 	%f952, %f948, %f938, %f872;
	fma.rn.f32 	%f953, %f948, %f940, %f873;
	fma.rn.f32 	%f954, %f948, %f942, %f874;
	fma.rn.f32 	%f955, %f948, %f944, %f875;
	fma.rn.f32 	%f956, %f948, %f946, %f876;
	ld.shared.f32 	%f957, [%r58+2084];
	fma.rn.f32 	%f958, %f957, %f932, %f878;
	fma.rn.f32 	%f959, %f957, %f934, %f879;
	fma.rn.f32 	%f960, %f957, %f936, %f880;
	fma.rn.f32 	%f961, %f957, %f938, %f881;
	fma.rn.f32 	%f962, %f957, %f940, %f882;
	fma.rn.f32 	%f963, %f957, %f942, %f883;
	fma.rn.f32 	%f964, %f957, %f944, %f884;
	fma.rn.f32 	%f965, %f957, %f946, %f885;
	ld.shared.f32 	%f966, [%r58+3108];
	fma.rn.f32 	%f967, %f966, %f932, %f887;
	fma.rn.f32 	%f968, %f966, %f934, %f888;
	fma.rn.f32 	%f969, %f966, %f936, %f889;
	fma.rn.f32 	%f970, %f966, %f938, %f890;
	fma.rn.f32 	%f971, %f966, %f940, %f891;
	fma.rn.f32 	%f972, %f966, %f942, %f892;
	fma.rn.f32 	%f973, %f966, %f944, %f893;
	fma.rn.f32 	%f974, %f966, %f946, %f894;
	ld.shared.f32 	%f975, [%r58+4132];
	fma.rn.f32 	%f976, %f975, %f932, %f896;
	fma.rn.f32 	%f977, %f975, %f934, %f897;
	fma.rn.f32 	%f978, %f975, %f936, %f898;
	fma.rn.f32 	%f979, %f975, %f938, %f899;
	fma.rn.f32 	%f980, %f975, %f940, %f900;
	fma.rn.f32 	%f981, %f975, %f942, %f901;
	fma.rn.f32 	%f982, %f975, %f944, %f902;
	fma.rn.f32 	%f983, %f975, %f946, %f903;
	ld.shared.f32 	%f984, [%r58+5156];
	fma.rn.f32 	%f985, %f984, %f932, %f905;
	fma.rn.f32 	%f986, %f984, %f934, %f906;
	fma.rn.f32 	%f987, %f984, %f936, %f907;
	fma.rn.f32 	%f988, %f984, %f938, %f908;
	fma.rn.f32 	%f989, %f984, %f940, %f909;
	fma.rn.f32 	%f990, %f984, %f942, %f910;
	fma.rn.f32 	%f991, %f984, %f944, %f911;
	fma.rn.f32 	%f992, %f984, %f946, %f912;
	ld.shared.f32 	%f993, [%r58+6180];
	fma.rn.f32 	%f994, %f993, %f932, %f914;
	fma.rn.f32 	%f995, %f993, %f934, %f915;
	fma.rn.f32 	%f996, %f993, %f936, %f916;
	fma.rn.f32 	%f997, %f993, %f938, %f917;
	fma.rn.f32 	%f998, %f993, %f940, %f918;
	fma.rn.f32 	%f999, %f993, %f942, %f919;
	fma.rn.f32 	%f1000, %f993, %f944, %f920;
	fma.rn.f32 	%f1001, %f993, %f946, %f921;
	ld.shared.f32 	%f1002, [%r58+7204];
	fma.rn.f32 	%f1003, %f1002, %f932, %f923;
	fma.rn.f32 	%f1004, %f1002, %f934, %f924;
	fma.rn.f32 	%f1005, %f1002, %f936, %f925;
	fma.rn.f32 	%f1006, %f1002, %f938, %f926;
	fma.rn.f32 	%f1007, %f1002, %f940, %f927;
	fma.rn.f32 	%f1008, %f1002, %f942, %f928;
	fma.rn.f32 	%f1009, %f1002, %f944, %f929;
	fma.rn.f32 	%f1010, %f1002, %f946, %f930;
	ld.shared.f32 	%f1011, [%r58+40];
	ld.shared.f32 	%f1012, [%r54+5120];
	fma.rn.f32 	%f1013, %f1011, %f1012, %f933;
	ld.shared.f32 	%f1014, [%r54+5184];
	fma.rn.f32 	%f1015, %f1011, %f1014, %f935;
	ld.shared.f32 	%f1016, [%r54+5248];
	fma.rn.f32 	%f1017, %f1011, %f1016, %f937;
	ld.shared.f32 	%f1018, [%r54+5312];
	fma.rn.f32 	%f1019, %f1011, %f1018, %f939;
	ld.shared.f32 	%f1020, [%r54+5376];
	fma.rn.f32 	%f1021, %f1011, %f1020, %f941;
	ld.shared.f32 	%f1022, [%r54+5440];
	fma.rn.f32 	%f1023, %f1011, %f1022, %f943;
	ld.shared.f32 	%f1024, [%r54+5504];
	fma.rn.f32 	%f1025, %f1011, %f1024, %f945;
	ld.shared.f32 	%f1026, [%r54+5568];
	fma.rn.f32 	%f1027, %f1011, %f1026, %f947;
	ld.shared.f32 	%f1028, [%r58+1064];
	fma.rn.f32 	%f1029, %f1028, %f1012, %f949;
	fma.rn.f32 	%f1030, %f1028, %f1014, %f950;
	fma.rn.f32 	%f1031, %f1028, %f1016, %f951;
	fma.rn.f32 	%f1032, %f1028, %f1018, %f952;
	fma.rn.f32 	%f1033, %f1028, %f1020, %f953;
	fma.rn.f32 	%f1034, %f1028, %f1022, %f954;
	fma.rn.f32 	%f1035, %f1028, %f1024, %f955;
	fma.rn.f32 	%f1036, %f1028, %f1026, %f956;
	ld.shared.f32 	%f1037, [%r58+2088];
	fma.rn.f32 	%f1038, %f1037, %f1012, %f958;
	fma.rn.f32 	%f1039, %f1037, %f1014, %f959;
	fma.rn.f32 	%f1040, %f1037, %f1016, %f960;
	fma.rn.f32 	%f1041, %f1037, %f1018, %f961;
	fma.rn.f32 	%f1042, %f1037, %f1020, %f962;
	fma.rn.f32 	%f1043, %f1037, %f1022, %f963;
	fma.rn.f32 	%f1044, %f1037, %f1024, %f964;
	fma.rn.f32 	%f1045, %f1037, %f1026, %f965;
	ld.shared.f32 	%f1046, [%r58+3112];
	fma.rn.f32 	%f1047, %f1046, %f1012, %f967;
	fma.rn.f32 	%f1048, %f1046, %f1014, %f968;
	fma.rn.f32 	%f1049, %f1046, %f1016, %f969;
	fma.rn.f32 	%f1050, %f1046, %f1018, %f970;
	fma.rn.f32 	%f1051, %f1046, %f1020, %f971;
	fma.rn.f32 	%f1052, %f1046, %f1022, %f972;
	fma.rn.f32 	%f1053, %f1046, %f1024, %f973;
	fma.rn.f32 	%f1054, %f1046, %f1026, %f974;
	ld.shared.f32 	%f1055, [%r58+4136];
	fma.rn.f32 	%f1056, %f1055, %f1012, %f976;
	fma.rn.f32 	%f1057, %f1055, %f1014, %f977;
	fma.rn.f32 	%f1058, %f1055, %f1016, %f978;
	fma.rn.f32 	%f1059, %f1055, %f1018, %f979;
	fma.rn.f32 	%f1060, %f1055, %f1020, %f980;
	fma.rn.f32 	%f1061, %f1055, %f1022, %f981;
	fma.rn.f32 	%f1062, %f1055, %f1024, %f982;
	fma.rn.f32 	%f1063, %f1055, %f1026, %f983;
	ld.shared.f32 	%f1064, [%r58+5160];
	fma.rn.f32 	%f1065, %f1064, %f1012, %f985;
	fma.rn.f32 	%f1066, %f1064, %f1014, %f986;
	fma.rn.f32 	%f1067, %f1064, %f1016, %f987;
	fma.rn.f32 	%f1068, %f1064, %f1018, %f988;
	fma.rn.f32 	%f1069, %f1064, %f1020, %f989;
	fma.rn.f32 	%f1070, %f1064, %f1022, %f990;
	fma.rn.f32 	%f1071, %f1064, %f1024, %f991;
	fma.rn.f32 	%f1072, %f1064, %f1026, %f992;
	ld.shared.f32 	%f1073, [%r58+6184];
	fma.rn.f32 	%f1074, %f1073, %f1012, %f994;
	fma.rn.f32 	%f1075, %f1073, %f1014, %f995;
	fma.rn.f32 	%f1076, %f1073, %f1016, %f996;
	fma.rn.f32 	%f1077, %f1073, %f1018, %f997;
	fma.rn.f32 	%f1078, %f1073, %f1020, %f998;
	fma.rn.f32 	%f1079, %f1073, %f1022, %f999;
	fma.rn.f32 	%f1080, %f1073, %f1024, %f1000;
	fma.rn.f32 	%f1081, %f1073, %f1026, %f1001;
	ld.shared.f32 	%f1082, [%r58+7208];
	fma.rn.f32 	%f1083, %f1082, %f1012, %f1003;
	fma.rn.f32 	%f1084, %f1082, %f1014, %f1004;
	fma.rn.f32 	%f1085, %f1082, %f1016, %f1005;
	fma.rn.f32 	%f1086, %f1082, %f1018, %f1006;
	fma.rn.f32 	%f1087, %f1082, %f1020, %f1007;
	fma.rn.f32 	%f1088, %f1082, %f1022, %f1008;
	fma.rn.f32 	%f1089, %f1082, %f1024, %f1009;
	fma.rn.f32 	%f1090, %f1082, %f1026, %f1010;
	ld.shared.f32 	%f1091, [%r58+44];
	ld.shared.f32 	%f1092, [%r54+5632];
	fma.rn.f32 	%f1093, %f1091, %f1092, %f1013;
	ld.shared.f32 	%f1094, [%r54+5696];
	fma.rn.f32 	%f1095, %f1091, %f1094, %f1015;
	ld.shared.f32 	%f1096, [%r54+5760];
	fma.rn.f32 	%f1097, %f1091, %f1096, %f1017;
	ld.shared.f32 	%f1098, [%r54+5824];
	fma.rn.f32 	%f1099, %f1091, %f1098, %f1019;
	ld.shared.f32 	%f1100, [%r54+5888];
	fma.rn.f32 	%f1101, %f1091, %f1100, %f1021;
	ld.shared.f32 	%f1102, [%r54+5952];
	fma.rn.f32 	%f1103, %f1091, %f1102, %f1023;
	ld.shared.f32 	%f1104, [%r54+6016];
	fma.rn.f32 	%f1105, %f1091, %f1104, %f1025;
	ld.shared.f32 	%f1106, [%r54+6080];
	fma.rn.f32 	%f1107, %f1091, %f1106, %f1027;
	ld.shared.f32 	%f1108, [%r58+1068];
	fma.rn.f32 	%f1109, %f1108, %f1092, %f1029;
	fma.rn.f32 	%f1110, %f1108, %f1094, %f1030;
	fma.rn.f32 	%f1111, %f1108, %f1096, %f1031;
	fma.rn.f32 	%f1112, %f1108, %f1098, %f1032;
	fma.rn.f32 	%f1113, %f1108, %f1100, %f1033;
	fma.rn.f32 	%f1114, %f1108, %f1102, %f1034;
	fma.rn.f32 	%f1115, %f1108, %f1104, %f1035;
	fma.rn.f32 	%f1116, %f1108, %f1106, %f1036;
	ld.shared.f32 	%f1117, [%r58+2092];
	fma.rn.f32 	%f1118, %f1117, %f1092, %f1038;
	fma.rn.f32 	%f1119, %f1117, %f1094, %f1039;
	fma.rn.f32 	%f1120, %f1117, %f1096, %f1040;
	fma.rn.f32 	%f1121, %f1117, %f1098, %f1041;
	fma.rn.f32 	%f1122, %f1117, %f1100, %f1042;
	fma.rn.f32 	%f1123, %f1117, %f1102, %f1043;
	fma.rn.f32 	%f1124, %f1117, %f1104, %f1044;
	fma.rn.f32 	%f1125, %f1117, %f1106, %f1045;
	ld.shared.f32 	%f1126, [%r58+3116];
	fma.rn.f32 	%f1127, %f1126, %f1092, %f1047;
	fma.rn.f32 	%f1128, %f1126, %f1094, %f1048;
	fma.rn.f32 	%f1129, %f1126, %f1096, %f1049;
	fma.rn.f32 	%f1130, %f1126, %f1098, %f1050;
	fma.rn.f32 	%f1131, %f1126, %f1100, %f1051;
	fma.rn.f32 	%f1132, %f1126, %f1102, %f1052;
	fma.rn.f32 	%f1133, %f1126, %f1104, %f1053;
	fma.rn.f32 	%f1134, %f1126, %f1106, %f1054;
	ld.shared.f32 	%f1135, [%r58+4140];
	fma.rn.f32 	%f1136, %f1135, %f1092, %f1056;
	fma.rn.f32 	%f1137, %f1135, %f1094, %f1057;
	fma.rn.f32 	%f1138, %f1135, %f1096, %f1058;
	fma.rn.f32 	%f1139, %f1135, %f1098, %f1059;
	fma.rn.f32 	%f1140, %f1135, %f1100, %f1060;
	fma.rn.f32 	%f1141, %f1135, %f1102, %f1061;
	fma.rn.f32 	%f1142, %f1135, %f1104, %f1062;
	fma.rn.f32 	%f1143, %f1135, %f1106, %f1063;
	ld.shared.f32 	%f1144, [%r58+5164];
	fma.rn.f32 	%f1145, %f1144, %f1092, %f1065;
	fma.rn.f32 	%f1146, %f1144, %f1094, %f1066;
	fma.rn.f32 	%f1147, %f1144, %f1096, %f1067;
	fma.rn.f32 	%f1148, %f1144, %f1098, %f1068;
	fma.rn.f32 	%f1149, %f1144, %f1100, %f1069;
	fma.rn.f32 	%f1150, %f1144, %f1102, %f1070;
	fma.rn.f32 	%f1151, %f1144, %f1104, %f1071;
	fma.rn.f32 	%f1152, %f1144, %f1106, %f1072;
	ld.shared.f32 	%f1153, [%r58+6188];
	fma.rn.f32 	%f1154, %f1153, %f1092, %f1074;
	fma.rn.f32 	%f1155, %f1153, %f1094, %f1075;
	fma.rn.f32 	%f1156, %f1153, %f1096, %f1076;
	fma.rn.f32 	%f1157, %f1153, %f1098, %f1077;
	fma.rn.f32 	%f1158, %f1153, %f1100, %f1078;
	fma.rn.f32 	%f1159, %f1153, %f1102, %f1079;
	fma.rn.f32 	%f1160, %f1153, %f1104, %f1080;
	fma.rn.f32 	%f1161, %f1153, %f1106, %f1081;
	ld.shared.f32 	%f1162, [%r58+7212];
	fma.rn.f32 	%f1163, %f1162, %f1092, %f1083;
	fma.rn.f32 	%f1164, %f1162, %f1094, %f1084;
	fma.rn.f32 	%f1165, %f1162, %f1096, %f1085;
	fma.rn.f32 	%f1166, %f1162, %f1098, %f1086;
	fma.rn.f32 	%f1167, %f1162, %f1100, %f1087;
	fma.rn.f32 	%f1168, %f1162, %f1102, %f1088;
	fma.rn.f32 	%f1169, %f1162, %f1104, %f1089;
	fma.rn.f32 	%f1170, %f1162, %f1106, %f1090;
	ld.shared.f32 	%f1171, [%r58+48];
	ld.shared.f32 	%f1172, [%r54+6144];
	fma.rn.f32 	%f1173, %f1171, %f1172, %f1093;
	ld.shared.f32 	%f1174, [%r54+6208];
	fma.rn.f32 	%f1175, %f1171, %f1174, %f1095;
	ld.shared.f32 	%f1176, [%r54+6272];
	fma.rn.f32 	%f1177, %f1171, %f1176, %f1097;
	ld.shared.f32 	%f1178, [%r54+6336];
	fma.rn.f32 	%f1179, %f1171, %f1178, %f1099;
	ld.shared.f32 	%f1180, [%r54+6400];
	fma.rn.f32 	%f1181, %f1171, %f1180, %f1101;
	ld.shared.f32 	%f1182, [%r54+6464];
	fma.rn.f32 	%f1183, %f1171, %f1182, %f1103;
	ld.shared.f32 	%f1184, [%r54+6528];
	fma.rn.f32 	%f1185, %f1171, %f1184, %f1105;
	ld.shared.f32 	%f1186, [%r54+6592];
	fma.rn.f32 	%f1187, %f1171, %f1186, %f1107;
	ld.shared.f32 	%f1188, [%r58+1072];
	fma.rn.f32 	%f1189, %f1188, %f1172, %f1109;
	fma.rn.f32 	%f1190, %f1188, %f1174, %f1110;
	fma.rn.f32 	%f1191, %f1188, %f1176, %f1111;
	fma.rn.f32 	%f1192, %f1188, %f1178, %f1112;
	fma.rn.f32 	%f1193, %f1188, %f1180, %f1113;
	fma.rn.f32 	%f1194, %f1188, %f1182, %f1114;
	fma.rn.f32 	%f1195, %f1188, %f1184, %f1115;
	fma.rn.f32 	%f1196, %f1188, %f1186, %f1116;
	ld.shared.f32 	%f1197, [%r58+2096];
	fma.rn.f32 	%f1198, %f1197, %f1172, %f1118;
	fma.rn.f32 	%f1199, %f1197, %f1174, %f1119;
	fma.rn.f32 	%f1200, %f1197, %f1176, %f1120;
	fma.rn.f32 	%f1201, %f1197, %f1178, %f1121;
	fma.rn.f32 	%f1202, %f1197, %f1180, %f1122;
	fma.rn.f32 	%f1203, %f1197, %f1182, %f1123;
	fma.rn.f32 	%f1204, %f1197, %f1184, %f1124;
	fma.rn.f32 	%f1205, %f1197, %f1186, %f1125;
	ld.shared.f32 	%f1206, [%r58+3120];
	fma.rn.f32 	%f1207, %f1206, %f1172, %f1127;
	fma.rn.f32 	%f1208, %f1206, %f1174, %f1128;
	fma.rn.f32 	%f1209, %f1206, %f1176, %f1129;
	fma.rn.f32 	%f1210, %f1206, %f1178, %f1130;
	fma.rn.f32 	%f1211, %f1206, %f1180, %f1131;
	fma.rn.f32 	%f1212, %f1206, %f1182, %f1132;
	fma.rn.f32 	%f1213, %f1206, %f1184, %f1133;
	fma.rn.f32 	%f1214, %f1206, %f1186, %f1134;
	ld.shared.f32 	%f1215, [%r58+4144];
	fma.rn.f32 	%f1216, %f1215, %f1172, %f1136;
	fma.rn.f32 	%f1217, %f1215, %f1174, %f1137;
	fma.rn.f32 	%f1218, %f1215, %f1176, %f1138;
	fma.rn.f32 	%f1219, %f1215, %f1178, %f1139;
	fma.rn.f32 	%f1220, %f1215, %f1180, %f1140;
	fma.rn.f32 	%f1221, %f1215, %f1182, %f1141;
	fma.rn.f32 	%f1222, %f1215, %f1184, %f1142;
	fma.rn.f32 	%f1223, %f1215, %f1186, %f1143;
	ld.shared.f32 	%f1224, [%r58+5168];
	fma.rn.f32 	%f1225, %f1224, %f1172, %f1145;
	fma.rn.f32 	%f1226, %f1224, %f1174, %f1146;
	fma.rn.f32 	%f1227, %f1224, %f1176, %f1147;
	fma.rn.f32 	%f1228, %f1224, %f1178, %f1148;
	fma.rn.f32 	%f1229, %f1224, %f1180, %f1149;
	fma.rn.f32 	%f1230, %f1224, %f1182, %f1150;
	fma.rn.f32 	%f1231, %f1224, %f1184, %f1151;
	fma.rn.f32 	%f1232, %f1224, %f1186, %f1152;
	ld.shared.f32 	%f1233, [%r58+6192];
	fma.rn.f32 	%f1234, %f1233, %f1172, %f1154;
	fma.rn.f32 	%f1235, %f1233, %f1174, %f1155;
	fma.rn.f32 	%f1236, %f1233, %f1176, %f1156;
	fma.rn.f32 	%f1237, %f1233, %f1178, %f1157;
	fma.rn.f32 	%f1238, %f1233, %f1180, %f1158;
	fma.rn.f32 	%f1239, %f1233, %f1182, %f1159;
	fma.rn.f32 	%f1240, %f1233, %f1184, %f1160;
	fma.rn.f32 	%f1241, %f1233, %f1186, %f1161;
	ld.shared.f32 	%f1242, [%r58+7216];
	fma.rn.f32 	%f1243, %f1242, %f1172, %f1163;
	fma.rn.f32 	%f1244, %f1242, %f1174, %f1164;
	fma.rn.f32 	%f1245, %f1242, %f1176, %f1165;
	fma.rn.f32 	%f1246, %f1242, %f1178, %f1166;
	fma.rn.f32 	%f1247, %f1242, %f1180, %f1167;
	fma.rn.f32 	%f1248, %f1242, %f1182, %f1168;
	fma.rn.f32 	%f1249, %f1242, %f1184, %f1169;
	fma.rn.f32 	%f1250, %f1242, %f1186, %f1170;
	ld.shared.f32 	%f1251, [%r58+52];
	ld.shared.f32 	%f1252, [%r54+6656];
	fma.rn.f32 	%f1253, %f1251, %f1252, %f1173;
	ld.shared.f32 	%f1254, [%r54+6720];
	fma.rn.f32 	%f1255, %f1251, %f1254, %f1175;
	ld.shared.f32 	%f1256, [%r54+6784];
	fma.rn.f32 	%f1257, %f1251, %f1256, %f1177;
	ld.shared.f32 	%f1258, [%r54+6848];
	fma.rn.f32 	%f1259, %f1251, %f1258, %f1179;
	ld.shared.f32 	%f1260, [%r54+6912];
	fma.rn.f32 	%f1261, %f1251, %f1260, %f1181;
	ld.shared.f32 	%f1262, [%r54+6976];
	fma.rn.f32 	%f1263, %f1251, %f1262, %f1183;
	ld.shared.f32 	%f1264, [%r54+7040];
	fma.rn.f32 	%f1265, %f1251, %f1264, %f1185;
	ld.shared.f32 	%f1266, [%r54+7104];
	fma.rn.f32 	%f1267, %f1251, %f1266, %f1187;
	ld.shared.f32 	%f1268, [%r58+1076];
	fma.rn.f32 	%f1269, %f1268, %f1252, %f1189;
	fma.rn.f32 	%f1270, %f1268, %f1254, %f1190;
	fma.rn.f32 	%f1271, %f1268, %f1256, %f1191;
	fma.rn.f32 	%f1272, %f1268, %f1258, %f1192;
	fma.rn.f32 	%f1273, %f1268, %f1260, %f1193;
	fma.rn.f32 	%f1274, %f1268, %f1262, %f1194;
	fma.rn.f32 	%f1275, %f1268, %f1264, %f1195;
	fma.rn.f32 	%f1276, %f1268, %f1266, %f1196;
	ld.shared.f32 	%f1277, [%r58+2100];
	fma.rn.f32 	%f1278, %f1277, %f1252, %f1198;
	fma.rn.f32 	%f1279, %f1277, %f1254, %f1199;
	fma.rn.f32 	%f1280, %f1277, %f1256, %f1200;
	fma.rn.f32 	%f1281, %f1277, %f1258, %f1201;
	fma.rn.f32 	%f1282, %f1277, %f1260, %f1202;
	fma.rn.f32 	%f1283, %f1277, %f1262, %f1203;
	fma.rn.f32 	%f1284, %f1277, %f1264, %f1204;
	fma.rn.f32 	%f1285, %f1277, %f1266, %f1205;
	ld.shared.f32 	%f1286, [%r58+3124];
	fma.rn.f32 	%f1287, %f1286, %f1252, %f1207;
	fma.rn.f32 	%f1288, %f1286, %f1254, %f1208;
	fma.rn.f32 	%f1289, %f1286, %f1256, %f1209;
	fma.rn.f32 	%f1290, %f1286, %f1258, %f1210;
	fma.rn.f32 	%f1291, %f1286, %f1260, %f1211;
	fma.rn.f32 	%f1292, %f1286, %f1262, %f1212;
	fma.rn.f32 	%f1293, %f1286, %f1264, %f1213;
	fma.rn.f32 	%f1294, %f1286, %f1266, %f1214;
	ld.shared.f32 	%f1295, [%r58+4148];
	fma.rn.f32 	%f1296, %f1295, %f1252, %f1216;
	fma.rn.f32 	%f1297, %f1295, %f1254, %f1217;
	fma.rn.f32 	%f1298, %f1295, %f1256, %f1218;
	fma.rn.f32 	%f1299, %f1295, %f1258, %f1219;
	fma.rn.f32 	%f1300, %f1295, %f1260, %f1220;
	fma.rn.f32 	%f1301, %f1295, %f1262, %f1221;
	fma.rn.f32 	%f1302, %f1295, %f1264, %f1222;
	fma.rn.f32 	%f1303, %f1295, %f1266, %f1223;
	ld.shared.f32 	%f1304, [%r58+5172];
	fma.rn.f32 	%f1305, %f1304, %f1252, %f1225;
	fma.rn.f32 	%f1306, %f1304, %f1254, %f1226;
	fma.rn.f32 	%f1307, %f1304, %f1256, %f1227;
	fma.rn.f32 	%f1308, %f1304, %f1258, %f1228;
	fma.rn.f32 	%f1309, %f1304, %f1260, %f1229;
	fma.rn.f32 	%f1310, %f1304, %f1262, %f1230;
	fma.rn.f32 	%f1311, %f1304, %f1264, %f1231;
	fma.rn.f32 	%f1312, %f1304, %f1266, %f1232;
	ld.shared.f32 	%f1313, [%r58+6196];
	fma.rn.f32 	%f1314, %f1313, %f1252, %f1234;
	fma.rn.f32 	%f1315, %f1313, %f1254, %f1235;
	fma.rn.f32 	%f1316, %f1313, %f1256, %f1236;
	fma.rn.f32 	%f1317, %f1313, %f1258, %f1237;
	fma.rn.f32 	%f1318, %f1313, %f1260, %f1238;
	fma.rn.f32 	%f1319, %f1313, %f1262, %f1239;
	fma.rn.f32 	%f1320, %f1313, %f1264, %f1240;
	fma.rn.f32 	%f1321, %f1313, %f1266, %f1241;
	ld.shared.f32 	%f1322, [%r58+7220];
	fma.rn.f32 	%f1323, %f1322, %f1252, %f1243;
	fma.rn.f32 	%f1324, %f1322, %f1254, %f1244;
	fma.rn.f32 	%f1325, %f1322, %f1256, %f1245;
	fma.rn.f32 	%f1326, %f1322, %f1258, %f1246;
	fma.rn.f32 	%f1327, %f1322, %f1260, %f1247;
	fma.rn.f32 	%f1328, %f1322, %f1262, %f1248;
	fma.rn.f32 	%f1329, %f1322, %f1264, %f1249;
	fma.rn.f32 	%f1330, %f1322, %f1266, %f1250;
	ld.shared.f32 	%f1331, [%r58+56];
	ld.shared.f32 	%f1332, [%r54+7168];
	fma.rn.f32 	%f1333, %f1331, %f1332, %f1253;
	ld.shared.f32 	%f1334, [%r54+7232];
	fma.rn.f32 	%f1335, %f1331, %f1334, %f1255;
	ld.shared.f32 	%f1336, [%r54+7296];
	fma.rn.f32 	%f1337, %f1331, %f1336, %f1257;
	ld.shared.f32 	%f1338, [%r54+7360];
	fma.rn.f32 	%f1339, %f1331, %f1338, %f1259;
	ld.shared.f32 	%f1340, [%r54+7424];
	fma.rn.f32 	%f1341, %f1331, %f1340, %f1261;
	ld.shared.f32 	%f1342, [%r54+7488];
	fma.rn.f32 	%f1343, %f1331, %f1342, %f1263;
	ld.shared.f32 	%f1344, [%r54+7552];
	fma.rn.f32 	%f1345, %f1331, %f1344, %f1265;
	ld.shared.f32 	%f1346, [%r54+7616];
	fma.rn.f32 	%f1347, %f1331, %f1346, %f1267;
	ld.shared.f32 	%f1348, [%r58+1080];
	fma.rn.f32 	%f1349, %f1348, %f1332, %f1269;
	fma.rn.f32 	%f1350, %f1348, %f1334, %f1270;
	fma.rn.f32 	%f1351, %f1348, %f1336, %f1271;
	fma.rn.f32 	%f1352, %f1348, %f1338, %f1272;
	fma.rn.f32 	%f1353, %f1348, %f1340, %f1273;
	fma.rn.f32 	%f1354, %f1348, %f1342, %f1274;
	fma.rn.f32 	%f1355, %f1348, %f1344, %f1275;
	fma.rn.f32 	%f1356, %f1348, %f1346, %f1276;
	ld.shared.f32 	%f1357, [%r58+2104];
	fma.rn.f32 	%f1358, %f1357, %f1332, %f1278;
	fma.rn.f32 	%f1359, %f1357, %f1334, %f1279;
	fma.rn.f32 	%f1360, %f1357, %f1336, %f1280;
	fma.rn.f32 	%f1361, %f1357, %f1338, %f1281;
	fma.rn.f32 	%f1362, %f1357, %f1340, %f1282;
	fma.rn.f32 	%f1363, %f1357, %f1342, %f1283;
	fma.rn.f32 	%f1364, %f1357, %f1344, %f1284;
	fma.rn.f32 	%f1365, %f1357, %f1346, %f1285;
	ld.shared.f32 	%f1366, [%r58+3128];
	fma.rn.f32 	%f1367, %f1366, %f1332, %f1287;
	fma.rn.f32 	%f1368, %f1366, %f1334, %f1288;
	fma.rn.f32 	%f1369, %f1366, %f1336, %f1289;
	fma.rn.f32 	%f1370, %f1366, %f1338, %f1290;
	fma.rn.f32 	%f1371, %f1366, %f1340, %f1291;
	fma.rn.f32 	%f1372, %f1366, %f1342, %f1292;
	fma.rn.f32 	%f1373, %f1366, %f1344, %f1293;
	fma.rn.f32 	%f1374, %f1366, %f1346, %f1294;
	ld.shared.f32 	%f1375, [%r58+4152];
	fma.rn.f32 	%f1376, %f1375, %f1332, %f1296;
	fma.rn.f32 	%f1377, %f1375, %f1334, %f1297;
	fma.rn.f32 	%f1378, %f1375, %f1336, %f1298;
	fma.rn.f32 	%f1379, %f1375, %f1338, %f1299;
	fma.rn.f32 	%f1380, %f1375, %f1340, %f1300;
	fma.rn.f32 	%f1381, %f1375, %f1342, %f1301;
	fma.rn.f32 	%f1382, %f1375, %f1344, %f1302;
	fma.rn.f32 	%f1383, %f1375, %f1346, %f1303;
	ld.shared.f32 	%f1384, [%r58+5176];
	fma.rn.f32 	%f1385, %f1384, %f1332, %f1305;
	fma.rn.f32 	%f1386, %f1384, %f1334, %f1306;
	fma.rn.f32 	%f1387, %f1384, %f1336, %f1307;
	fma.rn.f32 	%f1388, %f1384, %f1338, %f1308;
	fma.rn.f32 	%f1389, %f1384, %f1340, %f1309;
	fma.rn.f32 	%f1390, %f1384, %f1342, %f1310;
	fma.rn.f32 	%f1391, %f1384, %f1344, %f1311;
	fma.rn.f32 	%f1392, %f1384, %f1346, %f1312;
	ld.shared.f32 	%f1393, [%r58+6200];
	fma.rn.f32 	%f1394, %f1393, %f1332, %f1314;
	fma.rn.f32 	%f1395, %f1393, %f1334, %f1315;
	fma.rn.f32 	%f1396, %f1393, %f1336, %f1316;
	fma.rn.f32 	%f1397, %f1393, %f1338, %f1317;
	fma.rn.f32 	%f1398, %f1393, %f1340, %f1318;
	fma.rn.f32 	%f1399, %f1393, %f1342, %f1319;
	fma.rn.f32 	%f1400, %f1393, %f1344, %f1320;
	fma.rn.f32 	%f1401, %f1393, %f1346, %f1321;
	ld.shared.f32 	%f1402, [%r58+7224];
	fma.rn.f32 	%f1403, %f1402, %f1332, %f1323;
	fma.rn.f32 	%f1404, %f1402, %f1334, %f1324;
	fma.rn.f32 	%f1405, %f1402, %f1336, %f1325;
	fma.rn.f32 	%f1406, %f1402, %f1338, %f1326;
	fma.rn.f32 	%f1407, %f1402, %f1340, %f1327;
	fma.rn.f32 	%f1408, %f1402, %f1342, %f1328;
	fma.rn.f32 	%f1409, %f1402, %f1344, %f1329;
	fma.rn.f32 	%f1410, %f1402, %f1346, %f1330;
	ld.shared.f32 	%f1411, [%r58+60];
	ld.shared.f32 	%f1412, [%r54+7680];
	fma.rn.f32 	%f1554, %f1411, %f1412, %f1333;
	ld.shared.f32 	%f1413, [%r54+7744];
	fma.rn.f32 	%f1553, %f1411, %f1413, %f1335;
	ld.shared.f32 	%f1414, [%r54+7808];
	fma.rn.f32 	%f1552, %f1411, %f1414, %f1337;
	ld.shared.f32 	%f1415, [%r54+7872];
	fma.rn.f32 	%f1551, %f1411, %f1415, %f1339;
	ld.shared.f32 	%f1416, [%r54+7936];
	fma.rn.f32 	%f1550, %f1411, %f1416, %f1341;
	ld.shared.f32 	%f1417, [%r54+8000];
	fma.rn.f32 	%f1549, %f1411, %f1417, %f1343;
	ld.shared.f32 	%f1418, [%r54+8064];
	fma.rn.f32 	%f1548, %f1411, %f1418, %f1345;
	ld.shared.f32 	%f1419, [%r54+8128];
	fma.rn.f32 	%f1547, %f1411, %f1419, %f1347;
	ld.shared.f32 	%f1420, [%r58+1084];
	fma.rn.f32 	%f1546, %f1420, %f1412, %f1349;
	fma.rn.f32 	%f1545, %f1420, %f1413, %f1350;
	fma.rn.f32 	%f1544, %f1420, %f1414, %f1351;
	fma.rn.f32 	%f1543, %f1420, %f1415, %f1352;
	fma.rn.f32 	%f1542, %f1420, %f1416, %f1353;
	fma.rn.f32 	%f1541, %f1420, %f1417, %f1354;
	fma.rn.f32 	%f1540, %f1420, %f1418, %f1355;
	fma.rn.f32 	%f1539, %f1420, %f1419, %f1356;
	ld.shared.f32 	%f1421, [%r58+2108];
	fma.rn.f32 	%f1538, %f1421, %f1412, %f1358;
	fma.rn.f32 	%f1537, %f1421, %f1413, %f1359;
	fma.rn.f32 	%f1536, %f1421, %f1414, %f1360;
	fma.rn.f32 	%f1535, %f1421, %f1415, %f1361;
	fma.rn.f32 	%f1534, %f1421, %f1416, %f1362;
	fma.rn.f32 	%f1533, %f1421, %f1417, %f1363;
	fma.rn.f32 	%f1532, %f1421, %f1418, %f1364;
	fma.rn.f32 	%f1531, %f1421, %f1419, %f1365;
	ld.shared.f32 	%f1422, [%r58+3132];
	fma.rn.f32 	%f1530, %f1422, %f1412, %f1367;
	fma.rn.f32 	%f1529, %f1422, %f1413, %f1368;
	fma.rn.f32 	%f1528, %f1422, %f1414, %f1369;
	fma.rn.f32 	%f1527, %f1422, %f1415, %f1370;
	fma.rn.f32 	%f1526, %f1422, %f1416, %f1371;
	fma.rn.f32 	%f1525, %f1422, %f1417, %f1372;
	fma.rn.f32 	%f1524, %f1422, %f1418, %f1373;
	fma.rn.f32 	%f1523, %f1422, %f1419, %f1374;
	ld.shared.f32 	%f1423, [%r58+4156];
	fma.rn.f32 	%f1522, %f1423, %f1412, %f1376;
	fma.rn.f32 	%f1521, %f1423, %f1413, %f1377;
	fma.rn.f32 	%f1520, %f1423, %f1414, %f1378;
	fma.rn.f32 	%f1519, %f1423, %f1415, %f1379;
	fma.rn.f32 	%f1518, %f1423, %f1416, %f1380;
	fma.rn.f32 	%f1517, %f1423, %f1417, %f1381;
	fma.rn.f32 	%f1516, %f1423, %f1418, %f1382;
	fma.rn.f32 	%f1515, %f1423, %f1419, %f1383;
	ld.shared.f32 	%f1424, [%r58+5180];
	fma.rn.f32 	%f1514, %f1424, %f1412, %f1385;
	fma.rn.f32 	%f1513, %f1424, %f1413, %f1386;
	fma.rn.f32 	%f1512, %f1424, %f1414, %f1387;
	fma.rn.f32 	%f1511, %f1424, %f1415, %f1388;
	fma.rn.f32 	%f1510, %f1424, %f1416, %f1389;
	fma.rn.f32 	%f1509, %f1424, %f1417, %f1390;
	fma.rn.f32 	%f1508, %f1424, %f1418, %f1391;
	fma.rn.f32 	%f1507, %f1424, %f1419, %f1392;
	ld.shared.f32 	%f1425, [%r58+6204];
	fma.rn.f32 	%f1506, %f1425, %f1412, %f1394;
	fma.rn.f32 	%f1505, %f1425, %f1413, %f1395;
	fma.rn.f32 	%f1504, %f1425, %f1414, %f1396;
	fma.rn.f32 	%f1503, %f1425, %f1415, %f1397;
	fma.rn.f32 	%f1502, %f1425, %f1416, %f1398;
	fma.rn.f32 	%f1501, %f1425, %f1417, %f1399;
	fma.rn.f32 	%f1500, %f1425, %f1418, %f1400;
	fma.rn.f32 	%f1499, %f1425, %f1419, %f1401;
	ld.shared.f32 	%f1426, [%r58+7228];
	fma.rn.f32 	%f1498, %f1426, %f1412, %f1403;
	fma.rn.f32 	%f1497, %f1426, %f1413, %f1404;
	fma.rn.f32 	%f1496, %f1426, %f1414, %f1405;
	fma.rn.f32 	%f1495, %f1426, %f1415, %f1406;
	fma.rn.f32 	%f1494, %f1426, %f1416, %f1407;
	fma.rn.f32 	%f1493, %f1426, %f1417, %f1408;
	fma.rn.f32 	%f1492, %f1426, %f1418, %f1409;
	fma.rn.f32 	%f1491, %f1426, %f1419, %f1410;
	bar.sync 	0;
	add.s32 	%r98, %r98, 16;
	add.s32 	%r97, %r97, 16;
	add.s32 	%r96, %r96, 16;
	add.s32 	%r95, %r95, 16;
	add.s32 	%r94, %r94, 16;
	add.s32 	%r93, %r93, 16;
	add.s32 	%r92, %r92, 16;
	add.s32 	%r91, %r91, 16;
	shl.b32 	%r60, %r87, 4;
	add.s32 	%r90, %r90, %r60;
	add.s32 	%r89, %r89, 16;
	mov.u32 	%r61, %ctaid.y;
	mul.lo.s32 	%r62, %r61, %r85;
	shl.b32 	%r63, %r62, 7;
	add.s32 	%r64, %r63, %r85;
	setp.lt.s32 	%p2, %r98, %r64;
	@%p2 bra 	$L__BB5_2;
$L__BB5_3:
	ld.param.u32 	%r88, [_Z17matrixMulCUDA128BILi128ELi16EEvPPfS1_S1_ii_param_4];
	cvta.to.global.u64 	%rd35, %rd3;
	mov.u32 	%r65, %tid.y;
	mov.u32 	%r66, %ctaid.y;
	shl.b32 	%r67, %r66, 7;
	add.s32 	%r68, %r67, %r65;
	mov.u32 	%r69, %tid.x;
	mov.u32 	%r70, %ctaid.x;
	shl.b32 	%r71, %r70, 7;
	add.s32 	%r72, %r71, %r69;
	mad.lo.s32 	%r73, %r68, %r88, %r72;
	mul.wide.s32 	%rd36, %r73, 4;
	add.s64 	%rd37, %rd35, %rd36;
	st.global.f32 	[%rd37], %f1554;
	st.global.f32 	[%rd37+64], %f1553;
	st.global.f32 	[%rd37+128], %f1552;
	st.global.f32 	[%rd37+192], %f1551;
	st.global.f32 	[%rd37+256], %f1550;
	st.global.f32 	[%rd37+320], %f1549;
	st.global.f32 	[%rd37+384], %f1548;
	st.global.f32 	[%rd37+448], %f1547;
	shl.b32 	%r74, %r88, 4;
	add.s32 	%r75, %r73, %r74;
	mul.wide.s32 	%rd38, %r75, 4;
	add.s64 	%rd39, %rd35, %rd38;
	st.global.f32 	[%rd39], %f1546;
	st.global.f32 	[%rd39+64], %f1545;
	st.global.f32 	[%rd39+128], %f1544;
	st.global.f32 	[%rd39+192], %f1543;
	st.global.f32 	[%rd39+256], %f1542;
	st.global.f32 	[%rd39+320], %f1541;
	st.global.f32 	[%rd39+384], %f1540;
	st.global.f32 	[%rd39+448], %f1539;
	shl.b32 	%r76, %r88, 5;
	add.s32 	%r77, %r73, %r76;
	mul.wide.s32 	%rd40, %r77, 4;
	add.s64 	%rd41, %rd35, %rd40;
	st.global.f32 	[%rd41], %f1538;
	st.global.f32 	[%rd41+64], %f1537;
	st.global.f32 	[%rd41+128], %f1536;
	st.global.f32 	[%rd41+192], %f1535;
	st.global.f32 	[%rd41+256], %f1534;
	st.global.f32 	[%rd41+320], %f1533;
	st.global.f32 	[%rd41+384], %f1532;
	st.global.f32 	[%rd41+448], %f1531;
	add.s32 	%r78, %r77, %r74;
	mul.wide.s32 	%rd42, %r78, 4;
	add.s64 	%rd43, %rd35, %rd42;
	st.global.f32 	[%rd43], %f1530;
	st.global.f32 	[%rd43+64], %f1529;
	st.global.f32 	[%rd43+128], %f1528;
	st.global.f32 	[%rd43+192], %f1527;
	st.global.f32 	[%rd43+256], %f1526;
	st.global.f32 	[%rd43+320], %f1525;
	st.global.f32 	[%rd43+384], %f1524;
	st.global.f32 	[%rd43+448], %f1523;
	shl.b32 	%r79, %r88, 6;
	add.s32 	%r80, %r73, %r79;
	mul.wide.s32 	%rd44, %r80, 4;
	add.s64 	%rd45, %rd35, %rd44;
	st.global.f32 	[%rd45], %f1522;
	st.global.f32 	[%rd45+64], %f1521;
	st.global.f32 	[%rd45+128], %f1520;
	st.global.f32 	[%rd45+192], %f1519;
	st.global.f32 	[%rd45+256], %f1518;
	st.global.f32 	[%rd45+320], %f1517;
	st.global.f32 	[%rd45+384], %f1516;
	st.global.f32 	[%rd45+448], %f1515;
	add.s32 	%r81, %r80, %r74;
	mul.wide.s32 	%rd46, %r81, 4;
	add.s64 	%rd47, %rd35, %rd46;
	st.global.f32 	[%rd47], %f1514;
	st.global.f32 	[%rd47+64], %f1513;
	st.global.f32 	[%rd47+128], %f1512;
	st.global.f32 	[%rd47+192], %f1511;
	st.global.f32 	[%rd47+256], %f1510;
	st.global.f32 	[%rd47+320], %f1509;
	st.global.f32 	[%rd47+384], %f1508;
	st.global.f32 	[%rd47+448], %f1507;
	add.s32 	%r82, %r80, %r76;
	mul.wide.s32 	%rd48, %r82, 4;
	add.s64 	%rd49, %rd35, %rd48;
	st.global.f32 	[%rd49], %f1506;
	st.global.f32 	[%rd49+64], %f1505;
	st.global.f32 	[%rd49+128], %f1504;
	st.global.f32 	[%rd49+192], %f1503;
	st.global.f32 	[%rd49+256], %f1502;
	st.global.f32 	[%rd49+320], %f1501;
	st.global.f32 	[%rd49+384], %f1500;
	st.global.f32 	[%rd49+448], %f1499;
	add.s32 	%r83, %r82, %r74;
	mul.wide.s32 	%rd50, %r83, 4;
	add.s64 	%rd51, %rd35, %rd50;
	st.global.f32 	[%rd51], %f1498;
	st.global.f32 	[%rd51+64], %f1497;
	st.global.f32 	[%rd51+128], %f1496;
	st.global.f32 	[%rd51+192], %f1495;
	st.global.f32 	[%rd51+256], %f1494;
	st.global.f32 	[%rd51+320], %f1493;
	st.global.f32 	[%rd51+384], %f1492;
	st.global.f32 	[%rd51+448], %f1491;
	ret;

}


// ===== COMPILED SASS (sm_100) =====

	.target	sm_100

	.elftype	@"ET_EXEC"


//--------------------- .note.nv.tkinfo           --------------------------
	.section	.note.nv.tkinfo,"",@"SHT_NOTE"
	.sectionflags	@"SHF_NOTE_NV_TKINFO"
	.tkinfo
        /*0018*/ 	.word	0x00000002
        /*0030*/ 	.string	""
        /*0030*/ 	.string	"ptxas"
        /*0030*/ 	.string	"Cuda compilation tools, release 13.0, V13.0.88"
        /*0030*/ 	.string	"Build cuda_13.0.r13.0/compiler.36424714_0"
        /*0030*/ 	.string	"-arch sm_100 -m 64 "



//--------------------- .note.nv.cuinfo           --------------------------
	.section	.note.nv.cuinfo,"",@"SHT_NOTE"
	.sectionflags	@"SHF_NOTE_NV_CUINFO"
        /*0018*/ 	.short	0x0002
        /*001a*/ 	.short	0x0064
        /*001c*/ 	.short	0x0082
	.zero		2


//--------------------- .nv.info                  --------------------------
	.section	.nv.info,"",@"SHT_CUDA_INFO"
	.align	4


	//----- nvinfo : EIATTR_REGCOUNT
	.align		4
        /*0000*/ 	.byte	0x04, 0x2f
        /*0002*/ 	.short	(.L_1 - .L_0)
	.align		4
.L_0:
        /*0004*/ 	.word	index@(_Z15matrixMulCUDA0BILi32EEvPPfS1_S1_ii)
        /*0008*/ 	.word	0x00000048


	//----- nvinfo : EIATTR_FRAME_SIZE
	.align		4
.L_1:
        /*000c*/ 	.byte	0x04, 0x11
        /*000e*/ 	.short	(.L_3 - .L_2)
	.align		4
.L_2:
        /*0010*/ 	.word	index@(_Z15matrixMulCUDA0BILi32EEvPPfS1_S1_ii)
        /*0014*/ 	.word	0x00000000


	//----- nvinfo : EIATTR_REGCOUNT
	.align		4
.L_3:
        /*0018*/ 	.byte	0x04, 0x2f
        /*001a*/ 	.short	(.L_5 - .L_4)
	.align		4
.L_4:
        /*001c*/ 	.word	index@(_Z16matrixMulCUDA16BILi16ELi16EEvPPfS1_S1_ii)
        /*0020*/ 	.word	0x00000020


	//----- nvinfo : EIATTR_FRAME_SIZE
	.align		4
.L_5:
        /*0024*/ 	.byte	0x04, 0x11
        /*0026*/ 	.short	(.L_7 - .L_6)
	.align		4
.L_6:
        /*0028*/ 	.word	index@(_Z16matrixMulCUDA16BILi16ELi16EEvPPfS1_S1_ii)
        /*002c*/ 	.word	0x00000000


	//----- nvinfo : EIATTR_REGCOUNT
	.align		4
.L_7:
        /*0030*/ 	.byte	0x04, 0x2f
        /*0032*/ 	.short	(.L_9 - .L_8)
	.align		4
.L_8:
        /*0034*/ 	.word	index@(_Z16matrixMulCUDA32BILi32ELi16EEvPPfS1_S1_ii)
        /*0038*/ 	.word	0x00000028


	//----- nvinfo : EIATTR_FRAME_SIZE
	.align		4
.L_9:
        /*003c*/ 	.byte	0x04, 0x11
        /*003e*/ 	.short	(.L_11 - .L_10)
	.align		4
.L_10:
        /*0040*/ 	.word	index@(_Z16matrixMulCUDA32BILi32ELi16EEvPPfS1_S1_ii)
        /*0044*/ 	.word	0x00000000


	//----- nvinfo : EIATTR_REGCOUNT
	.align		4
.L_11:
        /*0048*/ 	.byte	0x04, 0x2f
        /*004a*/ 	.short	(.L_13 - .L_12)
	.align		4
.L_12:
        /*004c*/ 	.word	index@(_Z16matrixMulCUDA64BILi64ELi16EEvPPfS1_S1_ii)
        /*0050*/ 	.word	0x00000038


	//----- nvinfo : EIATTR_FRAME_SIZE
	.align		4
.L_13:
        /*0054*/ 	.byte	0x04, 0x11
        /*0056*/ 	.short	(.L_15 - .L_14)
	.align		4
.L_14:
        /*0058*/ 	.word	index@(_Z16matrixMulCUDA64BILi64ELi16EEvPPfS1_S1_ii)
        /*005c*/ 	.word	0x00000000


	//----- nvinfo : EIATTR_REGCOUNT
	.align		4
.L_15:
        /*0060*/ 	.byte	0x04, 0x2f
        /*0062*/ 	.short	(.L_17 - .L_16)
	.align		4
.L_16:
        /*0064*/ 	.word	index@(_Z16matrixMulCUDA96BILi96ELi16EEvPPfS1_S1_ii)
        /*0068*/ 	.word	0x00000060


	//----- nvinfo : EIATTR_FRAME_SIZE
	.align		4
.L_17:
        /*006c*/ 	.byte	0x04, 0x11
        /*006e*/ 	.short	(.L_19 - .L_18)
	.align		4
.L_18:
        /*0070*/ 	.word	index@(_Z16matrixMulCUDA96BILi96ELi16EEvPPfS1_S1_ii)
        /*0074*/ 	.word	0x00000000


	//----- nvinfo : EIATTR_REGCOUNT
	.align		4
.L_19:
        /*0078*/ 	.byte	0x04, 0x2f
        /*007a*/ 	.short	(.L_21 - .L_20)
	.align		4
.L_20:
        /*007c*/ 	.word	index@(_Z17matrixMulCUDA128BILi128ELi16EEvPPfS1_S1_ii)
        /*0080*/ 	.word	0x0000007b


	//----- nvinfo : EIATTR_FRAME_SIZE
	.align		4
.L_21:
        /*0084*/ 	.byte	0x04, 0x11
        /*0086*/ 	.short	(.L_23 - .L_22)
	.align		4
.L_22:
        /*0088*/ 	.word	index@(_Z17matrixMulCUDA128BILi128ELi16EEvPPfS1_S1_ii)
        /*008c*/ 	.word	0x00000000


	//----- nvinfo : EIATTR_MIN_STACK_SIZE
	.align		4
.L_23:
        /*0090*/ 	.byte	0x04, 0x12
        /*0092*/ 	.short	(.L_25 - .L_24)
	.align		4
.L_24:
        /*0094*/ 	.word	index@(_Z17matrixMulCUDA128BILi128ELi16EEvPPfS1_S1_ii)
        /*0098*/ 	.word	0x00000000


	//----- nvinfo : EIATTR_MIN_STACK_SIZE
	.align		4
.L_25:
        /*009c*/ 	.byte	0x04, 0x12
        /*009e*/ 	.short	(.L_27 - .L_26)
	.align		4
.L_26:
        /*00a0*/ 	.word	index@(_Z16matrixMulCUDA96BILi96ELi16EEvPPfS1_S1_ii)
        /*00a4*/ 	.word	0x00000000


	//----- nvinfo : EIATTR_MIN_STACK_SIZE
	.align		4
.L_27:
        /*00a8*/ 	.byte	0x04, 0x12
        /*00aa*/ 	.short	(.L_29 - .L_28)
	.align		4
.L_28:
        /*00ac*/ 	.word	index@(_Z16matrixMulCUDA64BILi64ELi16EEvPPfS1_S1_ii)
        /*00b0*/ 	.word	0x00000000


	//----- nvinfo : EIATTR_MIN_STACK_SIZE
	.align		4
.L_29:
        /*00b4*/ 	.byte	0x04, 0x12
        /*00b6*/ 	.short	(.L_31 - .L_30)
	.align		4
.L_30:
        /*00b8*/ 	.word	index@(_Z16matrixMulCUDA32BILi32ELi16EEvPPfS1_S1_ii)
        /*00bc*/ 	.word	0x00000000


	//----- nvinfo : EIATTR_MIN_STACK_SIZE
	.align		4
.L_31:
        /*00c0*/ 	.byte	0x04, 0x12
        /*00c2*/ 	.short	(.L_33 - .L_32)
	.align		4
.L_32:
        /*00c4*/ 	.word	index@(_Z16matrixMulCUDA16BILi16ELi16EEvPPfS1_S1_ii)
        /*00c8*/ 	.word	0x00000000


	//----- nvinfo : EIATTR_MIN_STACK_SIZE
	.align		4
.L_33:
        /*00cc*/ 	.byte	0x04, 0x12
        /*00ce*/ 	.short	(.L_35 - .L_34)
	.align		4
.L_34:
        /*00d0*/ 	.word	index@(_Z15matrixMulCUDA0BILi32EEvPPfS1_S1_ii)
        /*00d4*/ 	.word	0x00000000
.L_35:


//--------------------- .nv.compat                --------------------------
	.section	.nv.compat,"",@"SHT_CUDA_COMPAT_INFO"
	.align	4
        /*0000*/ 	.byte	0x02, 0x09, 0x00, 0x00, 0x02, 0x02, 0x01, 0x00, 0x02, 0x05, 0x05, 0x00, 0x03, 0x07, 0x01, 0x01
        /*0010*/ 	.byte	0x02, 0x03, 0x00, 0x00, 0x02, 0x06, 0x01, 0x00, 0x04, 0x0b, 0x08, 0x00, 0x09, 0x00, 0x00, 0x00
        /*0020*/ 	.byte	0x00, 0x00, 0x00, 0x00


//--------------------- .nv.info._Z17matrixMulCUDA128BILi128ELi16EEvPPfS1_S1_ii --------------------------
	.section	.nv.info._Z17matrixMulCUDA128BILi128ELi16EEvPPfS1_S1_ii,"",@"SHT_CUDA_INFO"
	.sectionflags	@""
	.align	4


	//----- nvinfo : EIATTR_CUDA_API_VERSION
	.align		4
        /*0000*/ 	.byte	0x04, 0x37
        /*0002*/ 	.short	(.L_37 - .L_36)
.L_36:
        /*0004*/ 	.word	0x00000082


	//----- nvinfo : EIATTR_KPARAM_INFO
	.align		4
.L_37:
        /*0008*/ 	.byte	0x04, 0x17
        /*000a*/ 	.short	(.L_39 - .L_38)
.L_38:
        /*000c*/ 	.word	0x00000000
        /*0010*/ 	.short	0x0004
        /*0012*/ 	.short	0x001c
        /*0014*/ 	.byte	0x00, 0xf0, 0x11, 0x00


	//----- nvinfo : EIATTR_KPARAM_INFO
	.align		4
.L_39:
        /*0018*/ 	.byte	0x04, 0x17
        /*001a*/ 	.short	(.L_41 - .L_40)
.L_40:
        /*001c*/ 	.word	0x00000000
        /*0020*/ 	.short	0x0003
        /*0022*/ 	.short	0x0018
        /*0024*/ 	.byte	0x00, 0xf0, 0x11, 0x00


	//----- nvinfo : EIATTR_KPARAM_INFO
	.align		4
.L_41:
        /*0028*/ 	.byte	0x04, 0x17
        /*002a*/ 	.short	(.L_43 - .L_42)
.L_42:
        /*002c*/ 	.word	0x00000000
        /*0030*/ 	.short	0x0002
        /*0032*/ 	.short	0x0010
        /*0034*/ 	.byte	0x00, 0xf5, 0x21, 0x00


	//----- nvinfo : EIATTR_KPARAM_INFO
	.align		4
.L_43:
        /*0038*/ 	.byte	0x04, 0x17
        /*003a*/ 	.short	(.L_45 - .L_44)
.L_44:
        /*003c*/ 	.word	0x00000000
        /*0040*/ 	.short	0x0001
        /*0042*/ 	.short	0x0008
        /*0044*/ 	.byte	0x00, 0xf5, 0x21, 0x00


	//----- nvinfo : EIATTR_KPARAM_INFO
	.align		4
.L_45:
        /*0048*/ 	.byte	0x04, 0x17
        /*004a*/ 	.short	(.L_47 - .L_46)
.L_46:
        /*004c*/ 	.word	0x00000000
        /*0050*/ 	.short	0x0000
        /*0052*/ 	.short	0x0000
        /*0054*/ 	.byte	0x00, 0xf5, 0x21, 0x00


	//----- nvinfo : EIATTR_SPARSE_MMA_MASK
	.align		4
.L_47:
        /*0058*/ 	.byte	0x03, 0x50
        /*005a*/ 	.short	0x0000


	//----- nvinfo : EIATTR_MAXREG_COUNT
	.align		4
        /*005c*/ 	.byte	0x03, 0x1b
        /*005e*/ 	.short	0x00ff


	//----- nvinfo : EIATTR_NUM_BARRIERS
	.align		4
        /*0060*/ 	.byte	0x02, 0x4c
        /*0062*/ 	.byte	0x01
	.zero		1


	//----- nvinfo : EIATTR_MERCURY_ISA_VERSION
	.align		4
        /*0064*/ 	.byte	0x03, 0x5f
        /*0066*/ 	.short	0x0101


	//----- nvinfo : EIATTR_VRC_CTA_INIT_COUNT
	.align		4
        /*0068*/ 	.byte	0x02, 0x4a
	.zero		1
	.zero		1


	//----- nvinfo : EIATTR_EXIT_INSTR_OFFSETS
	.align		4
        /*006c*/ 	.byte	0x04, 0x1c
        /*006e*/ 	.short	(.L_49 - .L_48)


	//   ....[0]....
.L_48:
        /*0070*/ 	.word	0x000058c0


	//----- nvinfo : EIATTR_CBANK_PARAM_SIZE
	.align		4
.L_49:
        /*0074*/ 	.byte	0x03, 0x19
        /*0076*/ 	.short	0x0020


	//----- nvinfo : EIATTR_PARAM_CBANK
	.align		4
        /*0078*/ 	.byte	0x04, 0x0a
        /*007a*/ 	.short	(.L_51 - .L_50)
	.align		4
.L_50:
        /*007c*/ 	.word	index@(.nv.constant0._Z17matrixMulCUDA128BILi128ELi16EEvPPfS1_S1_ii)
        /*0080*/ 	.short	0x0380
        /*0082*/ 	.short	0x0020


	//----- nvinfo : EIATTR_SW_WAR
	.align		4
.L_51:
        /*0084*/ 	.byte	0x04, 0x36
        /*0086*/ 	.short	(.L_53 - .L_52)
.L_52:
        /*0088*/ 	.word	0x00000008
.L_53:


//--------------------- .nv.info._Z16matrixMulCUDA96BILi96ELi16EEvPPfS1_S1_ii --------------------------
	.section	.nv.info._Z16matrixMulCUDA96BILi96ELi16EEvPPfS1_S1_ii,"",@"SHT_CUDA_INFO"
	.sectionflags	@""
	.align	4


	//----- nvinfo : EIATTR_CUDA_API_VERSION
	.align		4
        /*0000*/ 	.byte	0x04, 0x37
        /*0002*/ 	.short	(.L_55 - .L_54)
.L_54:
        /*0004*/ 	.word	0x00000082


	//----- nvinfo : EIATTR_KPARAM_INFO
	.align		4
.L_55:
        /*0008*/ 	.byte	0x04, 0x17
        /*000a*/ 	.short	(.L_57 - .L_56)
.L_56:
        /*000c*/ 	.word	0x00000000
        /*0010*/ 	.short	0x0004
        /*0012*/ 	.short	0x001c
        /*0014*/ 	.byte	0x00, 0xf0, 0x11, 0x00


	//----- nvinfo : EIATTR_KPARAM_INFO
	.align		4
.L_57:
        /*0018*/ 	.byte	0x04, 0x17
        /*001a*/ 	.short	(.L_59 - .L_58)
.L_58:
        /*001c*/ 	.word	0x00000000
        /*0020*/ 	.short	0x0003
        /*0022*/ 	.short	0x0018
        /*0024*/ 	.byte	0x00, 0xf0, 0x11, 0x00


	//----- nvinfo : EIATTR_KPARAM_INFO
	.align		4
.L_59:
        /*0028*/ 	.byte	0x04, 0x17
        /*002a*/ 	.short	(.L_61 - .L_60)
.L_60:
        /*002c*/ 	.word	0x00000000
        /*0030*/ 	.short	0x0002
        /*0032*/ 	.short	0x0010
        /*0034*/ 	.byte	0x00, 0xf5, 0x21, 0x00


	//----- nvinfo : EIATTR_KPARAM_INFO
	.align		4
.L_61:
        /*0038*/ 	.byte	0x04, 0x17
        /*003a*/ 	.short	(.L_63 - .L_62)
.L_62:
        /*003c*/ 	.word	0x00000000
        /*0040*/ 	.short	0x0001
        /*0042*/ 	.short	0x0008
        /*0044*/ 	.byte	0x00, 0xf5, 0x21, 0x00


	//----- nvinfo : EIATTR_KPARAM_INFO
	.align		4
.L_63:
        /*0048*/ 	.byte	0x04, 0x17
        /*004a*/ 	.short	(.L_65 - .L_64)
.L_64:
        /*004c*/ 	.word	0x00000000
        /*0050*/ 	.short	0x0000
        /*0052*/ 	.short	0x0000
        /*0054*/ 	.byte	0x00, 0xf5, 0x21, 0x00


	//----- nvinfo : EIATTR_SPARSE_MMA_MASK
	.align		4
.L_65:
        /*0058*/ 	.byte	0x03, 0x50
        /*005a*/ 	.short	0x0000


	//----- nvinfo : EIATTR_MAXREG_COUNT
	.align		4
        /*005c*/ 	.byte	0x03, 0x1b
        /*005e*/ 	.short	0x00ff


	//----- nvinfo : EIATTR_NUM_BARRIERS
	.align		4
        /*0060*/ 	.byte	0x02, 0x4c
        /*0062*/ 	.byte	0x01
	.zero		1


	//----- nvinfo : EIATTR_MERCURY_ISA_VERSION
	.align		4
        /*0064*/ 	.byte	0x03, 0x5f
        /*0066*/ 	.short	0x0101


	//----- nvinfo : EIATTR_VRC_CTA_INIT_COUNT
	.align		4
        /*0068*/ 	.byte	0x02, 0x4a
	.zero		1
	.zero		1


	//----- nvinfo : EIATTR_EXIT_INSTR_OFFSETS
	.align		4
        /*006c*/ 	.byte	0x04, 0x1c
        /*006e*/ 	.short	(.L_67 - .L_66)


	//   ....[0]....
.L_66:
        /*0070*/ 	.word	0x000036d0


	//----- nvinfo : EIATTR_CBANK_PARAM_SIZE
	.align		4
.L_67:
        /*0074*/ 	.byte	0x03, 0x19
        /*0076*/ 	.short	0x0020


	//----- nvinfo : EIATTR_PARAM_CBANK
	.align		4
        /*0078*/ 	.byte	0x04, 0x0a
        /*007a*/ 	.short	(.L_69 - .L_68)
	.align		4
.L_68:
        /*007c*/ 	.word	index@(.nv.constant0._Z16matrixMulCUDA96BILi96ELi16EEvPPfS1_S1_ii)
        /*0080*/ 	.short	0x0380
        /*0082*/ 	.short	0x0020


	//----- nvinfo : EIATTR_SW_WAR
	.align		4
.L_69:
        /*0084*/ 	.byte	0x04, 0x36
        /*0086*/ 	.short	(.L_71 - .L_70)
.L_70:
        /*0088*/ 	.word	0x00000008
.L_71:


//--------------------- .nv.info._Z16matrixMulCUDA64BILi64ELi16EEvPPfS1_S1_ii --------------------------
	.section	.nv.info._Z16matrixMulCUDA64BILi64ELi16EEvPPfS1_S1_ii,"",@"SHT_CUDA_INFO"
	.sectionflags	@""
	.align	4


	//----- nvinfo : EIATTR_CUDA_API_VERSION
	.align		4
        /*0000*/ 	.byte	0x04, 0x37
        /*0002*/ 	.short	(.L_73 - .L_72)
.L_72:
        /*0004*/ 	.word	0x00000082


	//----- nvinfo : EIATTR_KPARAM_INFO
	.align		4
.L_73:
        /*0008*/ 	.byte	0x04, 0x17
        /*000a*/ 	.short	(.L_75 - .L_74)
.L_74:
        /*000c*/ 	.word	0x00000000
        /*0010*/ 	.short	0x0004
        /*0012*/ 	.short	0x001c
        /*0014*/ 	.byte	0x00, 0xf0, 0x11, 0x00


	//----- nvinfo : EIATTR_KPARAM_INFO
	.align		4
.L_75:
        /*0018*/ 	.byte	0x04, 0x17
        /*001a*/ 	.short	(.L_77 - .L_76)
.L_76:
        /*001c*/ 	.word	0x00000000
        /*0020*/ 	.short	0x0003
        /*0022*/ 	.short	0x0018
        /*0024*/ 	.byte	0x00, 0xf0, 0x11, 0x00


	//----- nvinfo : EIATTR_KPARAM_INFO
	.align		4
.L_77:
        /*0028*/ 	.byte	0x04, 0x17
        /*002a*/ 	.short	(.L_79 - .L_78)
.L_78:
        /*002c*/ 	.word	0x00000000
        /*0030*/ 	.short	0x0002
        /*0032*/ 	.short	0x0010
        /*0034*/ 	.byte	0x00, 0xf5, 0x21, 0x00


	//----- nvinfo : EIATTR_KPARAM_INFO
	.align		4
.L_79:
        /*0038*/ 	.byte	0x04, 0x17
        /*003a*/ 	.short	(.L_81 - .L_80)
.L_80:
        /*003c*/ 	.word	0x00000000
        /*0040*/ 	.short	0x0001
        /*0042*/ 	.short	0x0008
        /*0044*/ 	.byte	0x00, 0xf5, 0x21, 0x00


	//----- nvinfo : EIATTR_KPARAM_INFO
	.align		4
.L_81:
        /*0048*/ 	.byte	0x04, 0x17
        /*004a*/ 	.short	(.L_83 - .L_82)
.L_82:
        /*004c*/ 	.word	0x00000000
        /*0050*/ 	.short	0x0000
        /*0052*/ 	.short	0x0000
        /*0054*/ 	.byte	0x00, 0xf5, 0x21, 0x00


	//----- nvinfo : EIATTR_SPARSE_MMA_MASK
	.align		4
.L_83:
        /*0058*/ 	.byte	0x03, 0x50
        /*005a*/ 	.short	0x0000


	//----- nvinfo : EIATTR_MAXREG_COUNT
	.align		4
        /*005c*/ 	.byte	0x03, 0x1b
        /*005e*/ 	.short	0x00ff


	//----- nvinfo : EIATTR_NUM_BARRIERS
	.align		4
        /*0060*/ 	.byte	0x02, 0x4c
        /*0062*/ 	.byte	0x01
	.zero		1


	//----- nvinfo : EIATTR_MERCURY_ISA_VERSION
	.align		4
        /*0064*/ 	.byte	0x03, 0x5f
        /*0066*/ 	.short	0x0101


	//----- nvinfo : EIATTR_VRC_CTA_INIT_COUNT
	.align		4
        /*0068*/ 	.byte	0x02, 0x4a
	.zero		1
	.zero		1


	//----- nvinfo : EIATTR_EXIT_INSTR_OFFSETS
	.align		4
        /*006c*/ 	.byte	0x04, 0x1c
        /*006e*/ 	.short	(.L_85 - .L_84)


	//   ....[0]....
.L_84:
        /*0070*/ 	.word	0x00001c70


	//----- nvinfo : EIATTR_CBANK_PARAM_SIZE
	.align		4
.L_85:
        /*0074*/ 	.byte	0x03, 0x19
        /*0076*/ 	.short	0x0020


	//----- nvinfo : EIATTR_PARAM_CBANK
	.align		4
        /*0078*/ 	.byte	0x04, 0x0a
        /*007a*/ 	.short	(.L_87 - .L_86)
	.align		4
.L_86:
        /*007c*/ 	.word	index@(.nv.constant0._Z16matrixMulCUDA64BILi64ELi16EEvPPfS1_S1_ii)
        /*0080*/ 	.short	0x0380
        /*0082*/ 	.short	0x0020


	//----- nvinfo : EIATTR_SW_WAR
	.align		4
.L_87:
        /*0084*/ 	.byte	0x04, 0x36
        /*0086*/ 	.short	(.L_89 - .L_88)
.L_88:
        /*0088*/ 	.word	0x00000008
.L_89:


//--------------------- .nv.info._Z16matrixMulCUDA32BILi32ELi16EEvPPfS1_S1_ii --------------------------
	.section	.nv.info._Z16matrixMulCUDA32BILi32ELi16EEvPPfS1_S1_ii,"",@"SHT_CUDA_INFO"
	.sectionflags	@""
	.align	4


	//----- nvinfo : EIATTR_CUDA_API_VERSION
	.align		4
        /*0000*/ 	.byte	0x04, 0x37
        /*0002*/ 	.short	(.L_91 - .L_90)
.L_90:
        /*0004*/ 	.word	0x00000082


	//----- nvinfo : EIATTR_KPARAM_INFO
	.align		4
.L_91:
        /*0008*/ 	.byte	0x04, 0x17
        /*000a*/ 	.short	(.L_93 - .L_92)
.L_92:
        /*000c*/ 	.word	0x00000000
        /*0010*/ 	.short	0x0004
        /*0012*/ 	.short	0x001c
        /*0014*/ 	.byte	0x00, 0xf0, 0x11, 0x00


	//----- nvinfo : EIATTR_KPARAM_INFO
	.align		4
.L_93:
        /*0018*/ 	.byte	0x04, 0x17
        /*001a*/ 	.short	(.L_95 - .L_94)
.L_94:
        /*001c*/ 	.word	0x00000000
        /*0020*/ 	.short	0x0003
        /*0022*/ 	.short	0x0018
        /*0024*/ 	.byte	0x00, 0xf0, 0x11, 0x00


	//----- nvinfo : EIATTR_KPARAM_INFO
	.align		4
.L_95:
        /*0028*/ 	.byte	0x04, 0x17
        /*002a*/ 	.short	(.L_97 - .L_96)
.L_96:
        /*002c*/ 	.word	0x00000000
        /*0030*/ 	.short	0x0002
        /*0032*/ 	.short	0x0010
        /*0034*/ 	.byte	0x00, 0xf5, 0x21, 0x00


	//----- nvinfo : EIATTR_KPARAM_INFO
	.align		4
.L_97:
        /*0038*/ 	.byte	0x04, 0x17
        /*003a*/ 	.short	(.L_99 - .L_98)
.L_98:
        /*003c*/ 	.word	0x00000000
        /*0040*/ 	.short	0x0001
        /*0042*/ 	.short	0x0008
        /*0044*/ 	.byte	0x00, 0xf5, 0x21, 0x00


	//----- nvinfo : EIATTR_KPARAM_INFO
	.align		4
.L_99:
        /*0048*/ 	.byte	0x04, 0x17
        /*004a*/ 	.short	(.L_101 - .L_100)
.L_100:
        /*004c*/ 	.word	0x00000000
        /*0050*/ 	.short	0x0000
        /*0052*/ 	.short	0x0000
        /*0054*/ 	.byte	0x00, 0xf5, 0x21, 0x00


	//----- nvinfo : EIATTR_SPARSE_MMA_MASK
	.align		4
.L_101:
        /*0058*/ 	.byte	0x03, 0x50
        /*005a*/ 	.short	0x0000


	//----- nvinfo : EIATTR_MAXREG_COUNT
	.align		4
        /*005c*/ 	.byte	0x03, 0x1b
        /*005e*/ 	.short	0x00ff


	//----- nvinfo : EIATTR_NUM_BARRIERS
	.align		4
        /*0060*/ 	.byte	0x02, 0x4c
        /*0062*/ 	.byte	0x01
	.zero		1


	//----- nvinfo : EIATTR_MERCURY_ISA_VERSION
	.align		4
        /*0064*/ 	.byte	0x03, 0x5f
        /*0066*/ 	.short	0x0101


	//----- nvinfo : EIATTR_VRC_CTA_INIT_COUNT
	.align		4
        /*0068*/ 	.byte	0x02, 0x4a
	.zero		1
	.zero		1


	//----- nvinfo : EIATTR_EXIT_INSTR_OFFSETS
	.align		4
        /*006c*/ 	.byte	0x04, 0x1c
        /*006e*/ 	.short	(.L_103 - .L_102)


	//   ....[0]....
.L_102:
        /*0070*/ 	.word	0x00000b50


	//----- nvinfo : EIATTR_CBANK_PARAM_SIZE
	.align		4
.L_103:
        /*0074*/ 	.byte	0x03, 0x19
        /*0076*/ 	.short	0x0020


	//----- nvinfo : EIATTR_PARAM_CBANK
	.align		4
        /*0078*/ 	.byte	0x04, 0x0a
        /*007a*/ 	.short	(.L_105 - .L_104)
	.align		4
.L_104:
        /*007c*/ 	.word	index@(.nv.constant0._Z16matrixMulCUDA32BILi32ELi16EEvPPfS1_S1_ii)
        /*0080*/ 	.short	0x0380
        /*0082*/ 	.short	0x0020


	//----- nvinfo : EIATTR_SW_WAR
	.align		4
.L_105:
        /*0084*/ 	.byte	0x04, 0x36
        /*0086*/ 	.short	(.L_107 - .L_106)
.L_106:
        /*0088*/ 	.word	0x00000008
.L_107:


//--------------------- .nv.info._Z16matrixMulCUDA16BILi16ELi16EEvPPfS1_S1_ii --------------------------
	.section	.nv.info._Z16matrixMulCUDA16BILi16ELi16EEvPPfS1_S1_ii,"",@"SHT_CUDA_INFO"
	.sectionflags	@""
	.align	4


	//----- nvinfo : EIATTR_CUDA_API_VERSION
	.align		4
        /*0000*/ 	.byte	0x04, 0x37
        /*0002*/ 	.short	(.L_109 - .L_108)
.L_108:
        /*0004*/ 	.word	0x00000082


	//----- nvinfo : EIATTR_KPARAM_INFO
	.align		4
.L_109:
        /*0008*/ 	.byte	0x04, 0x17
        /*000a*/ 	.short	(.L_111 - .L_110)
.L_110:
        /*000c*/ 	.word	0x00000000
        /*0010*/ 	.short	0x0004
        /*0012*/ 	.short	0x001c
        /*0014*/ 	.byte	0x00, 0xf0, 0x11, 0x00


	//----- nvinfo : EIATTR_KPARAM_INFO
	.align		4
.L_111:
        /*0018*/ 	.byte	0x04, 0x17
        /*001a*/ 	.short	(.L_113 - .L_112)
.L_112:
        /*001c*/ 	.word	0x00000000
        /*0020*/ 	.short	0x0003
        /*0022*/ 	.short	0x0018
        /*0024*/ 	.byte	0x00, 0xf0, 0x11, 0x00


	//----- nvinfo : EIATTR_KPARAM_INFO
	.align		4
.L_113:
        /*0028*/ 	.byte	0x04, 0x17
        /*002a*/ 	.short	(.L_115 - .L_114)
.L_114:
        /*002c*/ 	.word	0x00000000
        /*0030*/ 	.short	0x0002
        /*0032*/ 	.short	0x0010
        /*0034*/ 	.byte	0x00, 0xf5, 0x21, 0x00


	//----- nvinfo : EIATTR_KPARAM_INFO
	.align		4
.L_115:
        /*0038*/ 	.byte	0x04, 0x17
        /*003a*/ 	.short	(.L_117 - .L_116)
.L_116:
        /*003c*/ 	.word	0x00000000
        /*0040*/ 	.short	0x0001
        /*0042*/ 	.short	0x0008
        /*0044*/ 	.byte	0x00, 0xf5, 0x21, 0x00


	//----- nvinfo : EIATTR_KPARAM_INFO
	.align		4
.L_117:
        /*0048*/ 	.byte	0x04, 0x17
        /*004a*/ 	.short	(.L_119 - .L_118)
.L_118:
        /*004c*/ 	.word	0x00000000
        /*0050*/ 	.short	0x0000
        /*0052*/ 	.short	0x0000
        /*0054*/ 	.byte	0x00, 0xf5, 0x21, 0x00


	//----- nvinfo : EIATTR_SPARSE_MMA_MASK
	.align		4
.L_119:
        /*0058*/ 	.byte	0x03, 0x50
        /*005a*/ 	.short	0x0000


	//----- nvinfo : EIATTR_MAXREG_COUNT
	.align		4
        /*005c*/ 	.byte	0x03, 0x1b
        /*005e*/ 	.short	0x00ff


	//----- nvinfo : EIATTR_NUM_BARRIERS
	.align		4
        /*0060*/ 	.byte	0x02, 0x4c
        /*0062*/ 	.byte	0x01
	.zero		1


	//----- nvinfo : EIATTR_MERCURY_ISA_VERSION
	.align		4
        /*0064*/ 	.byte	0x03, 0x5f
        /*0066*/ 	.short	0x0101


	//----- nvinfo : EIATTR_VRC_CTA_INIT_COUNT
	.align		4
        /*0068*/ 	.byte	0x02, 0x4a
	.zero		1
	.zero		1


	//----- nvinfo : EIATTR_EXIT_INSTR_OFFSETS
	.align		4
        /*006c*/ 	.byte	0x04, 0x1c
        /*006e*/ 	.short	(.L_121 - .L_120)


	//   ....[0]....
.L_120:
        /*0070*/ 	.word	0x00000cb0


	//----- nvinfo : EIATTR_CBANK_PARAM_SIZE
	.align		4
.L_121:
        /*0074*/ 	.byte	0x03, 0x19
        /*0076*/ 	.short	0x0020


	//----- nvinfo : EIATTR_PARAM_CBANK
	.align		4
        /*0078*/ 	.byte	0x04, 0x0a
        /*007a*/ 	.short	(.L_123 - .L_122)
	.align		4
.L_122:
        /*007c*/ 	.word	index@(.nv.constant0._Z16matrixMulCUDA16BILi16ELi16EEvPPfS1_S1_ii)
        /*0080*/ 	.short	0x0380
        /*0082*/ 	.short	0x0020


	//----- nvinfo : EIATTR_SW_WAR
	.align		4
.L_123:
        /*0084*/ 	.byte	0x04, 0x36
        /*0086*/ 	.short	(.L_125 - .L_124)
.L_124:
        /*0088*/ 	.word	0x00000008
.L_125:


//--------------------- .nv.info._Z15matrixMulCUDA0BILi32EEvPPfS1_S1_ii --------------------------
	.section	.nv.info._Z15matrixMulCUDA0BILi32EEvPPfS1_S1_ii,"",@"SHT_CUDA_INFO"
	.sectionflags	@""
	.align	4


	//----- nvinfo : EIATTR_CUDA_API_VERSION
	.align		4
        /*0000*/ 	.byte	0x04, 0x37
        /*0002*/ 	.short	(.L_127 - .L_126)
.L_126:
        /*0004*/ 	.word	0x00000082


	//----- nvinfo : EIATTR_KPARAM_INFO
	.align		4
.L_127:
        /*0008*/ 	.byte	0x04, 0x17
        /*000a*/ 	.short	(.L_129 - .L_128)
.L_128:
        /*000c*/ 	.word	0x00000000
        /*0010*/ 	.short	0x0004
        /*0012*/ 	.short	0x001c
        /*0014*/ 	.byte	0x00, 0xf0, 0x11, 0x00


	//----- nvinfo : EIATTR_KPARAM_INFO
	.align		4
.L_129:
        /*0018*/ 	.byte	0x04, 0x17
        /*001a*/ 	.short	(.L_131 - .L_130)
.L_130:
        /*001c*/ 	.word	0x00000000
        /*0020*/ 	.short	0x0003
        /*0022*/ 	.short	0x0018
        /*0024*/ 	.byte	0x00, 0xf0, 0x11, 0x00


	//----- nvinfo : EIATTR_KPARAM_INFO
	.align		4
.L_131:
        /*0028*/ 	.byte	0x04, 0x17
        /*002a*/ 	.short	(.L_133 - .L_132)
.L_132:
        /*002c*/ 	.word	0x00000000
        /*0030*/ 	.short	0x0002
        /*0032*/ 	.short	0x0010
        /*0034*/ 	.byte	0x00, 0xf5, 0x21, 0x00


	//----- nvinfo : EIATTR_KPARAM_INFO
	.align		4
.L_133:
        /*0038*/ 	.byte	0x04, 0x17
        /*003a*/ 	.short	(.L_135 - .L_134)
.L_134:
        /*003c*/ 	.word	0x00000000
        /*0040*/ 	.short	0x0001
        /*0042*/ 	.short	0x0008
        /*0044*/ 	.byte	0x00, 0xf5, 0x21, 0x00


	//----- nvinfo : EIATTR_KPARAM_INFO
	.align		4
.L_135:
        /*0048*/ 	.byte	0x04, 0x17
        /*004a*/ 	.short	(.L_137 - .L_136)
.L_136:
        /*004c*/ 	.word	0x00000000
        /*0050*/ 	.short	0x0000
        /*0052*/ 	.short	0x0000
        /*0054*/ 	.byte	0x00, 0xf5, 0x21, 0x00


	//----- nvinfo : EIATTR_SPARSE_MMA_MASK
	.align		4
.L_137:
        /*0058*/ 	.byte	0x03, 0x50
        /*005a*/ 	.short	0x0000


	//----- nvinfo : EIATTR_MAXREG_COUNT
	.align		4
        /*005c*/ 	.byte	0x03, 0x1b
        /*005e*/ 	.short	0x00ff


	//----- nvinfo : EIATTR_NUM_BARRIERS
	.align		4
        /*0060*/ 	.byte	0x02, 0x4c
        /*0062*/ 	.byte	0x01
	.zero		1


	//----- nvinfo : EIATTR_MERCURY_ISA_VERSION
	.align		4
        /*0064*/ 	.byte	0x03, 0x5f
        /*0066*/ 	.short	0x0101


	//----- nvinfo : EIATTR_VRC_CTA_INIT_COUNT
	.align		4
        /*0068*/ 	.byte	0x02, 0x4a
	.zero		1
	.zero		1


	//----- nvinfo : EIATTR_EXIT_INSTR_OFFSETS
	.align		4
        /*006c*/ 	.byte	0x04, 0x1c
        /*006e*/ 	.short	(.L_139 - .L_138)


	//   ....[0]....
.L_138:
        /*0070*/ 	.word	0x00002140


	//----- nvinfo : EIATTR_CBANK_PARAM_SIZE
	.align		4
.L_139:
        /*0074*/ 	.byte	0x03, 0x19
        /*0076*/ 	.short	0x0020


	//----- nvinfo : EIATTR_PARAM_CBANK
	.align		4
        /*0078*/ 	.byte	0x04, 0x0a
        /*007a*/ 	.short	(.L_141 - .L_140)
	.align		4
.L_140:
        /*007c*/ 	.word	index@(.nv.constant0._Z15matrixMulCUDA0BILi32EEvPPfS1_S1_ii)
        /*0080*/ 	.short	0x0380
        /*0082*/ 	.short	0x0020


	//----- nvinfo : EIATTR_SW_WAR
	.align		4
.L_141:
        /*0084*/ 	.byte	0x04, 0x36
        /*0086*/ 	.short	(.L_143 - .L_142)
.L_142:
        /*0088*/ 	.word	0x00000008
.L_143:


//--------------------- .nv.callgraph             --------------------------
	.section	.nv.callgraph,"",@"SHT_CUDA_CALLGRAPH"
	.align	4
	.sectionentsize	8
	.align		4
        /*0000*/ 	.word	0x00000000
	.align		4
        /*0004*/ 	.word	0xffffffff
	.align		4
        /*0008*/ 	.word	0x00000000
	.align		4
        /*000c*/ 	.word	0xfffffffe
	.align		4
        /*0010*/ 	.word	0x00000000
	.align		4
        /*0014*/ 	.word	0xfffffffd
	.align		4
        /*0018*/ 	.word	0x00000000
	.align		4
        /*001c*/ 	.word	0xfffffffc


//--------------------- .text._Z17matrixMulCUDA128BILi128ELi16EEvPPfS1_S1_ii --------------------------
	.section	.text._Z17matrixMulCUDA128BILi128ELi16EEvPPfS1_S1_ii,"ax",@progbits
	.align	128
        .global         _Z17matrixMulCUDA128BILi128ELi16EEvPPfS1_S1_ii
        .type           _Z17matrixMulCUDA128BILi128ELi16EEvPPfS1_S1_ii,@function
        .size           _Z17matrixMulCUDA128BILi128ELi16EEvPPfS1_S1_ii,(.L_x_19 - _Z17matrixMulCUDA128BILi128ELi16EEvPPfS1_S1_ii)
        .other          _Z17matrixMulCUDA128BILi128ELi16EEvPPfS1_S1_ii,@"STO_CUDA_ENTRY STV_DEFAULT"
_Z17matrixMulCUDA128BILi128ELi16EEvPPfS1_S1_ii:
.text._Z17matrixMulCUDA128BILi128ELi16EEvPPfS1_S1_ii:
[----:B------:R-:W-:Y:S01]  /*0000*/  LDC R1, c[0x0][0x37c] ;  /* 0x0000df00ff017b82 */ /* 0x000fe20000000800 */
[----:B------:R-:W0:Y:S07]  /*0010*/  S2R R3, SR_CTAID.Z ;  /* 0x0000000000037919 */ /* 0x000e2e0000002700 */
[----:B------:R-:W0:Y:S01]  /*0020*/  LDC.64 R62, c[0x0][0x380] ;  /* 0x0000e000ff3e7b82 */ /* 0x000e220000000a00 */
[----:B------:R-:W1:Y:S01]  /*0030*/  LDCU.64 UR10, c[0x0][0x358] ;  /* 0x00006b00ff0a77ac */ /* 0x000e620008000a00 */
[----:B------:R-:W2:Y:S06]  /*0040*/  LDCU UR13, c[0x0][0x398] ;  /* 0x00007300ff0d77ac */ /* 0x000eac0008000800 */
[----:B------:R-:W3:Y:S08]  /*0050*/  LDC.64 R64, c[0x0][0x388] ;  /* 0x0000e200ff407b82 */ /* 0x000ef00000000a00 */
[----:B------:R-:W4:Y:S01]  /*0060*/  LDC.64 R4, c[0x0][0x390] ;  /* 0x0000e400ff047b82 */ /* 0x000f220000000a00 */
[----:B0-----:R-:W-:-:S06]  /*0070*/  IMAD.WIDE.U32 R62, R3, 0x8, R62 ;  /* 0x00000008033e7825 */ /* 0x001fcc00078e003e */
[----:B-1----:R-:W5:Y:S01]  /*0080*/  LDG.E.64 R62, desc[UR10][R62.64] ;  /* 0x0000000a3e3e7981 */ /* 0x002f62000c1e1b00 */
[C---:B---3--:R-:W-:Y:S01]  /*0090*/  IMAD.WIDE.U32 R64, R3.reuse, 0x8, R64 ;  /* 0x0000000803407825 */ /* 0x048fe200078e0040 */
[----:B------:R-:W0:Y:S01]  /*00a0*/  S2UR UR12, SR_CTAID.Y ;  /* 0x00000000000c79c3 */ /* 0x000e220000002600 */
[----:B--2---:R-:W-:Y:S01]  /*00b0*/  UISETP.GE.AND UP0, UPT, UR13, 0x1, UPT ;  /* 0x000000010d00788c */ /* 0x004fe2000bf06270 */
[----:B------:R-:W1:Y:S01]  /*00c0*/  S2R R0, SR_CTAID.X ;  /* 0x0000000000007919 */ /* 0x000e620000002500 */
[----:B----4-:R-:W-:-:S04]  /*00d0*/  IMAD.WIDE.U32 R4, R3, 0x8, R4 ;  /* 0x0000000803047825 */ /* 0x010fc800078e0004 */
[----:B------:R-:W-:Y:S01]  /*00e0*/  HFMA2 R15, -RZ, RZ, 0, 0 ;  /* 0x00000000ff0f7431 */ /* 0x000fe200000001ff */
[----:B------:R-:W-:Y:S01]  /*00f0*/  CS2R R58, SRZ ;  /* 0x00000000003a7805 */ /* 0x000fe2000001ff00 */
[----:B------:R-:W2:Y:S01]  /*0100*/  S2R R2, SR_TID.X ;  /* 0x0000000000027919 */ /* 0x000ea20000002100 */
[----:B------:R-:W-:Y:S01]  /*0110*/  HFMA2 R52, -RZ, RZ, 0, 0 ;  /* 0x00000000ff347431 */ /* 0x000fe200000001ff */
[----:B------:R-:W-:Y:S01]  /*0120*/  CS2R R70, SRZ ;  /* 0x0000000000467805 */ /* 0x000fe2000001ff00 */
[----:B------:R-:W-:Y:S01]  /*0130*/  HFMA2 R50, -RZ, RZ, 0, 0 ;  /* 0x00000000ff327431 */ /* 0x000fe200000001ff */
[----:B------:R-:W3:Y:S01]  /*0140*/  S2R R3, SR_TID.Y ;  /* 0x0000000000037919 */ /* 0x000ee20000002200 */
[----:B------:R-:W-:Y:S01]  /*0150*/  HFMA2 R46, -RZ, RZ, 0, 0 ;  /* 0x00000000ff2e7431 */ /* 0x000fe200000001ff */
[----:B------:R-:W-:Y:S01]  /*0160*/  CS2R R20, SRZ ;  /* 0x0000000000147805 */ /* 0x000fe2000001ff00 */
[----:B------:R-:W-:Y:S01]  /*0170*/  HFMA2 R75, -RZ, RZ, 0, 0 ;  /* 0x00000000ff4b7431 */ /* 0x000fe200000001ff */
[----:B------:R-:W-:-:S02]  /*0180*/  CS2R R22, SRZ ;  /* 0x0000000000167805 */ /* 0x000fc4000001ff00 */
[----:B------:R-:W-:Y:S02]  /*0190*/  CS2R R16, SRZ ;  /* 0x0000000000107805 */ /* 0x000fe4000001ff00 */
[----:B------:R-:W-:Y:S02]  /*01a0*/  CS2R R60, SRZ ;  /* 0x00000000003c7805 */ /* 0x000fe4000001ff00 */
[----:B------:R-:W-:Y:S02]  /*01b0*/  MOV R66, RZ ;  /* 0x000000ff00427202 */ /* 0x000fe40000000f00 */
[----:B------:R-:W-:Y:S02]  /*01c0*/  CS2R R56, SRZ ;  /* 0x0000000000387805 */ /* 0x000fe4000001ff00 */
[----:B------:R-:W-:Y:S02]  /*01d0*/  CS2R R18, SRZ ;  /* 0x0000000000127805 */ /* 0x000fe4000001ff00 */
[----:B------:R-:W-:-:S02]  /*01e0*/  CS2R R112, SRZ ;  /* 0x0000000000707805 */ /* 0x000fc4000001ff00 */
[----:B------:R-:W-:Y:S02]  /*01f0*/  CS2R R110, SRZ ;  /* 0x00000000006e7805 */ /* 0x000fe4000001ff00 */
[----:B------:R-:W-:Y:S02]  /*0200*/  CS2R R116, SRZ ;  /* 0x0000000000747805 */ /* 0x000fe4000001ff00 */
[----:B------:R-:W-:Y:S02]  /*0210*/  CS2R R114, SRZ ;  /* 0x0000000000727805 */ /* 0x000fe4000001ff00 */
[----:B------:R-:W-:Y:S02]  /*0220*/  CS2R R118, SRZ ;  /* 0x0000000000767805 */ /* 0x000fe4000001ff00 */
[----:B------:R-:W-:Y:S02]  /*0230*/  CS2R R104, SRZ ;  /* 0x0000000000687805 */ /* 0x000fe4000001ff00 */
        /* <DEDUP_REMOVED lines=13> */
[----:B------:R-:W-:Y:S02]  /*0310*/  MOV R83, RZ ;  /* 0x000000ff00537202 */ /* 0x000fe40000000f00 */
[----:B------:R-:W-:Y:S02]  /*0320*/  CS2R R44, SRZ ;  /* 0x00000000002c7805 */ /* 0x000fe4000001ff00 */
[----:B------:R-:W-:Y:S02]  /*0330*/  MOV R69, RZ ;  /* 0x000000ff00457202 */ /* 0x000fe40000000f00 */
[----:B------:R-:W-:Y:S01]  /*0340*/  MOV R73, RZ ;  /* 0x000000ff00497202 */ /* 0x000fe20000000f00 */
[----:B0123--:R-:W-:Y:S06]  /*0350*/  BRA.U !UP0, `(.L_x_0) ;  /* 0x0000005108087547 */ /* 0x00ffec000b800000 */
[----:B------:R-:W2:Y:S01]  /*0360*/  LDG.E.64 R4, desc[UR10][R4.64] ;  /* 0x0000000a04047981 */ /* 0x000ea2000c1e1b00 */
[----:B------:R-:W0:Y:S03]  /*0370*/  LDCU UR14, c[0x0][0x39c] ;  /* 0x00007380ff0e77ac */ /* 0x000e260008000800 */
[----:B------:R-:W5:Y:S01]  /*0380*/  LDG.E.64 R64, desc[UR10][R64.64] ;  /* 0x0000000a40407981 */ /* 0x000f62000c1e1b00 */
[----:B------:R-:W-:Y:S01]  /*0390*/  USHF.L.U32 UR6, UR12, 0x7, URZ ;  /* 0x000000070c067899 */ /* 0x000fe200080006ff */
[----:B------:R-:W-:-:S05]  /*03a0*/  MOV R59, RZ ;  /* 0x000000ff003b7202 */ /* 0x000fca0000000f00 */
[----:B------:R-:W-:Y:S01]  /*03b0*/  IADD3 R7, PT, PT, R3, UR6, RZ ;  /* 0x0000000603077c10 */ /* 0x000fe2000fffe0ff */
[----:B------:R-:W-:-:S03]  /*03c0*/  UIMAD UR6, UR6, UR13, URZ ;  /* 0x0000000d060672a4 */ /* 0x000fc6000f8e02ff */
[C---:B------:R-:W-:Y:S02]  /*03d0*/  IADD3 R9, PT, PT, R7.reuse, 0x10, RZ ;  /* 0x0000001007097810 */ /* 0x040fe40007ffe0ff */
[C---:B------:R-:W-:Y:S02]  /*03e0*/  IADD3 R11, PT, PT, R7.reuse, 0x30, RZ ;  /* 0x00000030070b7810 */ /* 0x040fe40007ffe0ff */
[----:B------:R-:W-:Y:S01]  /*03f0*/  IADD3 R13, PT, PT, R7, 0x70, RZ ;  /* 0x00000070070d7810 */ /* 0x000fe20007ffe0ff */
[--C-:B0-----:R-:W-:Y:S01]  /*0400*/  IMAD R29, R3, UR14, R2.reuse ;  /* 0x0000000e031d7c24 */ /* 0x101fe2000f8e0202 */
[----:B------:R-:W-:Y:S01]  /*0410*/  IADD3 R25, PT, PT, R7, 0x60, RZ ;  /* 0x0000006007197810 */ /* 0x000fe20007ffe0ff */
[--C-:B------:R-:W-:Y:S01]  /*0420*/  IMAD R8, R11, UR13, R2.reuse ;  /* 0x0000000d0b087c24 */ /* 0x100fe2000f8e0202 */
[----:B------:R-:W-:Y:S01]  /*0430*/  IADD3 R27, PT, PT, R7, 0x50, RZ ;  /* 0x00000050071b7810 */ /* 0x000fe20007ffe0ff */
[--C-:B------:R-:W-:Y:S01]  /*0440*/  IMAD R10, R13, UR13, R2.reuse ;  /* 0x0000000d0d0a7c24 */ /* 0x100fe2000f8e0202 */
[----:B------:R-:W-:Y:S01]  /*0450*/  IADD3 R31, PT, PT, R7, 0x40, RZ ;  /* 0x00000040071f7810 */ /* 0x000fe20007ffe0ff */
[--C-:B------:R-:W-:Y:S01]  /*0460*/  IMAD R11, R25, UR13, R2.reuse ;  /* 0x0000000d190b7c24 */ /* 0x100fe2000f8e0202 */
[----:B------:R-:W-:Y:S01]  /*0470*/  LEA R6, R0, R29, 0x7 ;  /* 0x0000001d00067211 */ /* 0x000fe200078e38ff */
[----:B------:R-:W-:-:S02]  /*0480*/  IMAD R12, R27, UR13, R2 ;  /* 0x0000000d1b0c7c24 */ /* 0x000fc4000f8e0202 */
[--C-:B------:R-:W-:Y:S01]  /*0490*/  IMAD R13, R31, UR13, R2.reuse ;  /* 0x0000000d1f0d7c24 */ /* 0x100fe2000f8e0202 */
[----:B--2---:R-:W-:Y:S01]  /*04a0*/  R2UR UR4, R4 ;  /* 0x00000000040472ca */ /* 0x004fe200000e0000 */
[--C-:B------:R-:W-:Y:S01]  /*04b0*/  IMAD R4, R7, UR13, R2.reuse ;  /* 0x0000000d07047c24 */ /* 0x100fe2000f8e0202 */
[----:B------:R-:W-:Y:S02]  /*04c0*/  R2UR UR5, R5 ;  /* 0x00000000050572ca */ /* 0x000fe400000e0000 */
[----:B------:R-:W-:Y:S01]  /*04d0*/  IADD3 R5, PT, PT, R7, 0x20, RZ ;  /* 0x0000002007057810 */ /* 0x000fe20007ffe0ff */
[----:B------:R-:W-:-:S04]  /*04e0*/  IMAD R7, R9, UR13, R2 ;  /* 0x0000000d09077c24 */ /* 0x000fc8000f8e0202 */
[----:B------:R-:W-:-:S04]  /*04f0*/  IMAD R9, R5, UR13, R2 ;  /* 0x0000000d05097c24 */ /* 0x000fc8000f8e0202 */
[----:B------:R-:W-:-:S04]  /*0500*/  UIADD3 UR8, UP0, UPT, UR4, 0x100, URZ ;  /* 0x0000010004087890 */ /* 0x000fc8000ff1e0ff */
[----:B------:R-:W-:-:S12]  /*0510*/  UIADD3.X UR9, UPT, UPT, URZ, UR5, URZ, UP0, !UPT ;  /* 0x00000005ff097290 */ /* 0x000fd800087fe4ff */
.L_x_1:
[----:B------:R-:W-:Y:S01]  /*0520*/  HFMA2 R25, -RZ, RZ, 0, 2.384185791015625e-07 ;  /* 0x00000004ff197431 */ /* 0x000fe200000001ff */
[----:B------:R-:W-:Y:S01]  /*0530*/  UMOV UR4, UR8 ;  /* 0x0000000800047c82 */ /* 0x000fe20008000000 */
[----:B------:R-:W-:Y:S01]  /*0540*/  UMOV UR5, UR9 ;  /* 0x0000000900057c82 */ /* 0x000fe20008000000 */
[----:B-----5:R-:W-:-:S04]  /*0550*/  IMAD.WIDE R30, R4, 0x4, R64 ;  /* 0x00000004041e7825 */ /* 0x020fc800078e0240 */
[--C-:B------:R-:W-:Y:S01]  /*0560*/  IMAD.WIDE R28, R7, 0x4, R64.reuse ;  /* 0x00000004071c7825 */ /* 0x100fe200078e0240 */
[----:B------:R0:W2:Y:S03]  /*0570*/  LDG.E R35, desc[UR10][R30.64] ;  /* 0x0000000a1e237981 */ /* 0x0000a6000c1e1900 */
[--C-:B------:R-:W-:Y:S01]  /*0580*/  IMAD.WIDE R26, R8, 0x4, R64.reuse ;  /* 0x00000004081a7825 */ /* 0x100fe200078e0240 */
[----:B------:R1:W3:Y:S03]  /*0590*/  LDG.E R37, desc[UR10][R28.64] ;  /* 0x0000000a1c257981 */ /* 0x0002e6000c1e1900 */
[----:B------:R-:W-:Y:S01]  /*05a0*/  IMAD.WIDE R24, R6, R25, UR4 ;  /* 0x0000000406187e25 */ /* 0x000fe2000f8e0219 */
[----:B------:R4:W3:Y:S03]  /*05b0*/  LDG.E R41, desc[UR10][R26.64] ;  /* 0x0000000a1a297981 */ /* 0x0008e6000c1e1900 */
[--C-:B0-----:R-:W-:Y:S01]  /*05c0*/  IMAD.WIDE R30, R10, 0x4, R64.reuse ;  /* 0x000000040a1e7825 */ /* 0x101fe200078e0240 */
[----:B------:R-:W2:Y:S03]  /*05d0*/  LDG.E R34, desc[UR10][R24.64+-0x100] ;  /* 0xffff000a18227981 */ /* 0x000ea6000c1e1900 */
[--C-:B-1----:R-:W-:Y:S01]  /*05e0*/  IMAD.WIDE R28, R11, 0x4, R64.reuse ;  /* 0x000000040b1c7825 */ /* 0x102fe200078e0240 */
[----:B------:R-:W3:Y:S03]  /*05f0*/  LDG.E R36, desc[UR10][R24.64+-0xc0] ;  /* 0xffff400a18247981 */ /* 0x000ee6000c1e1900 */
[--C-:B------:R-:W-:Y:S01]  /*0600*/  IMAD.WIDE R32, R9, 0x4, R64.reuse ;  /* 0x0000000409207825 */ /* 0x100fe200078e0240 */
[----:B------:R-:W3:Y:S03]  /*0610*/  LDG.E R38, desc[UR10][R24.64+-0x80] ;  /* 0xffff800a18267981 */ /* 0x000ee6000c1e1900 */
[--C-:B----4-:R-:W-:Y:S01]  /*0620*/  IMAD.WIDE R26, R12, 0x4, R64.reuse ;  /* 0x000000040c1a7825 */ /* 0x110fe200078e0240 */
[----:B------:R-:W4:Y:S04]  /*0630*/  LDG.E R40, desc[UR10][R24.64+-0x40] ;  /* 0xffffc00a18287981 */ /* 0x000f28000c1e1900 */
[----:B------:R-:W4:Y:S04]  /*0640*/  LDG.E R42, desc[UR10][R24.64] ;  /* 0x0000000a182a7981 */ /* 0x000f28000c1e1900 */
[----:B------:R-:W4:Y:S04]  /*0650*/  LDG.E R54, desc[UR10][R24.64+0x40] ;  /* 0x0000400a18367981 */ /* 0x000f28000c1e1900 */
[----:B------:R-:W4:Y:S04]  /*0660*/  LDG.E R68, desc[UR10][R24.64+0x80] ;  /* 0x0000800a18447981 */ /* 0x000f28000c1e1900 */
[----:B------:R0:W4:Y:S04]  /*0670*/  LDG.E R72, desc[UR10][R24.64+0xc0] ;  /* 0x0000c00a18487981 */ /* 0x000128000c1e1900 */
[----:B------:R1:W4:Y:S04]  /*0680*/  LDG.E R39, desc[UR10][R32.64] ;  /* 0x0000000a20277981 */ /* 0x000328000c1e1900 */
[----:B------:R1:W4:Y:S01]  /*0690*/  LDG.E R29, desc[UR10][R28.64] ;  /* 0x0000000a1c1d7981 */ /* 0x000322000c1e1900 */
[----:B0-----:R-:W-:-:S03]  /*06a0*/  IMAD.WIDE R24, R13, 0x4, R64 ;  /* 0x000000040d187825 */ /* 0x001fc600078e0240 */
[----:B------:R-:W4:Y:S04]  /*06b0*/  LDG.E R47, desc[UR10][R26.64] ;  /* 0x0000000a1a2f7981 */ /* 0x000f28000c1e1900 */
[----:B------:R-:W4:Y:S04]  /*06c0*/  LDG.E R43, desc[UR10][R24.64] ;  /* 0x0000000a182b7981 */ /* 0x000f28000c1e1900 */
[----:B------:R-:W4:Y:S01]  /*06d0*/  LDG.E R31, desc[UR10][R30.64] ;  /* 0x0000000a1e1f7981 */ /* 0x000f22000c1e1900 */
[----:B------:R-:W0:Y:S01]  /*06e0*/  S2UR UR7, SR_CgaCtaId ;  /* 0x00000000000779c3 */ /* 0x000e220000008800 */
[----:B------:R-:W-:-:S02]  /*06f0*/  UMOV UR4, 0x400 ;  /* 0x0000040000047882 */ /* 0x000fc40000000000 */
[----:B------:R-:W-:-:S04]  /*0700*/  UIADD3 UR5, UPT, UPT, UR4, 0x2000, URZ ;  /* 0x0000200004057890 */ /* 0x000fc8000fffe0ff */
[----:B0-----:R-:W-:Y:S02]  /*0710*/  ULEA UR5, UR7, UR5, 0x18 ;  /* 0x0000000507057291 */ /* 0x001fe4000f8ec0ff */
[----:B------:R-:W-:-:S04]  /*0720*/  ULEA UR4, UR7, UR4, 0x18 ;  /* 0x0000000407047291 */ /* 0x000fc8000f8ec0ff */
[C---:B------:R-:W-:Y:S02]  /*0730*/  LEA R5, R2.reuse, UR5, 0x2 ;  /* 0x0000000502057c11 */ /* 0x040fe4000f8e10ff */
[C---:B------:R-:W-:Y:S02]  /*0740*/  LEA R14, R3.reuse, UR4, 0x6 ;  /* 0x00000004030e7c11 */ /* 0x040fe4000f8e30ff */
[----:B-1----:R-:W-:Y:S02]  /*0750*/  LEA R33, R3, R5, 0x9 ;  /* 0x0000000503217211 */ /* 0x002fe400078e48ff */
[----:B------:R-:W-:-:S03]  /*0760*/  LEA R28, R2, R14, 0x2 ;  /* 0x0000000e021c7211 */ /* 0x000fc600078e10ff */
[----:B--2---:R-:W-:Y:S04]  /*0770*/  STS [R33], R34 ;  /* 0x0000002221007388 */ /* 0x004fe80000000800 */
[----:B---3--:R-:W-:Y:S04]  /*0780*/  STS [R33+0x40], R36 ;  /* 0x0000402421007388 */ /* 0x008fe80000000800 */
[----:B------:R-:W-:Y:S04]  /*0790*/  STS [R33+0x80], R38 ;  /* 0x0000802621007388 */ /* 0x000fe80000000800 */
[----:B----4-:R-:W-:Y:S04]  /*07a0*/  STS [R33+0xc0], R40 ;  /* 0x0000c02821007388 */ /* 0x010fe80000000800 */
[----:B------:R-:W-:Y:S04]  /*07b0*/  STS [R33+0x100], R42 ;  /* 0x0001002a21007388 */ /* 0x000fe80000000800 */
[----:B------:R-:W-:Y:S04]  /*07c0*/  STS [R33+0x140], R54 ;  /* 0x0001403621007388 */ /* 0x000fe80000000800 */
[----:B------:R-:W-:Y:S04]  /*07d0*/  STS [R33+0x180], R68 ;  /* 0x0001804421007388 */ /* 0x000fe80000000800 */
[----:B------:R-:W-:Y:S04]  /*07e0*/  STS [R33+0x1c0], R72 ;  /* 0x0001c04821007388 */ /* 0x000fe80000000800 */
[----:B------:R-:W-:Y:S04]  /*07f0*/  STS [R28], R35 ;  /* 0x000000231c007388 */ /* 0x000fe80000000800 */
[----:B------:R-:W-:Y:S04]  /*0800*/  STS [R28+0x400], R37 ;  /* 0x000400251c007388 */ /* 0x000fe80000000800 */
[----:B------:R-:W-:Y:S04]  /*0810*/  STS [R28+0xc00], R41 ;  /* 0x000c00291c007388 */ /* 0x000fe80000000800 */
[----:B------:R-:W-:Y:S04]  /*0820*/  STS [R28+0x800], R39 ;  /* 0x000800271c007388 */ /* 0x000fe80000000800 */
[----:B------:R-:W-:Y:S04]  /*0830*/  STS [R28+0x1800], R29 ;  /* 0x0018001d1c007388 */ /* 0x000fe80000000800 */
[----:B------:R-:W-:Y:S04]  /*0840*/  STS [R28+0x1400], R47 ;  /* 0x0014002f1c007388 */ /* 0x000fe80000000800 */
[----:B------:R-:W-:Y:S04]  /*0850*/  STS [R28+0x1000], R43 ;  /* 0x0010002b1c007388 */ /* 0x000fe80000000800 */
[----:B------:R-:W-:Y:S01]  /*0860*/  STS [R28+0x1c00], R31 ;  /* 0x001c001f1c007388 */ /* 0x000fe20000000800 */
[----:B------:R-:W-:Y:S06]  /*0870*/  BAR.SYNC.DEFER_BLOCKING 0x0 ;  /* 0x0000000000007b1d */ /* 0x000fec0000010000 */
[----:B------:R-:W-:Y:S04]  /*0880*/  LDS R82, [R5] ;  /* 0x0000000005527984 */ /* 0x000fe80000000800 */
[----:B------:R-:W0:Y:S04]  /*0890*/  LDS.128 R24, [R14] ;  /* 0x000000000e187984 */ /* 0x000e280000000c00 */
[----:B------:R-:W1:Y:S04]  /*08a0*/  LDS R81, [R5+0x40] ;  /* 0x0000400005517984 */ /* 0x000e680000000800 */
[----:B------:R-:W2:Y:S04]  /*08b0*/  LDS R80, [R5+0x80] ;  /* 0x0000800005507984 */ /* 0x000ea80000000800 */
[----:B------:R-:W3:Y:S04]  /*08c0*/  LDS R72, [R5+0xc0] ;  /* 0x0000c00005487984 */ /* 0x000ee80000000800 */
[----:B------:R-:W4:Y:S04]  /*08d0*/  LDS R79, [R5+0x100] ;  /* 0x00010000054f7984 */ /* 0x000f280000000800 */
[----:B------:R-:W4:Y:S04]  /*08e0*/  LDS R78, [R5+0x140] ;  /* 0x00014000054e7984 */ /* 0x000f280000000800 */
[----:B------:R-:W4:Y:S04]  /*08f0*/  LDS R77, [R5+0x180] ;  /* 0x00018000054d7984 */ /* 0x000f280000000800 */
[----:B------:R-:W4:Y:S04]  /*0900*/  LDS R76, [R5+0x1c0] ;  /* 0x0001c000054c7984 */ /* 0x000f280000000800 */
[----:B------:R-:W4:Y:S04]  /*0910*/  LDS.128 R28, [R14+0x400] ;  /* 0x000400000e1c7984 */ /* 0x000f280000000c00 */
[----:B------:R-:W4:Y:S04]  /*0920*/  LDS.128 R32, [R14+0x800] ;  /* 0x000800000e207984 */ /* 0x000f280000000c00 */
[----:B------:R-:W4:Y:S01]  /*0930*/  LDS.128 R36, [R14+0xc00] ;  /* 0x000c00000e247984 */ /* 0x000f220000000c00 */
[C---:B0-----:R-:W-:Y:S01]  /*0940*/  FFMA R70, R24.reuse, R82, R70 ;  /* 0x0000005218467223 */ /* 0x041fe20000000046 */
[----:B-1----:R-:W-:-:S02]  /*0950*/  FFMA R73, R24, R81, R73 ;  /* 0x0000005118497223 */ /* 0x002fc40000000049 */
[----:B------:R-:W0:Y:S01]  /*0960*/  LDS.128 R40, [R14+0x1000] ;  /* 0x001000000e287984 */ /* 0x000e220000000c00 */
[C---:B--2---:R-:W-:Y:S01]  /*0970*/  FFMA R75, R24.reuse, R80, R75 ;  /* 0x00000050184b7223 */ /* 0x044fe2000000004b */
[C---:B---3--:R-:W-:Y:S01]  /*0980*/  FFMA R69, R24.reuse, R72, R69 ;  /* 0x0000004818457223 */ /* 0x048fe20000000045 */
[C---:B----4-:R-:W-:Y:S01]  /*0990*/  FFMA R74, R24.reuse, R79, R44 ;  /* 0x0000004f184a7223 */ /* 0x050fe2000000002c */
[C---:B------:R-:W-:Y:S01]  /*09a0*/  FFMA R68, R24.reuse, R78, R46 ;  /* 0x0000004e18447223 */ /* 0x040fe2000000002e */
[C---:B------:R-:W-:Y:S02]  /*09b0*/  FFMA R67, R24.reuse, R77, R45 ;  /* 0x0000004d18437223 */ /* 0x040fe4000000002d */
[----:B------:R-:W1:Y:S01]  /*09c0*/  LDS.128 R44, [R14+0x1400] ;  /* 0x001400000e2c7984 */ /* 0x000e620000000c00 */
[----:B------:R-:W-:Y:S01]  /*09d0*/  FFMA R83, R24, R76, R83 ;  /* 0x0000004c18537223 */ /* 0x000fe20000000053 */
[-C--:B------:R-:W-:Y:S01]  /*09e0*/  FFMA R24, R78, R28.reuse, R91 ;  /* 0x0000001c4e187223 */ /* 0x080fe2000000005b */
[-C--:B------:R-:W-:Y:S01]  /*09f0*/  FFMA R84, R82, R28.reuse, R84 ;  /* 0x0000001c52547223 */ /* 0x080fe20000000054 */
[-C--:B------:R-:W-:Y:S01]  /*0a00*/  FFMA R86, R81, R28.reuse, R86 ;  /* 0x0000001c51567223 */ /* 0x080fe20000000056 */
[-C--:B------:R-:W-:Y:S01]  /*0a10*/  FFMA R89, R80, R28.reuse, R89 ;  /* 0x0000001c50597223 */ /* 0x080fe20000000059 */
[-C--:B------:R-:W-:Y:S01]  /*0a20*/  FFMA R88, R72, R28.reuse, R88 ;  /* 0x0000001c48587223 */ /* 0x080fe20000000058 */
[-C--:B------:R-:W-:Y:S01]  /*0a30*/  FFMA R85, R79, R28.reuse, R85 ;  /* 0x0000001c4f557223 */ /* 0x080fe20000000055 */
[-C--:B------:R-:W-:Y:S01]  /*0a40*/  FFMA R87, R77, R28.reuse, R87 ;  /* 0x0000001c4d577223 */ /* 0x080fe20000000057 */
[----:B------:R-:W-:Y:S01]  /*0a50*/  FFMA R91, R76, R28, R50 ;  /* 0x0000001c4c5b7223 */ /* 0x000fe20000000032 */
[-C--:B------:R-:W-:Y:S01]  /*0a60*/  FFMA R90, R82, R32.reuse, R90 ;  /* 0x00000020525a7223 */ /* 0x080fe2000000005a */
[-C--:B------:R-:W-:Y:S01]  /*0a70*/  FFMA R28, R81, R32.reuse, R48 ;  /* 0x00000020511c7223 */ /* 0x080fe20000000030 */
[-C--:B------:R-:W-:Y:S01]  /*0a80*/  FFMA R92, R80, R32.reuse, R92 ;  /* 0x00000020505c7223 */ /* 0x080fe2000000005c */
[-C--:B------:R-:W-:Y:S01]  /*0a90*/  FFMA R94, R72, R32.reuse, R94 ;  /* 0x00000020485e7223 */ /* 0x080fe2000000005e */
[-C--:B------:R-:W-:Y:S01]  /*0aa0*/  FFMA R96, R79, R32.reuse, R49 ;  /* 0x000000204f607223 */ /* 0x080fe20000000031 */
[-C--:B------:R-:W-:Y:S01]  /*0ab0*/  FFMA R93, R78, R32.reuse, R93 ;  /* 0x000000204e5d7223 */ /* 0x080fe2000000005d */
[CC--:B------:R-:W-:Y:S01]  /*0ac0*/  FFMA R95, R77.reuse, R32.reuse, R95 ;  /* 0x000000204d5f7223 */ /* 0x0c0fe2000000005f */
[----:B------:R-:W-:Y:S01]  /*0ad0*/  FFMA R100, R76, R32, R100 ;  /* 0x000000204c647223 */ /* 0x000fe20000000064 */
[----:B------:R-:W2:Y:S01]  /*0ae0*/  LDS.128 R48, [R14+0x1800] ;  /* 0x001800000e307984 */ /* 0x000ea20000000c00 */
[----:B------:R-:W-:-:S03]  /*0af0*/  FFMA R32, R77, R36, R52 ;  /* 0x000000244d207223 */ /* 0x000fc60000000034 */
[----:B------:R-:W3:Y:S01]  /*0b00*/  LDS.128 R52, [R14+0x1c00] ;  /* 0x001c00000e347984 */ /* 0x000ee20000000c00 */
[-C--:B------:R-:W-:Y:S01]  /*0b10*/  FFMA R103, R82, R36.reuse, R103 ;  /* 0x0000002452677223 */ /* 0x080fe20000000067 */
[-C--:B------:R-:W-:Y:S01]  /*0b20*/  FFMA R102, R81, R36.reuse, R102 ;  /* 0x0000002451667223 */ /* 0x080fe20000000066 */
[-C--:B------:R-:W-:Y:S01]  /*0b30*/  FFMA R98, R80, R36.reuse, R98 ;  /* 0x0000002450627223 */ /* 0x080fe20000000062 */
[-C--:B------:R-:W-:Y:S01]  /*0b40*/  FFMA R99, R72, R36.reuse, R99 ;  /* 0x0000002448637223 */ /* 0x080fe20000000063 */
[CC--:B------:R-:W-:Y:S01]  /*0b50*/  FFMA R97, R79.reuse, R36.reuse, R97 ;  /* 0x000000244f617223 */ /* 0x0c0fe20000000061 */
[-C--:B------:R-:W-:Y:S01]  /*0b60*/  FFMA R101, R78, R36.reuse, R101 ;  /* 0x000000244e657223 */ /* 0x080fe20000000065 */
[----:B------:R-:W-:Y:S01]  /*0b70*/  FFMA R109, R76, R36, R109 ;  /* 0x000000244c6d7223 */ /* 0x000fe2000000006d */
[-C--:B0-----:R-:W-:Y:S01]  /*0b80*/  FFMA R36, R79, R40.reuse, R110 ;  /* 0x000000284f247223 */ /* 0x081fe2000000006e */
[-C--:B------:R-:W-:Y:S01]  /*0b90*/  FFMA R110, R77, R40.reuse, R119 ;  /* 0x000000284d6e7223 */ /* 0x080fe20000000077 */
[-C--:B------:R-:W-:Y:S01]  /*0ba0*/  FFMA R104, R82, R40.reuse, R104 ;  /* 0x0000002852687223 */ /* 0x080fe20000000068 */
[CC--:B------:R-:W-:Y:S01]  /*0bb0*/  FFMA R106, R81.reuse, R40.reuse, R106 ;  /* 0x00000028516a7223 */ /* 0x0c0fe2000000006a */
[----:B------:R-:W-:Y:S01]  /*0bc0*/  FFMA R108, R80, R40, R108 ;  /* 0x00000028506c7223 */ /* 0x000fe2000000006c */
[-C--:B-1----:R-:W-:Y:S01]  /*0bd0*/  FFMA R118, R82, R44.reuse, R118 ;  /* 0x0000002c52767223 */ /* 0x082fe20000000076 */
[CC--:B------:R-:W-:Y:S01]  /*0be0*/  FFMA R117, R81.reuse, R44.reuse, R117 ;  /* 0x0000002c51757223 */ /* 0x0c0fe20000000075 */
[----:B------:R-:W-:Y:S01]  /*0bf0*/  FFMA R114, R80, R44, R114 ;  /* 0x0000002c50727223 */ /* 0x000fe20000000072 */
[-C--:B--2---:R-:W-:Y:S01]  /*0c00*/  FFMA R119, R82, R48.reuse, R19 ;  /* 0x0000003052777223 */ /* 0x084fe20000000013 */
[CC--:B------:R-:W-:Y:S01]  /*0c10*/  FFMA R57, R81.reuse, R48.reuse, R57 ;  /* 0x0000003051397223 */ /* 0x0c0fe20000000039 */
[----:B------:R-:W-:Y:S01]  /*0c20*/  FFMA R23, R80, R48, R23 ;  /* 0x0000003050177223 */ /* 0x000fe20000000017 */
[----:B------:R-:W0:Y:S01]  /*0c30*/  LDS R19, [R5+0x280] ;  /* 0x0002800005137984 */ /* 0x000e220000000800 */
[-C--:B---3--:R-:W-:Y:S01]  /*0c40*/  FFMA R82, R82, R52.reuse, R58 ;  /* 0x0000003452527223 */ /* 0x088fe2000000003a */
[-C--:B------:R-:W-:Y:S01]  /*0c50*/  FFMA R81, R81, R52.reuse, R21 ;  /* 0x0000003451517223 */ /* 0x080fe20000000015 */
[-C--:B------:R-:W-:Y:S01]  /*0c60*/  FFMA R80, R80, R52.reuse, R16 ;  /* 0x0000003450507223 */ /* 0x080fe20000000010 */
[-C--:B------:R-:W-:Y:S01]  /*0c70*/  FFMA R22, R72, R52.reuse, R22 ;  /* 0x0000003448167223 */ /* 0x080fe20000000016 */
[-C--:B------:R-:W-:Y:S01]  /*0c80*/  FFMA R20, R79, R52.reuse, R20 ;  /* 0x000000344f147223 */ /* 0x080fe20000000014 */
[-C--:B------:R-:W-:Y:S01]  /*0c90*/  FFMA R15, R78, R52.reuse, R15 ;  /* 0x000000344e0f7223 */ /* 0x080fe2000000000f */
[-C--:B------:R-:W-:Y:S01]  /*0ca0*/  FFMA R71, R77, R52.reuse, R71 ;  /* 0x000000344d477223 */ /* 0x080fe20000000047 */
[----:B------:R-:W-:Y:S01]  /*0cb0*/  FFMA R59, R76, R52, R59 ;  /* 0x000000344c3b7223 */ /* 0x000fe2000000003b */
[----:B------:R-:W1:Y:S04]  /*0cc0*/  LDS R16, [R5+0x2c0] ;  /* 0x0002c00005107984 */ /* 0x000e680000000800 */
[----:B------:R-:W2:Y:S01]  /*0cd0*/  LDS R52, [R5+0x340] ;  /* 0x0003400005347984 */ /* 0x000ea20000000800 */
[-C--:B------:R-:W-:Y:S01]  /*0ce0*/  FFMA R107, R72, R40.reuse, R107 ;  /* 0x00000028486b7223 */ /* 0x080fe2000000006b */
[----:B------:R-:W-:Y:S01]  /*0cf0*/  FFMA R105, R78, R40, R105 ;  /* 0x000000284e697223 */ /* 0x000fe20000000069 */
[-C--:B------:R-:W-:Y:S01]  /*0d00*/  FFMA R115, R72, R44.reuse, R115 ;  /* 0x0000002c48737223 */ /* 0x080fe20000000073 */
[-C--:B------:R-:W-:Y:S01]  /*0d10*/  FFMA R116, R79, R44.reuse, R116 ;  /* 0x0000002c4f747223 */ /* 0x080fe20000000074 */
[-C--:B------:R-:W-:Y:S01]  /*0d20*/  FFMA R111, R78, R44.reuse, R111 ;  /* 0x0000002c4e6f7223 */ /* 0x080fe2000000006f */
[----:B------:R-:W-:Y:S01]  /*0d30*/  FFMA R112, R77, R44, R112 ;  /* 0x0000002c4d707223 */ /* 0x000fe20000000070 */
[-C--:B------:R-:W-:Y:S01]  /*0d40*/  FFMA R17, R72, R48.reuse, R17 ;  /* 0x0000003048117223 */ /* 0x080fe20000000011 */
[-C--:B------:R-:W-:Y:S01]  /*0d50*/  FFMA R56, R79, R48.reuse, R56 ;  /* 0x000000304f387223 */ /* 0x080fe20000000038 */
[-C--:B------:R-:W-:Y:S01]  /*0d60*/  FFMA R60, R78, R48.reuse, R60 ;  /* 0x000000304e3c7223 */ /* 0x080fe2000000003c */
[----:B------:R-:W-:Y:S01]  /*0d70*/  FFMA R66, R77, R48, R66 ;  /* 0x000000304d427223 */ /* 0x000fe20000000042 */
[C---:B------:R-:W-:Y:S01]  /*0d80*/  FFMA R40, R76.reuse, R40, R113 ;  /* 0x000000284c287223 */ /* 0x040fe20000000071 */
[C---:B------:R-:W-:Y:S01]  /*0d90*/  FFMA R44, R76.reuse, R44, R18 ;  /* 0x0000002c4c2c7223 */ /* 0x040fe20000000012 */
[----:B------:R-:W-:Y:S01]  /*0da0*/  FFMA R48, R76, R48, R61 ;  /* 0x000000304c307223 */ /* 0x000fe2000000003d */
[----:B------:R-:W3:Y:S04]  /*0db0*/  LDS R113, [R5+0x200] ;  /* 0x0002000005717984 */ /* 0x000ee80000000800 */
[----:B------:R-:W4:Y:S04]  /*0dc0*/  LDS R18, [R5+0x240] ;  /* 0x0002400005127984 */ /* 0x000f280000000800 */
[----:B------:R-:W4:Y:S04]  /*0dd0*/  LDS R21, [R5+0x300] ;  /* 0x0003000005157984 */ /* 0x000f280000000800 */
[----:B------:R-:W4:Y:S04]  /*0de0*/  LDS R61, [R5+0x380] ;  /* 0x00038000053d7984 */ /* 0x000f280000000800 */
[----:B------:R-:W4:Y:S01]  /*0df0*/  LDS R72, [R5+0x3c0] ;  /* 0x0003c00005487984 */ /* 0x000f220000000800 */
[C---:B0-----:R-:W-:Y:S01]  /*0e00*/  FFMA R75, R19.reuse, R25, R75 ;  /* 0x00000019134b7223 */ /* 0x041fe2000000004b */
[C---:B------:R-:W-:Y:S01]  /*0e10*/  FFMA R89, R19.reuse, R29, R89 ;  /* 0x0000001d13597223 */ /* 0x040fe20000000059 */
[C---:B------:R-:W-:Y:S01]  /*0e20*/  FFMA R92, R19.reuse, R33, R92 ;  /* 0x00000021135c7223 */ /* 0x040fe2000000005c */
[C---:B------:R-:W-:Y:S01]  /*0e30*/  FFMA R98, R19.reuse, R37, R98 ;  /* 0x0000002513627223 */ /* 0x040fe20000000062 */
[C---:B------:R-:W-:Y:S01]  /*0e40*/  FFMA R108, R19.reuse, R41, R108 ;  /* 0x00000029136c7223 */ /* 0x040fe2000000006c */
[C---:B------:R-:W-:Y:S01]  /*0e50*/  FFMA R114, R19.reuse, R45, R114 ;  /* 0x0000002d13727223 */ /* 0x040fe20000000072 */
[C---:B------:R-:W-:Y:S01]  /*0e60*/  FFMA R23, R19.reuse, R49, R23 ;  /* 0x0000003113177223 */ /* 0x040fe20000000017 */
[----:B------:R-:W-:Y:S01]  /*0e70*/  FFMA R76, R19, R53, R80 ;  /* 0x00000035134c7223 */ /* 0x000fe20000000050 */
[C---:B-1----:R-:W-:Y:S01]  /*0e80*/  FFMA R69, R16.reuse, R25, R69 ;  /* 0x0000001910457223 */ /* 0x042fe20000000045 */
[C---:B------:R-:W-:Y:S01]  /*0e90*/  FFMA R88, R16.reuse, R29, R88 ;  /* 0x0000001d10587223 */ /* 0x040fe20000000058 */
[C---:B------:R-:W-:Y:S01]  /*0ea0*/  FFMA R94, R16.reuse, R33, R94 ;  /* 0x00000021105e7223 */ /* 0x040fe2000000005e */
[C---:B------:R-:W-:Y:S01]  /*0eb0*/  FFMA R99, R16.reuse, R37, R99 ;  /* 0x0000002510637223 */ /* 0x040fe20000000063 */
[C---:B------:R-:W-:Y:S01]  /*0ec0*/  FFMA R107, R16.reuse, R41, R107 ;  /* 0x00000029106b7223 */ /* 0x040fe2000000006b */
[C---:B------:R-:W-:Y:S01]  /*0ed0*/  FFMA R115, R16.reuse, R45, R115 ;  /* 0x0000002d10737223 */ /* 0x040fe20000000073 */
[C---:B------:R-:W-:Y:S01]  /*0ee0*/  FFMA R17, R16.reuse, R49, R17 ;  /* 0x0000003110117223 */ /* 0x040fe20000000011 */
[----:B------:R-:W-:Y:S01]  /*0ef0*/  FFMA R22, R16, R53, R22 ;  /* 0x0000003510167223 */ /* 0x000fe20000000016 */
[C---:B--2---:R-:W-:Y:S01]  /*0f00*/  FFMA R68, R52.reuse, R25, R68 ;  /* 0x0000001934447223 */ /* 0x044fe20000000044 */
[C---:B------:R-:W-:Y:S01]  /*0f10*/  FFMA R24, R52.reuse, R29, R24 ;  /* 0x0000001d34187223 */ /* 0x040fe20000000018 */
[C---:B------:R-:W-:Y:S01]  /*0f20*/  FFMA R93, R52.reuse, R33, R93 ;  /* 0x00000021345d7223 */ /* 0x040fe2000000005d */
[C---:B------:R-:W-:Y:S01]  /*0f30*/  FFMA R101, R52.reuse, R37, R101 ;  /* 0x0000002534657223 */ /* 0x040fe20000000065 */
[C---:B------:R-:W-:Y:S01]  /*0f40*/  FFMA R105, R52.reuse, R41, R105 ;  /* 0x0000002934697223 */ /* 0x040fe20000000069 */
[C---:B------:R-:W-:Y:S01]  /*0f50*/  FFMA R111, R52.reuse, R45, R111 ;  /* 0x0000002d346f7223 */ /* 0x040fe2000000006f */
[C---:B------:R-:W-:Y:S01]  /*0f60*/  FFMA R60, R52.reuse, R49, R60 ;  /* 0x00000031343c7223 */ /* 0x040fe2000000003c */
[----:B------:R-:W0:Y:S01]  /*0f70*/  LDS R19, [R5+0x400] ;  /* 0x0004000005137984 */ /* 0x000e220000000800 */
[----:B------:R-:W-:-:S03]  /*0f80*/  FFMA R52, R52, R53, R15 ;  /* 0x0000003534347223 */ /* 0x000fc6000000000f */
[----:B------:R-:W1:Y:S04]  /*0f90*/  LDS R16, [R5+0x440] ;  /* 0x0004400005107984 */ /* 0x000e680000000800 */
[----:B------:R-:W2:Y:S01]  /*0fa0*/  LDS R15, [R5+0x4c0] ;  /* 0x0004c000050f7984 */ /* 0x000ea20000000800 */
[C---:B---3--:R-:W-:Y:S01]  /*0fb0*/  FFMA R70, R113.reuse, R25, R70 ;  /* 0x0000001971467223 */ /* 0x048fe20000000046 */
[C---:B------:R-:W-:Y:S01]  /*0fc0*/  FFMA R84, R113.reuse, R29, R84 ;  /* 0x0000001d71547223 */ /* 0x040fe20000000054 */
[C---:B------:R-:W-:Y:S01]  /*0fd0*/  FFMA R90, R113.reuse, R33, R90 ;  /* 0x00000021715a7223 */ /* 0x040fe2000000005a */
[C---:B------:R-:W-:Y:S01]  /*0fe0*/  FFMA R103, R113.reuse, R37, R103 ;  /* 0x0000002571677223 */ /* 0x040fe20000000067 */
[C---:B------:R-:W-:Y:S01]  /*0ff0*/  FFMA R104, R113.reuse, R41, R104 ;  /* 0x0000002971687223 */ /* 0x040fe20000000068 */
[C---:B------:R-:W-:Y:S01]  /*1000*/  FFMA R118, R113.reuse, R45, R118 ;  /* 0x0000002d71767223 */ /* 0x040fe20000000076 */
[----:B------:R-:W-:Y:S01]  /*1010*/  FFMA R58, R113, R49, R119 ;  /* 0x00000031713a7223 */ /* 0x000fe20000000077 */
[C---:B----4-:R-:W-:Y:S01]  /*1020*/  FFMA R73, R18.reuse, R25, R73 ;  /* 0x0000001912497223 */ /* 0x050fe20000000049 */
[C---:B------:R-:W-:Y:S01]  /*1030*/  FFMA R86, R18.reuse, R29, R86 ;  /* 0x0000001d12567223 */ /* 0x040fe20000000056 */
[C---:B------:R-:W-:Y:S01]  /*1040*/  FFMA R28, R18.reuse, R33, R28 ;  /* 0x00000021121c7223 */ /* 0x040fe2000000001c */
[C---:B------:R-:W-:Y:S01]  /*1050*/  FFMA R102, R18.reuse, R37, R102 ;  /* 0x0000002512667223 */ /* 0x040fe20000000066 */
[C---:B------:R-:W-:Y:S01]  /*1060*/  FFMA R106, R18.reuse, R41, R106 ;  /* 0x00000029126a7223 */ /* 0x040fe2000000006a */
[C---:B------:R-:W-:Y:S01]  /*1070*/  FFMA R117, R18.reuse, R45, R117 ;  /* 0x0000002d12757223 */ /* 0x040fe20000000075 */
[----:B------:R-:W-:Y:S01]  /*1080*/  FFMA R57, R18, R49, R57 ;  /* 0x0000003112397223 */ /* 0x000fe20000000039 */
[C---:B------:R-:W-:Y:S01]  /*1090*/  FFMA R74, R21.reuse, R25, R74 ;  /* 0x00000019154a7223 */ /* 0x040fe2000000004a */
[C---:B------:R-:W-:Y:S01]  /*10a0*/  FFMA R85, R21.reuse, R29, R85 ;  /* 0x0000001d15557223 */ /* 0x040fe20000000055 */
[C---:B------:R-:W-:Y:S01]  /*10b0*/  FFMA R96, R21.reuse, R33, R96 ;  /* 0x0000002115607223 */ /* 0x040fe20000000060 */
[C---:B------:R-:W-:Y:S01]  /*10c0*/  FFMA R97, R21.reuse, R37, R97 ;  /* 0x0000002515617223 */ /* 0x040fe20000000061 */
[C---:B------:R-:W-:Y:S01]  /*10d0*/  FFMA R36, R21.reuse, R41, R36 ;  /* 0x0000002915247223 */ /* 0x040fe20000000024 */
[C---:B------:R-:W-:Y:S01]  /*10e0*/  FFMA R116, R21.reuse, R45, R116 ;  /* 0x0000002d15747223 */ /* 0x040fe20000000074 */
[----:B------:R-:W-:Y:S01]  /*10f0*/  FFMA R56, R21, R49, R56 ;  /* 0x0000003115387223 */ /* 0x000fe20000000038 */
[-C--:B------:R-:W-:Y:S01]  /*1100*/  FFMA R67, R61, R25.reuse, R67 ;  /* 0x000000193d437223 */ /* 0x080fe20000000043 */
[----:B------:R-:W-:Y:S01]  /*1110*/  FFMA R83, R72, R25, R83 ;  /* 0x0000001948537223 */ /* 0x000fe20000000053 */
[-C--:B------:R-:W-:Y:S01]  /*1120*/  FFMA R113, R113, R53.reuse, R82 ;  /* 0x0000003571717223 */ /* 0x080fe20000000052 */
[-C--:B------:R-:W-:Y:S01]  /*1130*/  FFMA R18, R18, R53.reuse, R81 ;  /* 0x0000003512127223 */ /* 0x080fe20000000051 */
[----:B------:R-:W-:Y:S01]  /*1140*/  FFMA R21, R21, R53, R20 ;  /* 0x0000003515157223 */ /* 0x000fe20000000014 */
[-C--:B------:R-:W-:Y:S01]  /*1150*/  FFMA R87, R61, R29.reuse, R87 ;  /* 0x0000001d3d577223 */ /* 0x080fe20000000057 */
[----:B------:R-:W-:Y:S01]  /*1160*/  FFMA R91, R72, R29, R91 ;  /* 0x0000001d485b7223 */ /* 0x000fe2000000005b */
[----:B------:R-:W3:Y:S04]  /*1170*/  LDS R25, [R5+0x500] ;  /* 0x0005000005197984 */ /* 0x000ee80000000800 */
[----:B------:R-:W4:Y:S01]  /*1180*/  LDS R20, [R5+0x480] ;  /* 0x0004800005147984 */ /* 0x000f220000000800 */
[----:B0-----:R-:W-:-:S03]  /*1190*/  FFMA R70, R19, R26, R70 ;  /* 0x0000001a13467223 */ /* 0x001fc60000000046 */
[----:B------:R-:W0:Y:S01]  /*11a0*/  LDS R29, [R5+0x540] ;  /* 0x00054000051d7984 */ /* 0x000e220000000800 */
        /* <DEDUP_REMOVED lines=15> */
[----:B------:R-:W1:Y:S01]  /*12a0*/  LDS R19, [R5+0x580] ;  /* 0x0005800005137984 */ /* 0x000e620000000800 */
[C---:B--2---:R-:W-:Y:S01]  /*12b0*/  FFMA R69, R15.reuse, R26, R69 ;  /* 0x0000001a0f457223 */ /* 0x044fe20000000045 */
[C---:B------:R-:W-:Y:S01]  /*12c0*/  FFMA R88, R15.reuse, R30, R88 ;  /* 0x0000001e0f587223 */ /* 0x040fe20000000058 */
[C---:B------:R-:W-:Y:S01]  /*12d0*/  FFMA R94, R15.reuse, R34, R94 ;  /* 0x000000220f5e7223 */ /* 0x040fe2000000005e */
[----:B------:R-:W2:Y:S01]  /*12e0*/  LDS R16, [R5+0x5c0] ;  /* 0x0005c00005107984 */ /* 0x000ea20000000800 */
[C---:B------:R-:W-:Y:S01]  /*12f0*/  FFMA R99, R15.reuse, R38, R99 ;  /* 0x000000260f637223 */ /* 0x040fe20000000063 */
[C---:B------:R-:W-:Y:S01]  /*1300*/  FFMA R107, R15.reuse, R42, R107 ;  /* 0x0000002a0f6b7223 */ /* 0x040fe2000000006b */
[C---:B------:R-:W-:Y:S01]  /*1310*/  FFMA R115, R15.reuse, R46, R115 ;  /* 0x0000002e0f737223 */ /* 0x040fe20000000073 */
[C---:B------:R-:W-:Y:S01]  /*1320*/  FFMA R17, R15.reuse, R50, R17 ;  /* 0x000000320f117223 */ /* 0x040fe20000000011 */
[----:B------:R-:W-:Y:S01]  /*1330*/  FFMA R22, R15, R54, R22 ;  /* 0x000000360f167223 */ /* 0x000fe20000000016 */
[-C--:B------:R-:W-:Y:S01]  /*1340*/  FFMA R95, R61, R33.reuse, R95 ;  /* 0x000000213d5f7223 */ /* 0x080fe2000000005f */
[----:B------:R-:W2:Y:S01]  /*1350*/  LDS R15, [R5+0x640] ;  /* 0x00064000050f7984 */ /* 0x000ea20000000800 */
[----:B------:R-:W-:-:S03]  /*1360*/  FFMA R100, R72, R33, R100 ;  /* 0x0000002148647223 */ /* 0x000fc60000000064 */
[----:B------:R-:W2:Y:S01]  /*1370*/  LDS R81, [R5+0x700] ;  /* 0x0007000005517984 */ /* 0x000ea20000000800 */
[C---:B---3--:R-:W-:Y:S01]  /*1380*/  FFMA R74, R25.reuse, R26, R74 ;  /* 0x0000001a194a7223 */ /* 0x048fe2000000004a */
[C---:B------:R-:W-:Y:S01]  /*1390*/  FFMA R85, R25.reuse, R30, R85 ;  /* 0x0000001e19557223 */ /* 0x040fe20000000055 */
[C---:B------:R-:W-:Y:S01]  /*13a0*/  FFMA R96, R25.reuse, R34, R96 ;  /* 0x0000002219607223 */ /* 0x040fe20000000060 */
[C---:B------:R-:W-:Y:S01]  /*13b0*/  FFMA R97, R25.reuse, R38, R97 ;  /* 0x0000002619617223 */ /* 0x040fe20000000061 */
[C---:B------:R-:W-:Y:S01]  /*13c0*/  FFMA R36, R25.reuse, R42, R36 ;  /* 0x0000002a19247223 */ /* 0x040fe20000000024 */
[C---:B------:R-:W-:Y:S01]  /*13d0*/  FFMA R116, R25.reuse, R46, R116 ;  /* 0x0000002e19747223 */ /* 0x040fe20000000074 */
[C---:B------:R-:W-:Y:S01]  /*13e0*/  FFMA R56, R25.reuse, R50, R56 ;  /* 0x0000003219387223 */ /* 0x040fe20000000038 */
[C---:B----4-:R-:W-:Y:S01]  /*13f0*/  FFMA R75, R20.reuse, R26, R75 ;  /* 0x0000001a144b7223 */ /* 0x050fe2000000004b */
[C---:B------:R-:W-:Y:S01]  /*1400*/  FFMA R89, R20.reuse, R30, R89 ;  /* 0x0000001e14597223 */ /* 0x040fe20000000059 */
[C---:B------:R-:W-:Y:S01]  /*1410*/  FFMA R92, R20.reuse, R34, R92 ;  /* 0x00000022145c7223 */ /* 0x040fe2000000005c */
[C---:B------:R-:W-:Y:S01]  /*1420*/  FFMA R98, R20.reuse, R38, R98 ;  /* 0x0000002614627223 */ /* 0x040fe20000000062 */
[C---:B------:R-:W-:Y:S01]  /*1430*/  FFMA R108, R20.reuse, R42, R108 ;  /* 0x0000002a146c7223 */ /* 0x040fe2000000006c */
[C---:B------:R-:W-:Y:S01]  /*1440*/  FFMA R114, R20.reuse, R46, R114 ;  /* 0x0000002e14727223 */ /* 0x040fe20000000072 */
[C---:B------:R-:W-:Y:S01]  /*1450*/  FFMA R23, R20.reuse, R50, R23 ;  /* 0x0000003214177223 */ /* 0x040fe20000000017 */
[-C--:B------:R-:W-:Y:S01]  /*1460*/  FFMA R76, R20, R54.reuse, R76 ;  /* 0x00000036144c7223 */ /* 0x080fe2000000004c */
[----:B------:R-:W-:Y:S01]  /*1470*/  FFMA R25, R25, R54, R21 ;  /* 0x0000003619197223 */ /* 0x000fe20000000015 */
        /* <DEDUP_REMOVED lines=8> */
[----:B------:R-:W0:Y:S01]  /*1500*/  LDS R20, [R5+0x600] ;  /* 0x0006000005147984 */ /* 0x000e220000000800 */
[----:B-1----:R-:W-:-:S03]  /*1510*/  FFMA R95, R19, R34, R95 ;  /* 0x00000022135f7223 */ /* 0x002fc6000000005f */
[----:B------:R-:W1:Y:S01]  /*1520*/  LDS R21, [R5+0x680] ;  /* 0x0006800005157984 */ /* 0x000e620000000800 */
[----:B--2---:R-:W-:-:S03]  /*1530*/  FFMA R100, R16, R34, R100 ;  /* 0x0000002210647223 */ /* 0x004fc60000000064 */
[----:B------:R-:W2:Y:S01]  /*1540*/  LDS R29, [R5+0x6c0] ;  /* 0x0006c000051d7984 */ /* 0x000ea20000000800 */
[-C--:B------:R-:W-:Y:S01]  /*1550*/  FFMA R87, R19, R30.reuse, R87 ;  /* 0x0000001e13577223 */ /* 0x080fe20000000057 */
[----:B------:R-:W-:Y:S01]  /*1560*/  FFMA R91, R16, R30, R91 ;  /* 0x0000001e105b7223 */ /* 0x000fe2000000005b */
[----:B------:R-:W-:Y:S01]  /*1570*/  FFMA R34, R15, R35, R28 ;  /* 0x000000230f227223 */ /* 0x000fe2000000001c */
[----:B------:R-:W-:Y:S04]  /*1580*/  LDS R30, [R5+0x740] ;  /* 0x00074000051e7984 */ /* 0x000fe80000000800 */
[----:B------:R-:W3:Y:S01]  /*1590*/  LDS R28, [R5+0x780] ;  /* 0x00078000051c7984 */ /* 0x000ee20000000800 */
[CC--:B------:R-:W-:Y:S01]  /*15a0*/  FFMA R32, R61.reuse, R37.reuse, R32 ;  /* 0x000000253d207223 */ /* 0x0c0fe20000000020 */
[C---:B------:R-:W-:Y:S01]  /*15b0*/  FFMA R109, R72.reuse, R37, R109 ;  /* 0x00000025486d7223 */ /* 0x040fe2000000006d */
[CC--:B------:R-:W-:Y:S01]  /*15c0*/  FFMA R66, R61.reuse, R49.reuse, R66 ;  /* 0x000000313d427223 */ /* 0x0c0fe20000000042 */
[C---:B------:R-:W-:Y:S01]  /*15d0*/  FFMA R48, R72.reuse, R49, R48 ;  /* 0x0000003148307223 */ /* 0x040fe20000000030 */
[C---:B------:R-:W-:Y:S01]  /*15e0*/  FFMA R110, R61.reuse, R41, R110 ;  /* 0x000000293d6e7223 */ /* 0x040fe2000000006e */
[C---:B------:R-:W-:Y:S01]  /*15f0*/  FFMA R112, R61.reuse, R45, R112 ;  /* 0x0000002d3d707223 */ /* 0x040fe20000000070 */
[----:B------:R-:W-:Y:S01]  /*1600*/  FFMA R71, R61, R53, R71 ;  /* 0x000000353d477223 */ /* 0x000fe20000000047 */
[C---:B------:R-:W-:Y:S01]  /*1610*/  FFMA R40, R72.reuse, R41, R40 ;  /* 0x0000002948287223 */ /* 0x040fe20000000028 */
[C---:B------:R-:W-:Y:S01]  /*1620*/  FFMA R44, R72.reuse, R45, R44 ;  /* 0x0000002d482c7223 */ /* 0x040fe2000000002c */
[----:B------:R-:W-:Y:S01]  /*1630*/  FFMA R59, R72, R53, R59 ;  /* 0x00000035483b7223 */ /* 0x000fe2000000003b */
[CC--:B------:R-:W-:Y:S01]  /*1640*/  FFMA R32, R19.reuse, R38.reuse, R32 ;  /* 0x0000002613207223 */ /* 0x0c0fe20000000020 */
[C---:B------:R-:W-:Y:S01]  /*1650*/  FFMA R109, R16.reuse, R38, R109 ;  /* 0x00000026106d7223 */ /* 0x040fe2000000006d */
[CC--:B------:R-:W-:Y:S01]  /*1660*/  FFMA R66, R19.reuse, R50.reuse, R66 ;  /* 0x0000003213427223 */ /* 0x0c0fe20000000042 */
[----:B------:R-:W4:Y:S01]  /*1670*/  LDS R38, [R5+0x7c0] ;  /* 0x0007c00005267984 */ /* 0x000f220000000800 */
        /* <DEDUP_REMOVED lines=14> */
[----:B------:R-:W-:Y:S01]  /*1760*/  FFMA R50, R81, R51, R56 ;  /* 0x0000003351327223 */ /* 0x000fe20000000038 */
        /* <DEDUP_REMOVED lines=22> */
[-C--:B------:R-:W-:Y:S01]  /*18d0*/  FFMA R76, R21, R55.reuse, R76 ;  /* 0x00000037154c7223 */ /* 0x080fe2000000004c */
[-C--:B--2---:R-:W-:Y:S01]  /*18e0*/  FFMA R46, R29, R55.reuse, R22 ;  /* 0x000000371d2e7223 */ /* 0x084fe20000000016 */
[-C--:B------:R-:W-:Y:S01]  /*18f0*/  FFMA R81, R81, R55.reuse, R25 ;  /* 0x0000003751517223 */ /* 0x080fe20000000019 */
[----:B------:R-:W-:Y:S01]  /*1900*/  FFMA R15, R15, R55, R18 ;  /* 0x000000370f0f7223 */ /* 0x000fe20000000012 */
[----:B------:R-:W-:Y:S01]  /*1910*/  FFMA R45, R29, R51, R17 ;  /* 0x000000331d2d7223 */ /* 0x000fe20000000011 */
[----:B------:R-:W-:Y:S04]  /*1920*/  LDS R80, [R5+0x800] ;  /* 0x0008000005507984 */ /* 0x000fe80000000800 */
[----:B------:R-:W-:Y:S04]  /*1930*/  LDS R79, [R5+0x840] ;  /* 0x00084000054f7984 */ /* 0x000fe80000000800 */
[----:B------:R-:W-:Y:S04]  /*1940*/  LDS R25, [R5+0x880] ;  /* 0x0008800005197984 */ /* 0x000fe80000000800 */
[----:B------:R-:W-:Y:S04]  /*1950*/  LDS R61, [R5+0x8c0] ;  /* 0x0008c000053d7984 */ /* 0x000fe80000000800 */
[----:B------:R-:W-:Y:S04]  /*1960*/  LDS R72, [R5+0x900] ;  /* 0x0009000005487984 */ /* 0x000fe80000000800 */
[----:B------:R-:W-:Y:S04]  /*1970*/  LDS R74, [R5+0x940] ;  /* 0x00094000054a7984 */ /* 0x000fe80000000800 */
[----:B------:R-:W-:Y:S04]  /*1980*/  LDS R77, [R5+0x980] ;  /* 0x00098000054d7984 */ /* 0x000fe80000000800 */
[----:B------:R-:W0:Y:S04]  /*1990*/  LDS.128 R20, [R14+0x410] ;  /* 0x000410000e147984 */ /* 0x000e280000000c00 */
[----:B------:R-:W1:Y:S01]  /*19a0*/  LDS.128 R56, [R14+0x810] ;  /* 0x000810000e387984 */ /* 0x000e620000000c00 */
[----:B---3--:R-:W-:-:S03]  /*19b0*/  FFMA R119, R28, R27, R67 ;  /* 0x0000001b1c777223 */ /* 0x008fc60000000043 */
[----:B------:R-:W2:Y:S04]  /*19c0*/  LDS.128 R16, [R14+0x10] ;  /* 0x000010000e107984 */ /* 0x000ea80000000c00 */
[----:B------:R-:W3:Y:S01]  /*19d0*/  LDS R78, [R5+0x9c0] ;  /* 0x0009c000054e7984 */ /* 0x000ee20000000800 */
[CC--:B------:R-:W-:Y:S01]  /*19e0*/  FFMA R37, R29.reuse, R27.reuse, R69 ;  /* 0x0000001b1d257223 */ /* 0x0c0fe20000000045 */
[----:B------:R-:W-:Y:S01]  /*19f0*/  FFMA R36, R30, R27, R68 ;  /* 0x0000001b1e247223 */ /* 0x000fe20000000044 */
[----:B------:R-:W-:Y:S02]  /*1a00*/  FFMA R67, R28, R55, R71 ;  /* 0x000000371c437223 */ /* 0x000fe40000000047 */
[----:B------:R-:W3:Y:S01]  /*1a10*/  LDS.128 R68, [R14+0xc10] ;  /* 0x000c10000e447984 */ /* 0x000ee20000000c00 */
[C---:B------:R-:W-:Y:S01]  /*1a20*/  FFMA R82, R30.reuse, R31, R24 ;  /* 0x0000001f1e527223 */ /* 0x040fe20000000018 */
[C---:B------:R-:W-:Y:S01]  /*1a30*/  FFMA R24, R30.reuse, R55, R52 ;  /* 0x000000371e187223 */ /* 0x040fe20000000034 */
[CC--:B------:R-:W-:Y:S01]  /*1a40*/  FFMA R94, R29.reuse, R35.reuse, R94 ;  /* 0x000000231d5e7223 */ /* 0x0c0fe2000000005e */
[-C--:B------:R-:W-:Y:S01]  /*1a50*/  FFMA R93, R30, R35.reuse, R93 ;  /* 0x000000231e5d7223 */ /* 0x080fe2000000005d */
[C---:B------:R-:W-:Y:S01]  /*1a60*/  FFMA R95, R28.reuse, R35, R95 ;  /* 0x000000231c5f7223 */ /* 0x040fe2000000005f */
[C---:B------:R-:W-:Y:S01]  /*1a70*/  FFMA R52, R28.reuse, R39, R32 ;  /* 0x000000271c347223 */ /* 0x040fe20000000020 */
[CC--:B------:R-:W-:Y:S01]  /*1a80*/  FFMA R88, R29.reuse, R31.reuse, R88 ;  /* 0x0000001f1d587223 */ /* 0x0c0fe20000000058 */
[-C--:B------:R-:W-:Y:S01]  /*1a90*/  FFMA R87, R28, R31.reuse, R87 ;  /* 0x0000001f1c577223 */ /* 0x080fe20000000057 */
[C---:B----4-:R-:W-:Y:S01]  /*1aa0*/  FFMA R32, R38.reuse, R31, R91 ;  /* 0x0000001f26207223 */ /* 0x050fe2000000005b */
[----:B------:R-:W-:Y:S01]  /*1ab0*/  FFMA R35, R38, R35, R100 ;  /* 0x0000002326237223 */ /* 0x000fe20000000064 */
[CC--:B------:R-:W-:Y:S01]  /*1ac0*/  FFMA R107, R29.reuse, R43.reuse, R107 ;  /* 0x0000002b1d6b7223 */ /* 0x0c0fe2000000006b */
[-C--:B------:R-:W-:Y:S01]  /*1ad0*/  FFMA R105, R30, R43.reuse, R105 ;  /* 0x0000002b1e697223 */ /* 0x080fe20000000069 */
[-C--:B------:R-:W-:Y:S01]  /*1ae0*/  FFMA R110, R28, R43.reuse, R110 ;  /* 0x0000002b1c6e7223 */ /* 0x080fe2000000006e */
[----:B------:R-:W-:Y:S01]  /*1af0*/  FFMA R40, R38, R43, R40 ;  /* 0x0000002b26287223 */ /* 0x000fe20000000028 */
[C---:B------:R-:W-:Y:S01]  /*1b00*/  FFMA R99, R29.reuse, R39, R99 ;  /* 0x000000271d637223 */ /* 0x040fe20000000063 */
[----:B------:R-:W-:Y:S01]  /*1b10*/  FFMA R115, R29, R47, R115 ;  /* 0x0000002f1d737223 */ /* 0x000fe20000000073 */
[C---:B------:R-:W-:Y:S01]  /*1b20*/  FFMA R101, R30.reuse, R39, R101 ;  /* 0x000000271e657223 */ /* 0x040fe20000000065 */
[C---:B------:R-:W-:Y:S01]  /*1b30*/  FFMA R111, R30.reuse, R47, R111 ;  /* 0x0000002f1e6f7223 */ /* 0x040fe2000000006f */
[----:B------:R-:W-:Y:S01]  /*1b40*/  FFMA R60, R30, R51, R60 ;  /* 0x000000331e3c7223 */ /* 0x000fe2000000003c */
[C---:B------:R-:W-:Y:S01]  /*1b50*/  FFMA R112, R28.reuse, R47, R112 ;  /* 0x0000002f1c707223 */ /* 0x040fe20000000070 */
[----:B------:R-:W-:Y:S01]  /*1b60*/  FFMA R66, R28, R51, R66 ;  /* 0x000000331c427223 */ /* 0x000fe20000000042 */
[-C--:B0-----:R-:W-:Y:S01]  /*1b70*/  FFMA R84, R80, R20.reuse, R84 ;  /* 0x0000001450547223 */ /* 0x081fe20000000054 */
[-C--:B------:R-:W-:Y:S01]  /*1b80*/  FFMA R86, R79, R20.reuse, R86 ;  /* 0x000000144f567223 */ /* 0x080fe20000000056 */
[-C--:B------:R-:W-:Y:S01]  /*1b90*/  FFMA R89, R25, R20.reuse, R89 ;  /* 0x0000001419597223 */ /* 0x080fe20000000059 */
[-C--:B------:R-:W-:Y:S01]  /*1ba0*/  FFMA R88, R61, R20.reuse, R88 ;  /* 0x000000143d587223 */ /* 0x080fe20000000058 */
[-C--:B------:R-:W-:Y:S01]  /*1bb0*/  FFMA R85, R72, R20.reuse, R85 ;  /* 0x0000001448557223 */ /* 0x080fe20000000055 */
[-C--:B------:R-:W-:Y:S01]  /*1bc0*/  FFMA R82, R74, R20.reuse, R82 ;  /* 0x000000144a527223 */ /* 0x080fe20000000052 */
[----:B------:R-:W-:Y:S01]  /*1bd0*/  FFMA R87, R77, R20, R87 ;  /* 0x000000144d577223 */ /* 0x000fe20000000057 */
[-C--:B-1----:R-:W-:Y:S01]  /*1be0*/  FFMA R90, R80, R56.reuse, R90 ;  /* 0x00000038505a7223 */ /* 0x082fe2000000005a */
[-C--:B------:R-:W-:Y:S01]  /*1bf0*/  FFMA R100, R79, R56.reuse, R34 ;  /* 0x000000384f647223 */ /* 0x080fe20000000022 */
[-C--:B------:R-:W-:Y:S01]  /*1c00*/  FFMA R92, R25, R56.reuse, R92 ;  /* 0x00000038195c7223 */ /* 0x080fe2000000005c */
[-C--:B------:R-:W-:Y:S01]  /*1c10*/  FFMA R94, R61, R56.reuse, R94 ;  /* 0x000000383d5e7223 */ /* 0x080fe2000000005e */
[-C--:B------:R-:W-:Y:S01]  /*1c20*/  FFMA R96, R72, R56.reuse, R96 ;  /* 0x0000003848607223 */ /* 0x080fe20000000060 */
[-C--:B------:R-:W-:Y:S01]  /*1c30*/  FFMA R93, R74, R56.reuse, R93 ;  /* 0x000000384a5d7223 */ /* 0x080fe2000000005d */
[----:B------:R-:W-:Y:S01]  /*1c40*/  FFMA R95, R77, R56, R95 ;  /* 0x000000384d5f7223 */ /* 0x000fe2000000005f */
[----:B--2---:R-:W-:Y:S01]  /*1c50*/  FFMA R43, R16, R80, R33 ;  /* 0x00000050102b7223 */ /* 0x004fe20000000021 */
[C---:B---3--:R-:W-:Y:S01]  /*1c60*/  FFMA R20, R78.reuse, R20, R32 ;  /* 0x000000144e147223 */ /* 0x048fe20000000020 */
[----:B------:R-:W-:Y:S01]  /*1c70*/  FFMA R56, R78, R56, R35 ;  /* 0x000000384e387223 */ /* 0x000fe20000000023 */
[----:B------:R-:W0:Y:S01]  /*1c80*/  LDS.128 R28, [R14+0x1010] ;  /* 0x001010000e1c7984 */ /* 0x000e220000000c00 */
[C---:B------:R-:W-:Y:S01]  /*1c90*/  FFMA R120, R38.reuse, R27, R83 ;  /* 0x0000001b26787223 */ /* 0x040fe20000000053 */
[----:B------:R-:W-:-:S02]  /*1ca0*/  FFMA R44, R38, R47, R44 ;  /* 0x0000002f262c7223 */ /* 0x000fc4000000002c */
[----:B------:R-:W1:Y:S01]  /*1cb0*/  LDS.128 R32, [R14+0x1810] ;  /* 0x001810000e207984 */ /* 0x000e620000000c00 */
[C---:B------:R-:W-:Y:S01]  /*1cc0*/  FFMA R48, R38.reuse, R51, R48 ;  /* 0x0000003326307223 */ /* 0x040fe20000000030 */
[C---:B------:R-:W-:Y:S01]  /*1cd0*/  FFMA R109, R38.reuse, R39, R109 ;  /* 0x00000027266d7223 */ /* 0x040fe2000000006d */
[----:B------:R-:W-:Y:S01]  /*1ce0*/  FFMA R27, R38, R55, R54 ;  /* 0x00000037261b7223 */ /* 0x000fe20000000036 */
[C---:B------:R-:W-:Y:S01]  /*1cf0*/  FFMA R47, R16.reuse, R61, R37 ;  /* 0x0000003d102f7223 */ /* 0x040fe20000000025 */
[C---:B------:R-:W-:Y:S01]  /*1d00*/  FFMA R51, R16.reuse, R74, R36 ;  /* 0x0000004a10337223 */ /* 0x040fe20000000024 */
[C---:B------:R-:W-:Y:S01]  /*1d10*/  FFMA R91, R16.reuse, R77, R119 ;  /* 0x0000004d105b7223 */ /* 0x040fe20000000077 */
        /* <DEDUP_REMOVED lines=8> */
[-C--:B------:R-:W-:Y:S01]  /*1da0*/  FFMA R97, R72, R68.reuse, R97 ;  /* 0x0000004448617223 */ /* 0x080fe20000000061 */
[-C--:B------:R-:W-:Y:S01]  /*1db0*/  FFMA R101, R74, R68.reuse, R101 ;  /* 0x000000444a657223 */ /* 0x080fe20000000065 */
[----:B------:R-:W-:Y:S01]  /*1dc0*/  FFMA R109, R78, R68, R109 ;  /* 0x000000444e6d7223 */ /* 0x000fe2000000006d */
[----:B------:R-:W-:Y:S01]  /*1dd0*/  FFMA R73, R16, R79, R73 ;  /* 0x0000004f10497223 */ /* 0x000fe20000000049 */
[-C--:B0-----:R-:W-:Y:S01]  /*1de0*/  FFMA R104, R80, R28.reuse, R104 ;  /* 0x0000001c50687223 */ /* 0x081fe20000000068 */
[-C--:B------:R-:W-:Y:S01]  /*1df0*/  FFMA R106, R79, R28.reuse, R106 ;  /* 0x0000001c4f6a7223 */ /* 0x080fe2000000006a */
[-C--:B------:R-:W-:Y:S01]  /*1e00*/  FFMA R108, R25, R28.reuse, R108 ;  /* 0x0000001c196c7223 */ /* 0x080fe2000000006c */
[-C--:B------:R-:W-:Y:S01]  /*1e10*/  FFMA R107, R61, R28.reuse, R107 ;  /* 0x0000001c3d6b7223 */ /* 0x080fe2000000006b */
[-C--:B------:R-:W-:Y:S01]  /*1e20*/  FFMA R49, R72, R28.reuse, R49 ;  /* 0x0000001c48317223 */ /* 0x080fe20000000031 */
[-C--:B------:R-:W-:Y:S01]  /*1e30*/  FFMA R105, R74, R28.reuse, R105 ;  /* 0x0000001c4a697223 */ /* 0x080fe20000000069 */
[-C--:B------:R-:W-:Y:S01]  /*1e40*/  FFMA R110, R77, R28.reuse, R110 ;  /* 0x0000001c4d6e7223 */ /* 0x080fe2000000006e */
[----:B------:R-:W-:Y:S01]  /*1e50*/  FFMA R40, R78, R28, R40 ;  /* 0x0000001c4e287223 */ /* 0x000fe20000000028 */
[-C--:B-1----:R-:W-:Y:S01]  /*1e60*/  FFMA R68, R80, R32.reuse, R26 ;  /* 0x0000002050447223 */ /* 0x082fe2000000001a */
[----:B------:R-:W0:Y:S01]  /*1e70*/  LDS R28, [R5+0xa00] ;  /* 0x000a0000051c7984 */ /* 0x000e220000000800 */
[----:B------:R-:W-:-:S03]  /*1e80*/  FFMA R41, R79, R32, R41 ;  /* 0x000000204f297223 */ /* 0x000fc60000000029 */
[----:B------:R-:W1:Y:S01]  /*1e90*/  LDS R26, [R5+0xa80] ;  /* 0x000a8000051a7984 */ /* 0x000e620000000800 */
[C---:B--2---:R-:W-:Y:S01]  /*1ea0*/  FFMA R117, R79.reuse, R36, R117 ;  /* 0x000000244f757223 */ /* 0x044fe20000000075 */
[----:B---3--:R-:W-:Y:S02]  /*1eb0*/  FFMA R79, R79, R52, R15 ;  /* 0x000000344f4f7223 */ /* 0x008fe4000000000f */
[----:B------:R-:W2:Y:S01]  /*1ec0*/  LDS R15, [R5+0xac0] ;  /* 0x000ac000050f7984 */ /* 0x000ea20000000800 */
[----:B------:R-:W-:Y:S01]  /*1ed0*/  FFMA R75, R16, R25, R75 ;  /* 0x00000019104b7223 */ /* 0x000fe2000000004b */
[CC--:B------:R-:W-:Y:S01]  /*1ee0*/  FFMA R118, R80.reuse, R36.reuse, R118 ;  /* 0x0000002450767223 */ /* 0x0c0fe20000000076 */
[C---:B------:R-:W-:Y:S01]  /*1ef0*/  FFMA R114, R25.reuse, R36, R114 ;  /* 0x0000002419727223 */ /* 0x040fe20000000072 */
[C---:B------:R-:W-:Y:S01]  /*1f00*/  FFMA R42, R25.reuse, R32, R42 ;  /* 0x00000020192a7223 */ /* 0x040fe2000000002a */
[-C--:B------:R-:W-:Y:S01]  /*1f10*/  FFMA R113, R80, R52.reuse, R113 ;  /* 0x0000003450717223 */ /* 0x080fe20000000071 */
[----:B------:R-:W-:Y:S01]  /*1f20*/  FFMA R76, R25, R52, R76 ;  /* 0x00000034194c7223 */ /* 0x000fe2000000004c */
[CC--:B------:R-:W-:Y:S01]  /*1f30*/  FFMA R115, R61.reuse, R36.reuse, R115 ;  /* 0x000000243d737223 */ /* 0x0c0fe20000000073 */
[C---:B------:R-:W-:Y:S01]  /*1f40*/  FFMA R116, R72.reuse, R36, R116 ;  /* 0x0000002448747223 */ /* 0x040fe20000000074 */
[CC--:B------:R-:W-:Y:S01]  /*1f50*/  FFMA R45, R61.reuse, R32.reuse, R45 ;  /* 0x000000203d2d7223 */ /* 0x0c0fe2000000002d */
[C---:B------:R-:W-:Y:S01]  /*1f60*/  FFMA R50, R72.reuse, R32, R50 ;  /* 0x0000002048327223 */ /* 0x040fe20000000032 */
[-C--:B------:R-:W-:Y:S01]  /*1f70*/  FFMA R46, R61, R52.reuse, R46 ;  /* 0x000000343d2e7223 */ /* 0x080fe2000000002e */
[-C--:B------:R-:W-:Y:S01]  /*1f80*/  FFMA R81, R72, R52.reuse, R81 ;  /* 0x0000003448517223 */ /* 0x080fe20000000051 */
[-C--:B------:R-:W-:Y:S01]  /*1f90*/  FFMA R24, R74, R52.reuse, R24 ;  /* 0x000000344a187223 */ /* 0x080fe20000000018 */
[CC--:B------:R-:W-:Y:S01]  /*1fa0*/  FFMA R67, R77.reuse, R52.reuse, R67 ;  /* 0x000000344d437223 */ /* 0x0c0fe20000000043 */
[----:B------:R-:W-:Y:S01]  /*1fb0*/  FFMA R27, R78, R52, R27 ;  /* 0x000000344e1b7223 */ /* 0x000fe2000000001b */
[-C--:B------:R-:W-:Y:S01]  /*1fc0*/  FFMA R111, R74, R36.reuse, R111 ;  /* 0x000000244a6f7223 */ /* 0x080fe2000000006f */
[CC--:B------:R-:W-:Y:S01]  /*1fd0*/  FFMA R112, R77.reuse, R36.reuse, R112 ;  /* 0x000000244d707223 */ /* 0x0c0fe20000000070 */
[----:B------:R-:W-:Y:S01]  /*1fe0*/  FFMA R44, R78, R36, R44 ;  /* 0x000000244e2c7223 */ /* 0x000fe2000000002c */
[-C--:B------:R-:W-:Y:S01]  /*1ff0*/  FFMA R60, R74, R32.reuse, R60 ;  /* 0x000000204a3c7223 */ /* 0x080fe2000000003c */
[-C--:B------:R-:W-:Y:S01]  /*2000*/  FFMA R66, R77, R32.reuse, R66 ;  /* 0x000000204d427223 */ /* 0x080fe20000000042 */
[----:B------:R-:W-:Y:S01]  /*2010*/  FFMA R48, R78, R32, R48 ;  /* 0x000000204e307223 */ /* 0x000fe20000000030 */
[----:B------:R-:W3:Y:S04]  /*2020*/  LDS R36, [R5+0xa40] ;  /* 0x000a400005247984 */ /* 0x000ee80000000800 */
        /* <DEDUP_REMOVED lines=18> */
[----:B------:R-:W0:Y:S04]  /*2150*/  LDS R28, [R5+0xb80] ;  /* 0x000b8000051c7984 */ /* 0x000e280000000800 */
[----:B------:R-:W1:Y:S04]  /*2160*/  LDS R68, [R5+0xbc0] ;  /* 0x000bc00005447984 */ /* 0x000e680000000800 */
[----:B------:R-:W1:Y:S01]  /*2170*/  LDS R26, [R5+0xc00] ;  /* 0x000c0000051a7984 */ /* 0x000e620000000800 */
[C---:B--2---:R-:W-:Y:S01]  /*2180*/  FFMA R47, R15.reuse, R17, R47 ;  /* 0x000000110f2f7223 */ /* 0x044fe2000000002f */
        /* <DEDUP_REMOVED lines=16> */
[CC--:B----4-:R-:W-:Y:S01]  /*2290*/  FFMA R85, R25.reuse, R21.reuse, R85 ;  /* 0x0000001519557223 */ /* 0x0d0fe20000000055 */
[----:B------:R-:W-:Y:S01]  /*22a0*/  FFMA R82, R32, R21, R82 ;  /* 0x0000001520527223 */ /* 0x000fe20000000052 */
        /* <DEDUP_REMOVED lines=9> */
[----:B------:R-:W3:Y:S01]  /*2340*/  LDS R25, [R5+0xc80] ;  /* 0x000c800005197984 */ /* 0x000ee20000000800 */
[C---:B0-----:R-:W-:Y:S01]  /*2350*/  FFMA R87, R28.reuse, R21, R87 ;  /* 0x000000151c577223 */ /* 0x041fe20000000057 */
[----:B------:R-:W-:Y:S01]  /*2360*/  FFMA R91, R28, R17, R91 ;  /* 0x000000111c5b7223 */ /* 0x000fe2000000005b */
[C---:B------:R-:W-:Y:S01]  /*2370*/  FFMA R93, R32.reuse, R57, R93 ;  /* 0x00000039205d7223 */ /* 0x040fe2000000005d */
[----:B------:R-:W-:Y:S01]  /*2380*/  FFMA R101, R32, R69, R101 ;  /* 0x0000004520657223 */ /* 0x000fe20000000065 */
[C---:B-1----:R-:W-:Y:S01]  /*2390*/  FFMA R20, R68.reuse, R21, R20 ;  /* 0x0000001544147223 */ /* 0x042fe20000000014 */
[----:B------:R-:W-:Y:S01]  /*23a0*/  FFMA R16, R68, R17, R16 ;  /* 0x0000001144107223 */ /* 0x000fe20000000010 */
[----:B------:R-:W0:Y:S01]  /*23b0*/  LDS R21, [R5+0xd40] ;  /* 0x000d400005157984 */ /* 0x000e220000000800 */
        /* <DEDUP_REMOVED lines=8> */
[----:B------:R-:W-:Y:S04]  /*2440*/  LDS R17, [R5+0xd00] ;  /* 0x000d000005117984 */ /* 0x000fe80000000800 */
[----:B------:R-:W1:Y:S01]  /*2450*/  LDS R26, [R5+0xd80] ;  /* 0x000d8000051a7984 */ /* 0x000e620000000800 */
        /* <DEDUP_REMOVED lines=12> */
[----:B------:R-:W2:Y:S04]  /*2520*/  LDS R32, [R5+0xcc0] ;  /* 0x000cc00005207984 */ /* 0x000ea80000000800 */
[----:B------:R-:W4:Y:S01]  /*2530*/  LDS R15, [R5+0xdc0] ;  /* 0x000dc000050f7984 */ /* 0x000f220000000800 */
[C---:B------:R-:W-:Y:S01]  /*2540*/  FFMA R95, R28.reuse, R57, R95 ;  /* 0x000000391c5f7223 */ /* 0x040fe2000000005f */
[C---:B------:R-:W-:Y:S01]  /*2550*/  FFMA R119, R28.reuse, R69, R119 ;  /* 0x000000451c777223 */ /* 0x040fe20000000077 */
[C---:B------:R-:W-:Y:S01]  /*2560*/  FFMA R110, R28.reuse, R29, R110 ;  /* 0x0000001d1c6e7223 */ /* 0x040fe2000000006e */
[C---:B------:R-:W-:Y:S01]  /*2570*/  FFMA R112, R28.reuse, R37, R112 ;  /* 0x000000251c707223 */ /* 0x040fe20000000070 */
[C---:B------:R-:W-:Y:S01]  /*2580*/  FFMA R66, R28.reuse, R33, R66 ;  /* 0x000000211c427223 */ /* 0x040fe20000000042 */
[----:B------:R-:W-:Y:S01]  /*2590*/  FFMA R67, R28, R53, R67 ;  /* 0x000000351c437223 */ /* 0x000fe20000000043 */
[C---:B---3--:R-:W-:Y:S01]  /*25a0*/  FFMA R75, R25.reuse, R18, R75 ;  /* 0x00000012194b7223 */ /* 0x048fe2000000004b */
[----:B------:R-:W-:Y:S01]  /*25b0*/  FFMA R89, R25, R22, R89 ;  /* 0x0000001619597223 */ /* 0x000fe20000000059 */
[C---:B0-----:R-:W-:Y:S01]  /*25c0*/  FFMA R51, R21.reuse, R18, R51 ;  /* 0x0000001215337223 */ /* 0x041fe20000000033 */
        /* <DEDUP_REMOVED lines=11> */
[-C--:B------:R-:W-:Y:S01]  /*2680*/  FFMA R72, R25, R54.reuse, R72 ;  /* 0x0000003619487223 */ /* 0x080fe20000000048 */
        /* <DEDUP_REMOVED lines=10> */
[C---:B------:R-:W-:Y:S01]  /*2730*/  FFMA R83, R17.reuse, R18, R83 ;  /* 0x0000001211537223 */ /* 0x040fe20000000053 */
[----:B------:R-:W-:-:S02]  /*2740*/  FFMA R85, R17, R22, R85 ;  /* 0x0000001611557223 */ /* 0x000fc40000000055 */
[----:B------:R-:W1:Y:S01]  /*2750*/  LDS R26, [R5+0xf00] ;  /* 0x000f0000051a7984 */ /* 0x000e620000000800 */
[C---:B------:R-:W-:Y:S01]  /*2760*/  FFMA R96, R17.reuse, R58, R96 ;  /* 0x0000003a11607223 */ /* 0x040fe20000000060 */
[C---:B------:R-:W-:Y:S01]  /*2770*/  FFMA R97, R17.reuse, R70, R97 ;  /* 0x0000004611617223 */ /* 0x040fe20000000061 */
[C---:B------:R-:W-:Y:S01]  /*2780*/  FFMA R49, R17.reuse, R30, R49 ;  /* 0x0000001e11317223 */ /* 0x040fe20000000031 */
[----:B------:R-:W3:Y:S01]  /*2790*/  LDS R24, [R5+0xec0] ;  /* 0x000ec00005187984 */ /* 0x000ee20000000800 */
[C---:B------:R-:W-:Y:S01]  /*27a0*/  FFMA R116, R17.reuse, R38, R116 ;  /* 0x0000002611747223 */ /* 0x040fe20000000074 */
[C---:B------:R-:W-:Y:S01]  /*27b0*/  FFMA R50, R17.reuse, R34, R50 ;  /* 0x0000002211327223 */ /* 0x040fe20000000032 */
[----:B------:R-:W-:Y:S01]  /*27c0*/  FFMA R81, R17, R54, R81 ;  /* 0x0000003611517223 */ /* 0x000fe20000000051 */
[----:B------:R-:W3:Y:S01]  /*27d0*/  LDS R28, [R5+0xe40] ;  /* 0x000e4000051c7984 */ /* 0x000ee20000000800 */
[-C--:B--2---:R-:W-:Y:S01]  /*27e0*/  FFMA R47, R32, R18.reuse, R47 ;  /* 0x00000012202f7223 */ /* 0x084fe2000000002f */
[----:B----4-:R-:W-:-:S02]  /*27f0*/  FFMA R16, R15, R18, R16 ;  /* 0x000000120f107223 */ /* 0x010fc40000000010 */
[----:B------:R-:W2:Y:S01]  /*2800*/  LDS R17, [R5+0xe80] ;  /* 0x000e800005117984 */ /* 0x000ea20000000800 */
[C---:B------:R-:W-:Y:S01]  /*2810*/  FFMA R56, R68.reuse, R57, R56 ;  /* 0x0000003944387223 */ /* 0x040fe20000000038 */
[C---:B------:R-:W-:Y:S01]  /*2820*/  FFMA R109, R68.reuse, R69, R109 ;  /* 0x00000045446d7223 */ /* 0x040fe2000000006d */
[C---:B------:R-:W-:Y:S01]  /*2830*/  FFMA R40, R68.reuse, R29, R40 ;  /* 0x0000001d44287223 */ /* 0x040fe20000000028 */
[----:B------:R-:W4:Y:S01]  /*2840*/  LDS R18, [R5+0xf40] ;  /* 0x000f400005127984 */ /* 0x000f220000000800 */
[C---:B------:R-:W-:Y:S01]  /*2850*/  FFMA R44, R68.reuse, R37, R44 ;  /* 0x00000025442c7223 */ /* 0x040fe2000000002c */
[C---:B------:R-:W-:Y:S01]  /*2860*/  FFMA R48, R68.reuse, R33, R48 ;  /* 0x0000002144307223 */ /* 0x040fe20000000030 */
[----:B------:R-:W-:Y:S01]  /*2870*/  FFMA R27, R68, R53, R27 ;  /* 0x00000035441b7223 */ /* 0x000fe2000000001b */
[----:B------:R-:W4:Y:S04]  /*2880*/  LDS R37, [R5+0xf80] ;  /* 0x000f800005257984 */ /* 0x000f280000000800 */
[----:B------:R-:W4:Y:S01]  /*2890*/  LDS R68, [R5+0xfc0] ;  /* 0x000fc00005447984 */ /* 0x000f220000000800 */
        /* <DEDUP_REMOVED lines=14> */
[C---:B0-----:R-:W-:Y:S01]  /*2980*/  FFMA R22, R25.reuse, R19, R43 ;  /* 0x0000001319167223 */ /* 0x041fe2000000002b */
[----:B-1----:R-:W-:Y:S01]  /*2990*/  FFMA R58, R26, R59, R96 ;  /* 0x0000003b1a3a7223 */ /* 0x002fe20000000060 */
[C---:B------:R-:W-:Y:S01]  /*29a0*/  FFMA R84, R25.reuse, R23, R84 ;  /* 0x0000001719547223 */ /* 0x040fe20000000054 */
[C---:B------:R-:W-:Y:S01]  /*29b0*/  FFMA R90, R25.reuse, R59, R90 ;  /* 0x0000003b195a7223 */ /* 0x040fe2000000005a */
[C---:B------:R-:W-:Y:S01]  /*29c0*/  FFMA R103, R25.reuse, R71, R103 ;  /* 0x0000004719677223 */ /* 0x040fe20000000067 */
[C---:B------:R-:W-:Y:S01]  /*29d0*/  FFMA R104, R25.reuse, R31, R104 ;  /* 0x0000001f19687223 */ /* 0x040fe20000000068 */
[C---:B------:R-:W-:Y:S01]  /*29e0*/  FFMA R118, R25.reuse, R39, R118 ;  /* 0x0000002719767223 */ /* 0x040fe20000000076 */
[C---:B------:R-:W-:Y:S01]  /*29f0*/  FFMA R52, R25.reuse, R35, R52 ;  /* 0x0000002319347223 */ /* 0x040fe20000000034 */
[----:B------:R-:W-:Y:S01]  /*2a00*/  FFMA R61, R25, R55, R61 ;  /* 0x00000037193d7223 */ /* 0x000fe2000000003d */
[C---:B---3--:R-:W-:Y:S01]  /*2a10*/  FFMA R53, R24.reuse, R19, R47 ;  /* 0x0000001318357223 */ /* 0x048fe2000000002f */
        /* <DEDUP_REMOVED lines=22> */
[----:B------:R-:W-:Y:S01]  /*2b80*/  LDS.128 R24, [R14+0x20] ;  /* 0x000020000e187984 */ /* 0x000fe20000000c00 */
[----:B--2---:R-:W-:-:S03]  /*2b90*/  FFMA R28, R17, R35, R42 ;  /* 0x00000023111c7223 */ /* 0x004fc6000000002a */
[----:B------:R-:W0:Y:S01]  /*2ba0*/  LDS R79, [R5+0x1140] ;  /* 0x00114000054f7984 */ /* 0x000e220000000800 */
[----:B----4-:R-:W-:-:S03]  /*2bb0*/  FFMA R70, R18, R23, R82 ;  /* 0x0000001712467223 */ /* 0x010fc60000000052 */
[----:B------:R-:W1:Y:S01]  /*2bc0*/  LDS R85, [R5+0x1000] ;  /* 0x0010000005557984 */ /* 0x000e620000000800 */
[----:B------:R-:W-:-:S03]  /*2bd0*/  FFMA R82, R18, R55, R21 ;  /* 0x0000003712527223 */ /* 0x000fc60000000015 */
[----:B------:R-:W2:Y:S04]  /*2be0*/  LDS R83, [R5+0x1040] ;  /* 0x0010400005537984 */ /* 0x000ea80000000800 */
[----:B------:R-:W3:Y:S04]  /*2bf0*/  LDS R76, [R5+0x1080] ;  /* 0x00108000054c7984 */ /* 0x000ee80000000800 */
[----:B------:R-:W4:Y:S04]  /*2c00*/  LDS R77, [R5+0x10c0] ;  /* 0x0010c000054d7984 */ /* 0x000f280000000800 */
[----:B------:R-:W4:Y:S04]  /*2c10*/  LDS R78, [R5+0x1100] ;  /* 0x00110000054e7984 */ /* 0x000f280000000800 */
[----:B------:R-:W4:Y:S04]  /*2c20*/  LDS R80, [R5+0x1180] ;  /* 0x0011800005507984 */ /* 0x000f280000000800 */
[----:B------:R-:W4:Y:S01]  /*2c30*/  LDS.128 R44, [R14+0x820] ;  /* 0x000820000e2c7984 */ /* 0x000f220000000c00 */
[----:B------:R-:W-:-:S03]  /*2c40*/  FFMA R75, R17, R19, R75 ;  /* 0x00000013114b7223 */ /* 0x000fc6000000004b */
[----:B------:R-:W4:Y:S01]  /*2c50*/  LDS R81, [R5+0x11c0] ;  /* 0x0011c00005517984 */ /* 0x000f220000000800 */
[----:B------:R-:W-:-:S03]  /*2c60*/  FFMA R89, R17, R23, R89 ;  /* 0x0000001711597223 */ /* 0x000fc60000000059 */
[----:B------:R-:W4:Y:S01]  /*2c70*/  LDS.128 R40, [R14+0x420] ;  /* 0x000420000e287984 */ /* 0x000f220000000c00 */
        /* <DEDUP_REMOVED lines=11> */
[CC--:B------:R-:W-:Y:S01]  /*2d30*/  FFMA R91, R37.reuse, R19.reuse, R91 ;  /* 0x00000013255b7223 */ /* 0x0c0fe2000000005b */
[C---:B------:R-:W-:Y:S01]  /*2d40*/  FFMA R21, R68.reuse, R19, R16 ;  /* 0x0000001344157223 */ /* 0x040fe20000000010 */
[CC--:B------:R-:W-:Y:S01]  /*2d50*/  FFMA R95, R37.reuse, R59.reuse, R95 ;  /* 0x0000003b255f7223 */ /* 0x0c0fe2000000005f */
[----:B------:R-:W4:Y:S01]  /*2d60*/  LDS.128 R16, [R14+0x1020] ;  /* 0x001020000e107984 */ /* 0x000f220000000c00 */
[C---:B------:R-:W-:Y:S01]  /*2d70*/  FFMA R56, R68.reuse, R59, R56 ;  /* 0x0000003b44387223 */ /* 0x040fe20000000038 */
[CC--:B------:R-:W-:Y:S01]  /*2d80*/  FFMA R66, R37.reuse, R35.reuse, R66 ;  /* 0x0000002325427223 */ /* 0x0c0fe20000000042 */
[C---:B------:R-:W-:Y:S01]  /*2d90*/  FFMA R34, R68.reuse, R35, R34 ;  /* 0x0000002344227223 */ /* 0x040fe20000000022 */
[C---:B------:R-:W-:Y:S01]  /*2da0*/  FFMA R87, R37.reuse, R23, R87 ;  /* 0x0000001725577223 */ /* 0x040fe20000000057 */
[C---:B------:R-:W-:Y:S01]  /*2db0*/  FFMA R119, R37.reuse, R71, R119 ;  /* 0x0000004725777223 */ /* 0x040fe20000000077 */
[C---:B------:R-:W-:Y:S01]  /*2dc0*/  FFMA R110, R37.reuse, R31, R110 ;  /* 0x0000001f256e7223 */ /* 0x040fe2000000006e */
[C---:B------:R-:W-:Y:S01]  /*2dd0*/  FFMA R112, R37.reuse, R39, R112 ;  /* 0x0000002725707223 */ /* 0x040fe20000000070 */
[----:B------:R-:W-:Y:S01]  /*2de0*/  FFMA R67, R37, R55, R67 ;  /* 0x0000003725437223 */ /* 0x000fe20000000043 */
[C---:B------:R-:W-:Y:S01]  /*2df0*/  FFMA R30, R68.reuse, R31, R30 ;  /* 0x0000001f441e7223 */ /* 0x040fe2000000001e */
[----:B------:R-:W-:Y:S01]  /*2e00*/  FFMA R38, R68, R39, R38 ;  /* 0x0000002744267223 */ /* 0x000fe20000000026 */
[----:B0-----:R-:W-:Y:S01]  /*2e10*/  FFMA R35, R24, R79, R113 ;  /* 0x0000004f18237223 */ /* 0x001fe20000000071 */
[----:B------:R-:W-:Y:S01]  /*2e20*/  FFMA R15, R68, R55, R15 ;  /* 0x00000037440f7223 */ /* 0x000fe2000000000f */
[C---:B-1----:R-:W-:Y:S01]  /*2e30*/  FFMA R31, R24.reuse, R85, R22 ;  /* 0x00000055181f7223 */ /* 0x042fe20000000016 */
[C---:B--2---:R-:W-:Y:S01]  /*2e40*/  FFMA R73, R24.reuse, R83, R73 ;  /* 0x0000005318497223 */ /* 0x044fe20000000049 */
[C---:B---3--:R-:W-:Y:S01]  /*2e50*/  FFMA R75, R24.reuse, R76, R75 ;  /* 0x0000004c184b7223 */ /* 0x048fe2000000004b */
[C---:B----4-:R-:W-:Y:S01]  /*2e60*/  FFMA R53, R24.reuse, R77, R53 ;  /* 0x0000004d18357223 */ /* 0x050fe20000000035 */
[C---:B------:R-:W-:Y:S01]  /*2e70*/  FFMA R39, R24.reuse, R78, R69 ;  /* 0x0000004e18277223 */ /* 0x040fe20000000045 */
[----:B------:R-:W-:Y:S01]  /*2e80*/  FFMA R37, R24, R80, R91 ;  /* 0x0000005018257223 */ /* 0x000fe2000000005b */
[-C--:B------:R-:W-:Y:S01]  /*2e90*/  FFMA R90, R85, R44.reuse, R90 ;  /* 0x0000002c555a7223 */ /* 0x080fe2000000005a */
[-C--:B------:R-:W-:Y:S01]  /*2ea0*/  FFMA R100, R83, R44.reuse, R100 ;  /* 0x0000002c53647223 */ /* 0x080fe20000000064 */
[-C--:B------:R-:W-:Y:S01]  /*2eb0*/  FFMA R92, R76, R44.reuse, R92 ;  /* 0x0000002c4c5c7223 */ /* 0x080fe2000000005c */
[-C--:B------:R-:W-:Y:S01]  /*2ec0*/  FFMA R94, R77, R44.reuse, R94 ;  /* 0x0000002c4d5e7223 */ /* 0x080fe2000000005e */
[-C--:B------:R-:W-:Y:S01]  /*2ed0*/  FFMA R113, R78, R44.reuse, R58 ;  /* 0x0000002c4e717223 */ /* 0x080fe2000000003a */
[CC--:B------:R-:W-:Y:S01]  /*2ee0*/  FFMA R93, R79.reuse, R44.reuse, R93 ;  /* 0x0000002c4f5d7223 */ /* 0x0c0fe2000000005d */
[----:B------:R-:W-:Y:S01]  /*2ef0*/  FFMA R95, R80, R44, R95 ;  /* 0x0000002c505f7223 */ /* 0x000fe2000000005f */
[C---:B------:R-:W-:Y:S01]  /*2f00*/  FFMA R120, R68.reuse, R23, R20 ;  /* 0x0000001744787223 */ /* 0x040fe20000000014 */
[----:B------:R-:W-:Y:S01]  /*2f10*/  FFMA R109, R68, R71, R109 ;  /* 0x00000047446d7223 */ /* 0x000fe2000000006d */
[----:B------:R-:W-:Y:S01]  /*2f20*/  FFMA R24, R24, R81, R21 ;  /* 0x0000005118187223 */ /* 0x000fe20000000015 */
[-C--:B------:R-:W-:Y:S01]  /*2f30*/  FFMA R55, R78, R40.reuse, R57 ;  /* 0x000000284e377223 */ /* 0x080fe20000000039 */
[----:B------:R-:W-:Y:S01]  /*2f40*/  FFMA R91, R79, R40, R70 ;  /* 0x000000284f5b7223 */ /* 0x000fe20000000046 */
[----:B------:R-:W-:Y:S01]  /*2f50*/  FFMA R44, R81, R44, R56 ;  /* 0x0000002c512c7223 */ /* 0x000fe20000000038 */
[----:B------:R-:W0:Y:S04]  /*2f60*/  LDS.128 R48, [R14+0xc20] ;  /* 0x000c20000e307984 */ /* 0x000e280000000c00 */
[----:B------:R-:W1:Y:S04]  /*2f70*/  LDS.128 R20, [R14+0x1420] ;  /* 0x001420000e147984 */ /* 0x000e680000000c00 */
        /* <DEDUP_REMOVED lines=9> */
[----:B------:R-:W-:Y:S02]  /*3010*/  FFMA R30, R81, R16, R30 ;  /* 0x00000010511e7223 */ /* 0x000fe4000000001e */
[----:B------:R-:W4:Y:S01]  /*3020*/  LDS R16, [R5+0x1200] ;  /* 0x0012000005107984 */ /* 0x000f220000000800 */
[-C--:B------:R-:W-:Y:S01]  /*3030*/  FFMA R84, R85, R40.reuse, R84 ;  /* 0x0000002855547223 */ /* 0x080fe20000000054 */
[-C--:B------:R-:W-:Y:S01]  /*3040*/  FFMA R86, R83, R40.reuse, R86 ;  /* 0x0000002853567223 */ /* 0x080fe20000000056 */
[-C--:B------:R-:W-:Y:S01]  /*3050*/  FFMA R89, R76, R40.reuse, R89 ;  /* 0x000000284c597223 */ /* 0x080fe20000000059 */
[-C--:B------:R-:W-:Y:S01]  /*3060*/  FFMA R88, R77, R40.reuse, R88 ;  /* 0x000000284d587223 */ /* 0x080fe20000000058 */
[-C--:B------:R-:W-:Y:S01]  /*3070*/  FFMA R87, R80, R40.reuse, R87 ;  /* 0x0000002850577223 */ /* 0x080fe20000000057 */
[----:B------:R-:W-:Y:S01]  /*3080*/  FFMA R40, R81, R40, R120 ;  /* 0x0000002851287223 */ /* 0x000fe20000000078 */
[-C--:B0-----:R-:W-:Y:S01]  /*3090*/  FFMA R103, R85, R48.reuse, R103 ;  /* 0x0000003055677223 */ /* 0x081fe20000000067 */
[-C--:B------:R-:W-:Y:S01]  /*30a0*/  FFMA R102, R83, R48.reuse, R102 ;  /* 0x0000003053667223 */ /* 0x080fe20000000066 */
[C---:B------:R-:W-:Y:S01]  /*30b0*/  FFMA R98, R76.reuse, R48, R98 ;  /* 0x000000304c627223 */ /* 0x040fe20000000062 */
[-C--:B-1----:R-:W-:Y:S01]  /*30c0*/  FFMA R118, R85, R20.reuse, R118 ;  /* 0x0000001455767223 */ /* 0x082fe20000000076 */
[-C--:B------:R-:W-:Y:S01]  /*30d0*/  FFMA R117, R83, R20.reuse, R117 ;  /* 0x0000001453757223 */ /* 0x080fe20000000075 */
[C---:B------:R-:W-:Y:S01]  /*30e0*/  FFMA R114, R76.reuse, R20, R114 ;  /* 0x000000144c727223 */ /* 0x040fe20000000072 */
[-C--:B--2---:R-:W-:Y:S01]  /*30f0*/  FFMA R120, R85, R56.reuse, R52 ;  /* 0x0000003855787223 */ /* 0x084fe20000000034 */
[-C--:B------:R-:W-:Y:S01]  /*3100*/  FFMA R29, R83, R56.reuse, R29 ;  /* 0x00000038531d7223 */ /* 0x080fe2000000001d */
[----:B------:R-:W-:Y:S01]  /*3110*/  FFMA R28, R76, R56, R28 ;  /* 0x000000384c1c7223 */ /* 0x000fe2000000001c */
[----:B------:R-:W-:Y:S01]  /*3120*/  FFMA R99, R77, R48, R99 ;  /* 0x000000304d637223 */ /* 0x000fe20000000063 */
[----:B---3--:R-:W-:Y:S01]  /*3130*/  FFMA R61, R85, R68, R61 ;  /* 0x00000044553d7223 */ /* 0x008fe2000000003d */
        /* <DEDUP_REMOVED lines=14> */
[C---:B------:R-:W-:Y:S01]  /*3220*/  FFMA R34, R81.reuse, R56, R34 ;  /* 0x0000003851227223 */ /* 0x040fe20000000022 */
[----:B------:R-:W0:Y:S01]  /*3230*/  LDS R36, [R5+0x12c0] ;  /* 0x0012c00005247984 */ /* 0x000e220000000800 */
[----:B------:R-:W-:Y:S01]  /*3240*/  FFMA R68, R81, R68, R15 ;  /* 0x0000004451447223 */ /* 0x000fe2000000000f */
[C---:B----4-:R-:W-:Y:S01]  /*3250*/  FFMA R31, R16.reuse, R25, R31 ;  /* 0x00000019101f7223 */ /* 0x050fe2000000001f */
[C---:B------:R-:W-:Y:S01]  /*3260*/  FFMA R84, R16.reuse, R41, R84 ;  /* 0x0000002910547223 */ /* 0x040fe20000000054 */
[----:B------:R-:W1:Y:S01]  /*3270*/  LDS R15, [R5+0x1340] ;  /* 0x00134000050f7984 */ /* 0x000e620000000800 */
[C---:B------:R-:W-:Y:S01]  /*3280*/  FFMA R90, R16.reuse, R45, R90 ;  /* 0x0000002d105a7223 */ /* 0x040fe2000000005a */
[C---:B------:R-:W-:Y:S01]  /*3290*/  FFMA R103, R16.reuse, R49, R103 ;  /* 0x0000003110677223 */ /* 0x040fe20000000067 */
[C---:B------:R-:W-:Y:S01]  /*32a0*/  FFMA R104, R16.reuse, R17, R104 ;  /* 0x0000001110687223 */ /* 0x040fe20000000068 */
[C---:B------:R-:W-:Y:S01]  /*32b0*/  FFMA R118, R16.reuse, R21, R118 ;  /* 0x0000001510767223 */ /* 0x040fe20000000076 */
[C---:B------:R-:W-:Y:S01]  /*32c0*/  FFMA R56, R16.reuse, R57, R120 ;  /* 0x0000003910387223 */ /* 0x040fe20000000078 */
[----:B------:R-:W-:Y:S01]  /*32d0*/  FFMA R61, R16, R69, R61 ;  /* 0x00000045103d7223 */ /* 0x000fe2000000003d */
[-C--:B------:R-:W-:Y:S01]  /*32e0*/  FFMA R115, R77, R20.reuse, R115 ;  /* 0x000000144d737223 */ /* 0x080fe20000000073 */
[-C--:B------:R-:W-:Y:S01]  /*32f0*/  FFMA R116, R78, R20.reuse, R116 ;  /* 0x000000144e747223 */ /* 0x080fe20000000074 */
[-C--:B------:R-:W-:Y:S01]  /*3300*/  FFMA R111, R79, R20.reuse, R111 ;  /* 0x000000144f6f7223 */ /* 0x080fe2000000006f */
[-C--:B------:R-:W-:Y:S01]  /*3310*/  FFMA R112, R80, R20.reuse, R112 ;  /* 0x0000001450707223 */ /* 0x080fe20000000070 */
[----:B------:R-:W-:Y:S01]  /*3320*/  FFMA R38, R81, R20, R38 ;  /* 0x0000001451267223 */ /* 0x000fe20000000026 */
[----:B------:R-:W2:Y:S04]  /*3330*/  LDS R16, [R5+0x1380] ;  /* 0x0013800005107984 */ /* 0x000ea80000000800 */
[----:B------:R-:W3:Y:S04]  /*3340*/  LDS R20, [R5+0x1240] ;  /* 0x0012400005147984 */ /* 0x000ee80000000800 */
[----:B------:R-:W4:Y:S04]  /*3350*/  LDS R32, [R5+0x1280] ;  /* 0x0012800005207984 */ /* 0x000f280000000800 */
[----:B------:R-:W4:Y:S04]  /*3360*/  LDS R52, [R5+0x1300] ;  /* 0x0013000005347984 */ /* 0x000f280000000800 */
[----:B------:R-:W4:Y:S04]  /*3370*/  LDS R72, [R5+0x13c0] ;  /* 0x0013c00005487984 */ /* 0x000f280000000800 */
[----:B------:R-:W-:Y:S01]  /*3380*/  LDS R85, [R5+0x1800] ;  /* 0x0018000005557984 */ /* 0x000fe20000000800 */
        /* <DEDUP_REMOVED lines=18> */
[----:B------:R-:W1:Y:S01]  /*34b0*/  LDS R15, [R5+0x14c0] ;  /* 0x0014c000050f7984 */ /* 0x000e620000000800 */
[C---:B------:R-:W-:Y:S01]  /*34c0*/  FFMA R87, R16.reuse, R41, R87 ;  /* 0x0000002910577223 */ /* 0x040fe20000000057 */
[C---:B------:R-:W-:Y:S01]  /*34d0*/  FFMA R95, R16.reuse, R45, R95 ;  /* 0x0000002d105f7223 */ /* 0x040fe2000000005f */
[C---:B------:R-:W-:Y:S01]  /*34e0*/  FFMA R119, R16.reuse, R49, R119 ;  /* 0x0000003110777223 */ /* 0x040fe20000000077 */
[C---:B------:R-:W-:Y:S01]  /*34f0*/  FFMA R110, R16.reuse, R17, R110 ;  /* 0x00000011106e7223 */ /* 0x040fe2000000006e */
[C---:B------:R-:W-:Y:S01]  /*3500*/  FFMA R112, R16.reuse, R21, R112 ;  /* 0x0000001510707223 */ /* 0x040fe20000000070 */
[C---:B------:R-:W-:Y:S01]  /*3510*/  FFMA R66, R16.reuse, R57, R66 ;  /* 0x0000003910427223 */ /* 0x040fe20000000042 */
[----:B------:R-:W-:Y:S01]  /*3520*/  FFMA R67, R16, R69, R67 ;  /* 0x0000004510437223 */ /* 0x000fe20000000043 */
[-C--:B---3--:R-:W-:Y:S01]  /*3530*/  FFMA R106, R20, R17.reuse, R106 ;  /* 0x00000011146a7223 */ /* 0x088fe2000000006a */
[----:B----4-:R-:W-:Y:S01]  /*3540*/  FFMA R108, R32, R17, R108 ;  /* 0x00000011206c7223 */ /* 0x010fe2000000006c */
        /* <DEDUP_REMOVED lines=9> */
[----:B------:R-:W2:Y:S04]  /*35e0*/  LDS R16, [R5+0x1500] ;  /* 0x0015000005107984 */ /* 0x000ea80000000800 */
[----:B------:R-:W3:Y:S04]  /*35f0*/  LDS R52, [R5+0x1480] ;  /* 0x0014800005347984 */ /* 0x000ee80000000800 */
[----:B------:R-:W4:Y:S01]  /*3600*/  LDS R17, [R5+0x1540] ;  /* 0x0015400005117984 */ /* 0x000f220000000800 */
[C---:B------:R-:W-:Y:S01]  /*3610*/  FFMA R75, R32.reuse, R25, R75 ;  /* 0x00000019204b7223 */ /* 0x040fe2000000004b */
[C---:B------:R-:W-:Y:S01]  /*3620*/  FFMA R89, R32.reuse, R41, R89 ;  /* 0x0000002920597223 */ /* 0x040fe20000000059 */
[C---:B------:R-:W-:Y:S01]  /*3630*/  FFMA R92, R32.reuse, R45, R92 ;  /* 0x0000002d205c7223 */ /* 0x040fe2000000005c */
[C---:B------:R-:W-:Y:S01]  /*3640*/  FFMA R98, R32.reuse, R49, R98 ;  /* 0x0000003120627223 */ /* 0x040fe20000000062 */
[C---:B------:R-:W-:Y:S01]  /*3650*/  FFMA R114, R32.reuse, R21, R114 ;  /* 0x0000001520727223 */ /* 0x040fe20000000072 */
[----:B------:R-:W-:Y:S01]  /*3660*/  FFMA R28, R32, R57, R28 ;  /* 0x00000039201c7223 */ /* 0x000fe2000000001c */
[----:B------:R-:W-:Y:S01]  /*3670*/  FFMA R117, R20, R21, R117 ;  /* 0x0000001514757223 */ /* 0x000fe20000000075 */
[----:B------:R-:W-:Y:S01]  /*3680*/  FFMA R32, R32, R69, R76 ;  /* 0x0000004520207223 */ /* 0x000fe2000000004c */
[----:B------:R-:W-:Y:S01]  /*3690*/  FFMA R38, R72, R21, R38 ;  /* 0x0000001548267223 */ /* 0x000fe20000000026 */
[-C--:B------:R-:W-:Y:S01]  /*36a0*/  FFMA R73, R20, R25.reuse, R73 ;  /* 0x0000001914497223 */ /* 0x080fe20000000049 */
[----:B------:R-:W4:Y:S01]  /*36b0*/  LDS R76, [R5+0x1400] ;  /* 0x00140000054c7984 */ /* 0x000f220000000800 */
[----:B------:R-:W-:-:S03]  /*36c0*/  FFMA R24, R72, R25, R24 ;  /* 0x0000001948187223 */ /* 0x000fc60000000018 */
[----:B------:R-:W4:Y:S04]  /*36d0*/  LDS R21, [R5+0x1580] ;  /* 0x0015800005157984 */ /* 0x000f280000000800 */
[----:B------:R-:W4:Y:S01]  /*36e0*/  LDS R25, [R5+0x15c0] ;  /* 0x0015c00005197984 */ /* 0x000f220000000800 */
[C---:B------:R-:W-:Y:S01]  /*36f0*/  FFMA R86, R20.reuse, R41, R86 ;  /* 0x0000002914567223 */ /* 0x040fe20000000056 */
[C---:B------:R-:W-:Y:S01]  /*3700*/  FFMA R100, R20.reuse, R45, R100 ;  /* 0x0000002d14647223 */ /* 0x040fe20000000064 */
[C---:B------:R-:W-:Y:S01]  /*3710*/  FFMA R102, R20.reuse, R49, R102 ;  /* 0x0000003114667223 */ /* 0x040fe20000000066 */
[C---:B------:R-:W-:Y:S01]  /*3720*/  FFMA R29, R20.reuse, R57, R29 ;  /* 0x00000039141d7223 */ /* 0x040fe2000000001d */
        /* <DEDUP_REMOVED lines=32> */
[----:B----4-:R-:W-:Y:S01]  /*3930*/  FFMA R16, R17, R26, R35 ;  /* 0x0000001a11107223 */ /* 0x010fe20000000023 */
[----:B------:R-:W-:Y:S01]  /*3940*/  FFMA R52, R52, R70, R32 ;  /* 0x0000004634347223 */ /* 0x000fe20000000020 */
[----:B------:R-:W0:Y:S01]  /*3950*/  LDS R35, [R5+0x16c0] ;  /* 0x0016c00005237984 */ /* 0x000e220000000800 */
[C---:B------:R-:W-:Y:S01]  /*3960*/  FFMA R40, R72.reuse, R41, R40 ;  /* 0x0000002948287223 */ /* 0x040fe20000000028 */
[----:B------:R-:W-:-:S02]  /*3970*/  FFMA R44, R72, R45, R44 ;  /* 0x0000002d482c7223 */ /* 0x000fc4000000002c */
[----:B------:R-:W1:Y:S01]  /*3980*/  LDS R32, [R5+0x1600] ;  /* 0x0016000005207984 */ /* 0x000e620000000800 */
[C---:B------:R-:W-:Y:S01]  /*3990*/  FFMA R109, R72.reuse, R49, R109 ;  /* 0x00000031486d7223 */ /* 0x040fe2000000006d */
[C---:B------:R-:W-:Y:S02]  /*39a0*/  FFMA R34, R72.reuse, R57, R34 ;  /* 0x0000003948227223 */ /* 0x040fe40000000022 */
[----:B------:R-:W2:Y:S01]  /*39b0*/  LDS R33, [R5+0x1640] ;  /* 0x0016400005217984 */ /* 0x000ea20000000800 */
[----:B------:R-:W-:-:S03]  /*39c0*/  FFMA R68, R72, R69, R68 ;  /* 0x0000004548447223 */ /* 0x000fc60000000044 */
[----:B------:R-:W3:Y:S01]  /*39d0*/  LDS R39, [R5+0x1680] ;  /* 0x0016800005277984 */ /* 0x000ee20000000800 */
        /* <DEDUP_REMOVED lines=26> */
[----:B------:R-:W4:Y:S04]  /*3b80*/  LDS R25, [R5+0x1700] ;  /* 0x0017000005197984 */ /* 0x000f280000000800 */
[----:B------:R-:W4:Y:S04]  /*3b90*/  LDS R42, [R5+0x1780] ;  /* 0x00178000052a7984 */ /* 0x000f280000000800 */
[----:B------:R-:W4:Y:S01]  /*3ba0*/  LDS R45, [R5+0x17c0] ;  /* 0x0017c000052d7984 */ /* 0x000f220000000800 */
[C---:B------:R-:W-:Y:S01]  /*3bb0*/  FFMA R90, R76.reuse, R46, R90 ;  /* 0x0000002e4c5a7223 */ /* 0x040fe2000000005a */
[C---:B------:R-:W-:Y:S01]  /*3bc0*/  FFMA R103, R76.reuse, R50, R103 ;  /* 0x000000324c677223 */ /* 0x040fe20000000067 */
[----:B------:R-:W-:Y:S01]  /*3bd0*/  FFMA R61, R76, R70, R61 ;  /* 0x000000464c3d7223 */ /* 0x000fe2000000003d */
[C---:B------:R-:W-:Y:S01]  /*3be0*/  FFMA R95, R21.reuse, R46, R95 ;  /* 0x0000002e155f7223 */ /* 0x040fe2000000005f */
[C---:B------:R-:W-:Y:S01]  /*3bf0*/  FFMA R119, R21.reuse, R50, R119 ;  /* 0x0000003215777223 */ /* 0x040fe20000000077 */
[----:B------:R-:W-:Y:S01]  /*3c00*/  FFMA R67, R21, R70, R67 ;  /* 0x0000004615437223 */ /* 0x000fe20000000043 */
[----:B0-----:R-:W-:Y:S01]  /*3c10*/  FFMA R41, R35, R43, R88 ;  /* 0x0000002b23297223 */ /* 0x001fe20000000058 */
        /* <DEDUP_REMOVED lines=32> */
[----:B------:R-:W-:Y:S04]  /*3e20*/  LDS R81, [R5+0x1880] ;  /* 0x0018800005517984 */ /* 0x000fe80000000800 */
[----:B------:R-:W-:Y:S04]  /*3e30*/  LDS R76, [R5+0x18c0] ;  /* 0x0018c000054c7984 */ /* 0x000fe80000000800 */
[----:B------:R-:W-:Y:S04]  /*3e40*/  LDS R77, [R5+0x1900] ;  /* 0x00190000054d7984 */ /* 0x000fe80000000800 */
[----:B------:R-:W-:Y:S04]  /*3e50*/  LDS R78, [R5+0x1940] ;  /* 0x00194000054e7984 */ /* 0x000fe80000000800 */
[----:B------:R-:W0:Y:S04]  /*3e60*/  LDS.128 R36, [R14+0x30] ;  /* 0x000030000e247984 */ /* 0x000e280000000c00 */
[----:B------:R-:W1:Y:S04]  /*3e70*/  LDS R79, [R5+0x1980] ;  /* 0x00198000054f7984 */ /* 0x000e680000000800 */
[----:B------:R-:W2:Y:S04]  /*3e80*/  LDS.128 R32, [R14+0x430] ;  /* 0x000430000e207984 */ /* 0x000ea80000000c00 */
[----:B------:R-:W3:Y:S01]  /*3e90*/  LDS R80, [R5+0x19c0] ;  /* 0x0019c00005507984 */ /* 0x000ee20000000800 */
[-C--:B----4-:R-:W-:Y:S01]  /*3ea0*/  FFMA R97, R25, R51.reuse, R97 ;  /* 0x0000003319617223 */ /* 0x090fe20000000061 */
[-C--:B------:R-:W-:Y:S01]  /*3eb0*/  FFMA R101, R26, R51.reuse, R101 ;  /* 0x000000331a657223 */ /* 0x080fe20000000065 */
[-C--:B------:R-:W-:Y:S01]  /*3ec0*/  FFMA R119, R42, R51.reuse, R119 ;  /* 0x000000332a777223 */ /* 0x080fe20000000077 */
[----:B------:R-:W4:Y:S01]  /*3ed0*/  LDS.128 R28, [R14+0x830] ;  /* 0x000830000e1c7984 */ /* 0x000f220000000c00 */
[----:B------:R-:W-:-:S03]  /*3ee0*/  FFMA R109, R45, R51, R109 ;  /* 0x000000332d6d7223 */ /* 0x000fc6000000006d */
[----:B------:R-:W4:Y:S01]  /*3ef0*/  LDS.128 R48, [R14+0x1030] ;  /* 0x001030000e307984 */ /* 0x000f220000000c00 */
        /* <DEDUP_REMOVED lines=10> */
[C---:B------:R-:W-:Y:S01]  /*3fa0*/  FFMA R52, R26.reuse, R27, R16 ;  /* 0x0000001b1a347223 */ /* 0x040fe20000000010 */
[C---:B------:R-:W-:Y:S01]  /*3fb0*/  FFMA R91, R26.reuse, R43, R91 ;  /* 0x0000002b1a5b7223 */ /* 0x040fe2000000005b */
[C---:B------:R-:W-:Y:S01]  /*3fc0*/  FFMA R42, R45.reuse, R27, R24 ;  /* 0x0000001b2d2a7223 */ /* 0x040fe20000000018 */
[----:B------:R-:W-:Y:S01]  /*3fd0*/  FFMA R40, R45, R43, R40 ;  /* 0x0000002b2d287223 */ /* 0x000fe20000000028 */
        /* <DEDUP_REMOVED lines=19> */
[----:B-1----:R-:W-:Y:S01]  /*4110*/  FFMA R19, R36, R79, R54 ;  /* 0x0000004f24137223 */ /* 0x002fe20000000036 */
[-C--:B--2---:R-:W-:Y:S01]  /*4120*/  FFMA R84, R85, R32.reuse, R84 ;  /* 0x0000002055547223 */ /* 0x084fe20000000054 */
[-C--:B------:R-:W-:Y:S01]  /*4130*/  FFMA R86, R83, R32.reuse, R86 ;  /* 0x0000002053567223 */ /* 0x080fe20000000056 */
[-C--:B------:R-:W-:Y:S01]  /*4140*/  FFMA R89, R81, R32.reuse, R89 ;  /* 0x0000002051597223 */ /* 0x080fe20000000059 */
[-C--:B------:R-:W-:Y:S01]  /*4150*/  FFMA R71, R76, R32.reuse, R41 ;  /* 0x000000204c477223 */ /* 0x080fe20000000029 */
[-C--:B------:R-:W-:Y:S01]  /*4160*/  FFMA R120, R77, R32.reuse, R55 ;  /* 0x000000204d787223 */ /* 0x080fe20000000037 */
[-C--:B------:R-:W-:Y:S01]  /*4170*/  FFMA R91, R78, R32.reuse, R91 ;  /* 0x000000204e5b7223 */ /* 0x080fe2000000005b */
[----:B------:R-:W-:Y:S01]  /*4180*/  FFMA R87, R79, R32, R87 ;  /* 0x000000204f577223 */ /* 0x000fe20000000057 */
[----:B------:R-:W0:Y:S01]  /*4190*/  LDS.128 R24, [R14+0xc30] ;  /* 0x000c30000e187984 */ /* 0x000e220000000c00 */
[----:B---3--:R-:W-:Y:S01]  /*41a0*/  FFMA R36, R36, R80, R42 ;  /* 0x0000005024247223 */ /* 0x008fe2000000002a */
[----:B------:R-:W-:Y:S01]  /*41b0*/  FFMA R32, R80, R32, R40 ;  /* 0x0000002050207223 */ /* 0x000fe20000000028 */
[----:B------:R-:W-:Y:S01]  /*41c0*/  FFMA R16, R45, R47, R44 ;  /* 0x0000002f2d107223 */ /* 0x000fe2000000002c */
[----:B------:R-:W1:Y:S01]  /*41d0*/  LDS.128 R40, [R14+0x1830] ;  /* 0x001830000e287984 */ /* 0x000e620000000c00 */
[-C--:B----4-:R-:W-:Y:S01]  /*41e0*/  FFMA R90, R85, R28.reuse, R90 ;  /* 0x0000001c555a7223 */ /* 0x090fe2000000005a */
[-C--:B------:R-:W-:Y:S01]  /*41f0*/  FFMA R100, R83, R28.reuse, R100 ;  /* 0x0000001c53647223 */ /* 0x080fe20000000064 */
[-C--:B------:R-:W-:Y:S01]  /*4200*/  FFMA R92, R81, R28.reuse, R92 ;  /* 0x0000001c515c7223 */ /* 0x080fe2000000005c */
[----:B------:R-:W2:Y:S01]  /*4210*/  LDS.128 R44, [R14+0x1430] ;  /* 0x001430000e2c7984 */ /* 0x000ea20000000c00 */
[-C--:B------:R-:W-:Y:S01]  /*4220*/  FFMA R94, R76, R28.reuse, R94 ;  /* 0x0000001c4c5e7223 */ /* 0x080fe2000000005e */
[-C--:B------:R-:W-:Y:S01]  /*4230*/  FFMA R113, R77, R28.reuse, R113 ;  /* 0x0000001c4d717223 */ /* 0x080fe20000000071 */
[-C--:B------:R-:W-:Y:S01]  /*4240*/  FFMA R93, R78, R28.reuse, R93 ;  /* 0x0000001c4e5d7223 */ /* 0x080fe2000000005d */
[-C--:B------:R-:W-:Y:S01]  /*4250*/  FFMA R95, R79, R28.reuse, R95 ;  /* 0x0000001c4f5f7223 */ /* 0x080fe2000000005f */
[----:B------:R-:W-:Y:S01]  /*4260*/  FFMA R16, R80, R28, R16 ;  /* 0x0000001c50107223 */ /* 0x000fe20000000010 */
[----:B------:R-:W3:Y:S01]  /*4270*/  LDS.128 R52, [R14+0x1c30] ;  /* 0x001c30000e347984 */ /* 0x000ee20000000c00 */
        /* <DEDUP_REMOVED lines=8> */
[----:B------:R-:W4:Y:S04]  /*4300*/  LDS R28, [R5+0x1a00] ;  /* 0x001a0000051c7984 */ /* 0x000f280000000800 */
[----:B------:R-:W4:Y:S04]  /*4310*/  LDS R48, [R5+0x1a40] ;  /* 0x001a400005307984 */ /* 0x000f280000000800 */
[----:B------:R-:W4:Y:S01]  /*4320*/  LDS R14, [R5+0x1b00] ;  /* 0x001b0000050e7984 */ /* 0x000f220000000800 */
        /* <DEDUP_REMOVED lines=9> */
[----:B------:R-:W-:Y:S01]  /*43c0*/  FFMA R56, R83, R40, R57 ;  /* 0x0000002853387223 */ /* 0x000fe20000000039 */
[-C--:B--2---:R-:W-:Y:S01]  /*43d0*/  FFMA R118, R85, R44.reuse, R118 ;  /* 0x0000002c55767223 */ /* 0x084fe20000000076 */
[----:B------:R-:W-:Y:S01]  /*43e0*/  FFMA R117, R83, R44, R117 ;  /* 0x0000002c53757223 */ /* 0x000fe20000000075 */
[-C--:B------:R-:W-:Y:S01]  /*43f0*/  FFMA R69, R81, R40.reuse, R69 ;  /* 0x0000002851457223 */ /* 0x080fe20000000045 */
[-C--:B------:R-:W-:Y:S01]  /*4400*/  FFMA R72, R76, R40.reuse, R72 ;  /* 0x000000284c487223 */ /* 0x080fe20000000048 */
[-C--:B------:R-:W-:Y:S01]  /*4410*/  FFMA R74, R77, R40.reuse, R74 ;  /* 0x000000284d4a7223 */ /* 0x080fe2000000004a */
[-C--:B------:R-:W-:Y:S01]  /*4420*/  FFMA R60, R78, R40.reuse, R60 ;  /* 0x000000284e3c7223 */ /* 0x080fe2000000003c */
[-C--:B------:R-:W-:Y:S01]  /*4430*/  FFMA R66, R79, R40.reuse, R66 ;  /* 0x000000284f427223 */ /* 0x080fe20000000042 */
[----:B------:R-:W-:Y:S01]  /*4440*/  FFMA R58, R80, R40, R58 ;  /* 0x00000028503a7223 */ /* 0x000fe2000000003a */
        /* <DEDUP_REMOVED lines=8> */
[-C--:B----4-:R-:W-:Y:S01]  /*44d0*/  FFMA R40, R28, R41.reuse, R24 ;  /* 0x000000291c287223 */ /* 0x090fe20000000018 */
[----:B------:R-:W0:Y:S01]  /*44e0*/  LDS R57, [R5+0x1a80] ;  /* 0x001a800005397984 */ /* 0x000e220000000800 */
[----:B------:R-:W-:-:S03]  /*44f0*/  FFMA R52, R48, R41, R56 ;  /* 0x0000002930347223 */ /* 0x000fc60000000038 */
[----:B------:R-:W1:Y:S04]  /*4500*/  LDS R70, [R5+0x1ac0] ;  /* 0x001ac00005467984 */ /* 0x000e680000000800 */
[----:B------:R-:W2:Y:S04]  /*4510*/  LDS R20, [R5+0x1b40] ;  /* 0x001b400005147984 */ /* 0x000ea80000000800 */
[----:B------:R-:W3:Y:S04]  /*4520*/  LDS R24, [R5+0x1b80] ;  /* 0x001b800005187984 */ /* 0x000ee80000000800 */
[----:B------:R-:W4:Y:S01]  /*4530*/  LDS R56, [R5+0x1bc0] ;  /* 0x001bc00005387984 */ /* 0x000f220000000800 */
        /* <DEDUP_REMOVED lines=8> */
[----:B------:R-:W-:Y:S01]  /*45c0*/  FFMA R116, R14, R45, R116 ;  /* 0x0000002d0e747223 */ /* 0x000fe20000000074 */
[-C--:B------:R-:W-:Y:S01]  /*45d0*/  FFMA R90, R28, R29.reuse, R90 ;  /* 0x0000001d1c5a7223 */ /* 0x080fe2000000005a */
        /* <DEDUP_REMOVED lines=19> */
[-C--:B-1----:R-:W-:Y:S01]  /*4710*/  FFMA R115, R70, R45.reuse, R115 ;  /* 0x0000002d46737223 */ /* 0x082fe20000000073 */
[-C--:B--2---:R-:W-:Y:S01]  /*4720*/  FFMA R111, R20, R45.reuse, R111 ;  /* 0x0000002d146f7223 */ /* 0x084fe2000000006f */
[----:B------:R-:W-:Y:S01]  /*4730*/  LDS R57, [R5+0x1c00] ;  /* 0x001c000005397984 */ /* 0x000fe20000000800 */
[----:B---3--:R-:W-:Y:S01]  /*4740*/  FFMA R112, R24, R45, R112 ;  /* 0x0000002d18707223 */ /* 0x008fe20000000070 */
[C---:B------:R-:W-:Y:S01]  /*4750*/  FFMA R76, R70.reuse, R41, R72 ;  /* 0x00000029464c7223 */ /* 0x040fe20000000048 */
[----:B------:R-:W-:Y:S01]  /*4760*/  FFMA R17, R70, R37, R17 ;  /* 0x0000002546117223 */ /* 0x000fe20000000011 */
[----:B----4-:R-:W-:Y:S01]  /*4770*/  FFMA R45, R56, R45, R22 ;  /* 0x0000002d382d7223 */ /* 0x010fe20000000016 */
[C---:B------:R-:W-:Y:S01]  /*4780*/  FFMA R71, R70.reuse, R33, R71 ;  /* 0x0000002146477223 */ /* 0x040fe20000000047 */
[----:B------:R-:W0:Y:S01]  /*4790*/  LDS R22, [R5+0x1d00] ;  /* 0x001d000005167984 */ /* 0x000e220000000800 */
        /* <DEDUP_REMOVED lines=19> */
[----:B------:R-:W1:Y:S01]  /*48d0*/  LDS R70, [R5+0x1c40] ;  /* 0x001c400005467984 */ /* 0x000e620000000800 */
[C---:B------:R-:W-:Y:S01]  /*48e0*/  FFMA R36, R56.reuse, R37, R36 ;  /* 0x0000002538247223 */ /* 0x040fe20000000024 */
[----:B------:R-:W-:-:S02]  /*48f0*/  FFMA R58, R56, R41, R58 ;  /* 0x00000029383a7223 */ /* 0x000fc4000000003a */
[----:B------:R-:W2:Y:S04]  /*4900*/  LDS R20, [R5+0x1cc0] ;  /* 0x001cc00005147984 */ /* 0x000ea80000000800 */
[----:B------:R-:W3:Y:S04]  /*4910*/  LDS R24, [R5+0x1d40] ;  /* 0x001d400005187984 */ /* 0x000ee80000000800 */
[----:B------:R-:W4:Y:S04]  /*4920*/  LDS R29, [R5+0x1d80] ;  /* 0x001d8000051d7984 */ /* 0x000f280000000800 */
[----:B------:R-:W4:Y:S04]  /*4930*/  LDS R37, [R5+0x1dc0] ;  /* 0x001dc00005257984 */ /* 0x000f280000000800 */
[----:B------:R-:W4:Y:S01]  /*4940*/  LDS R41, [R5+0x1e00] ;  /* 0x001e000005297984 */ /* 0x000f220000000800 */
        /* <DEDUP_REMOVED lines=17> */
[----:B------:R-:W0:Y:S01]  /*4a60*/  LDS R22, [R5+0x1e80] ;  /* 0x001e800005167984 */ /* 0x000e220000000800 */
[-C--:B------:R-:W-:Y:S01]  /*4a70*/  FFMA R86, R48, R33.reuse, R86 ;  /* 0x0000002130567223 */ /* 0x080fe20000000056 */
[----:B------:R-:W-:Y:S01]  /*4a80*/  FFMA R32, R56, R33, R32 ;  /* 0x0000002138207223 */ /* 0x000fe20000000020 */
[CC--:B------:R-:W-:Y:S01]  /*4a90*/  FFMA R40, R57.reuse, R42.reuse, R40 ;  /* 0x0000002a39287223 */ /* 0x0c0fe20000000028 */
[-C--:B-1----:R-:W-:Y:S01]  /*4aa0*/  FFMA R52, R70, R42.reuse, R52 ;  /* 0x0000002a46347223 */ /* 0x082fe20000000034 */
[-C--:B------:R-:W-:Y:S01]  /*4ab0*/  FFMA R69, R14, R42.reuse, R69 ;  /* 0x0000002a0e457223 */ /* 0x080fe20000000045 */
[----:B--2---:R-:W-:Y:S01]  /*4ac0*/  FFMA R76, R20, R42, R76 ;  /* 0x0000002a144c7223 */ /* 0x004fe2000000004c */
[----:B------:R-:W1:Y:S01]  /*4ad0*/  LDS R49, [R5+0x1ec0] ;  /* 0x001ec00005317984 */ /* 0x000e620000000800 */
[-C--:B------:R-:W-:Y:S01]  /*4ae0*/  FFMA R103, R57, R26.reuse, R103 ;  /* 0x0000001a39677223 */ /* 0x080fe20000000067 */
[----:B------:R-:W-:Y:S01]  /*4af0*/  FFMA R102, R70, R26, R102 ;  /* 0x0000001a46667223 */ /* 0x000fe20000000066 */
[----:B---3--:R-:W-:Y:S01]  /*4b00*/  FFMA R60, R24, R42, R60 ;  /* 0x0000002a183c7223 */ /* 0x008fe2000000003c */
[C---:B------:R-:W-:Y:S01]  /*4b10*/  FFMA R75, R14.reuse, R38, R75 ;  /* 0x000000260e4b7223 */ /* 0x040fe2000000004b */
[C---:B------:R-:W-:Y:S01]  /*4b20*/  FFMA R89, R14.reuse, R34, R89 ;  /* 0x000000220e597223 */ /* 0x040fe20000000059 */
[C---:B------:R-:W-:Y:S01]  /*4b30*/  FFMA R92, R14.reuse, R30, R92 ;  /* 0x0000001e0e5c7223 */ /* 0x040fe2000000005c */
[C---:B----4-:R-:W-:Y:S01]  /*4b40*/  FFMA R66, R29.reuse, R42, R66 ;  /* 0x0000002a1d427223 */ /* 0x050fe20000000042 */
        /* <DEDUP_REMOVED lines=27> */
[----:B------:R-:W2:Y:S01]  /*4d00*/  LDS R26, [R5+0x1f00] ;  /* 0x001f0000051a7984 */ /* 0x000ea20000000800 */
[----:B------:R-:W-:-:S03]  /*4d10*/  FFMA R58, R41, R55, R28 ;  /* 0x00000037293a7223 */ /* 0x000fc6000000001c */
[----:B------:R-:W3:Y:S04]  /*4d20*/  LDS R20, [R5+0x1e40] ;  /* 0x001e400005147984 */ /* 0x000ee80000000800 */
[----:B------:R-:W-:Y:S04]  /*4d30*/  LDS R29, [R5+0x1f40] ;  /* 0x001f4000051d7984 */ /* 0x000fe80000000800 */
[----:B------:R-:W4:Y:S04]  /*4d40*/  LDS R28, [R5+0x1fc0] ;  /* 0x001fc000051c7984 */ /* 0x000f280000000800 */
[----:B------:R-:W4:Y:S01]  /*4d50*/  LDS R5, [R5+0x1f80] ;  /* 0x001f800005057984 */ /* 0x000f220000000800 */
[----:B------:R-:W-:-:S02]  /*4d60*/  UIMAD UR4, UR12, UR13, URZ ;  /* 0x0000000d0c0472a4 */ /* 0x000fc4000f8e02ff */
[----:B------:R-:W-:Y:S02]  /*4d70*/  UIADD3 UR6, UPT, UPT, UR6, 0x10, URZ ;  /* 0x0000001006067890 */ /* 0x000fe4000fffe0ff */
[----:B------:R-:W-:Y:S01]  /*4d80*/  ULEA UR4, UR4, UR13, 0x7 ;  /* 0x0000000d04047291 */ /* 0x000fe2000f8e38ff */
[----:B------:R-:W-:-:S03]  /*4d90*/  FFMA R48, R48, R53, R83 ;  /* 0x0000003530307223 */ /* 0x000fc60000000053 */
[----:B------:R-:W-:Y:S01]  /*4da0*/  UISETP.GE.AND UP0, UPT, UR6, UR4, UPT ;  /* 0x000000040600728c */ /* 0x000fe2000bf06270 */
[----:B------:R-:W-:Y:S01]  /*4db0*/  FFMA R68, R56, R53, R68 ;  /* 0x0000003538447223 */ /* 0x000fe20000000044 */
[CC--:B------:R-:W-:Y:S01]  /*4dc0*/  FFMA R90, R57.reuse, R30.reuse, R90 ;  /* 0x0000001e395a7223 */ /* 0x0c0fe2000000005a */
[----:B------:R-:W-:Y:S01]  /*4dd0*/  FFMA R100, R70, R30, R100 ;  /* 0x0000001e46647223 */ /* 0x000fe20000000064 */
[C---:B------:R-:W-:Y:S01]  /*4de0*/  FFMA R21, R57.reuse, R38, R21 ;  /* 0x0000002639157223 */ /* 0x040fe20000000015 */
[----:B------:R-:W-:Y:S01]  /*4df0*/  FFMA R44, R57, R46, R44 ;  /* 0x0000002e392c7223 */ /* 0x000fe2000000002c */
[C---:B------:R-:W-:Y:S01]  /*4e00*/  FFMA R30, R37.reuse, R30, R16 ;  /* 0x0000001e251e7223 */ /* 0x040fe20000000010 */
[C---:B------:R-:W-:Y:S01]  /*4e10*/  FFMA R18, R37.reuse, R50, R18 ;  /* 0x0000003225127223 */ /* 0x040fe20000000012 */
[----:B0-----:R-:W-:Y:S01]  /*4e20*/  FFMA R23, R22, R43, R69 ;  /* 0x0000002b16177223 */ /* 0x001fe20000000045 */
        /* <DEDUP_REMOVED lines=13> */
[----:B-1----:R-:W-:Y:S01]  /*4f00*/  FFMA R69, R49, R39, R17 ;  /* 0x0000002731457223 */ /* 0x002fe20000000011 */
[----:B------:R-:W-:Y:S01]  /*4f10*/  MOV R77, UR14 ;  /* 0x0000000e004d7c02 */ /* 0x000fe20008000f00 */
        /* <DEDUP_REMOVED lines=12> */
[----:B--2---:R-:W-:Y:S01]  /*4fe0*/  FFMA R49, R26, R31, R113 ;  /* 0x0000001f1a317223 */ /* 0x004fe20000000071 */
[C---:B------:R-:W-:Y:S01]  /*4ff0*/  FFMA R70, R41.reuse, R39, R21 ;  /* 0x0000002729467223 */ /* 0x040fe20000000015 */
[----:B------:R-:W-:Y:S01]  /*5000*/  FFMA R118, R41, R47, R44 ;  /* 0x0000002f29767223 */ /* 0x000fe2000000002c */
[----:B---3--:R-:W-:Y:S01]  /*5010*/  FFMA R57, R20, R43, R52 ;  /* 0x0000002b14397223 */ /* 0x008fe20000000034 */
[----:B----4-:R-:W-:Y:S01]  /*5020*/  FFMA R113, R28, R51, R18 ;  /* 0x000000331c717223 */ /* 0x010fe20000000012 */
        /* <DEDUP_REMOVED lines=9> */
[----:B------:R-:W-:Y:S01]  /*50c0*/  FFMA R18, R28, R47, R45 ;  /* 0x0000002f1c127223 */ /* 0x000fe2000000002d */
[----:B------:R-:W-:Y:S01]  /*50d0*/  FFMA R52, R5, R27, R119 ;  /* 0x0000001b05347223 */ /* 0x000fe20000000077 */
[----:B------:R-:W-:Y:S01]  /*50e0*/  LEA R6, R77, R6, 0x4 ;  /* 0x000000064d067211 */ /* 0x000fe200078e20ff */
        /* <DEDUP_REMOVED lines=31> */
[----:B------:R-:W-:-:S02]  /*52e0*/  IADD3 R4, PT, PT, R4, 0x10, RZ ;  /* 0x0000001004047810 */ /* 0x000fc40007ffe0ff */
[----:B------:R-:W-:Y:S02]  /*52f0*/  IADD3 R7, PT, PT, R7, 0x10, RZ ;  /* 0x0000001007077810 */ /* 0x000fe40007ffe0ff */
[----:B------:R-:W-:Y:S02]  /*5300*/  IADD3 R8, PT, PT, R8, 0x10, RZ ;  /* 0x0000001008087810 */ /* 0x000fe40007ffe0ff */
[----:B------:R-:W-:Y:S02]  /*5310*/  IADD3 R9, PT, PT, R9, 0x10, RZ ;  /* 0x0000001009097810 */ /* 0x000fe40007ffe0ff */
[----:B------:R-:W-:Y:S02]  /*5320*/  IADD3 R10, PT, PT, R10, 0x10, RZ ;  /* 0x000000100a0a7810 */ /* 0x000fe40007ffe0ff */
[----:B------:R-:W-:Y:S02]  /*5330*/  IADD3 R11, PT, PT, R11, 0x10, RZ ;  /* 0x000000100b0b7810 */ /* 0x000fe40007ffe0ff */
[----:B------:R-:W-:-:S02]  /*5340*/  IADD3 R12, PT, PT, R12, 0x10, RZ ;  /* 0x000000100c0c7810 */ /* 0x000fc40007ffe0ff */
[----:B------:R-:W-:Y:S01]  /*5350*/  IADD3 R13, PT, PT, R13, 0x10, RZ ;  /* 0x000000100d0d7810 */ /* 0x000fe20007ffe0ff */
[----:B------:R-:W-:Y:S06]  /*5360*/  BAR.SYNC.DEFER_BLOCKING 0x0 ;  /* 0x0000000000007b1d */ /* 0x000fec0000010000 */
[----:B------:R-:W-:Y:S05]  /*5370*/  BRA.U !UP0, `(.L_x_1) ;  /* 0xffffffb108687547 */ /* 0x000fea000b83ffff */
.L_x_0:
[----:B------:R-:W0:Y:S01]  /*5380*/  LDC R8, c[0x0][0x39c] ;  /* 0x0000e700ff087b82 */ /* 0x000e220000000800 */
[----:B------:R-:W-:Y:S02]  /*5390*/  MOV R4, UR12 ;  /* 0x0000000c00047c02 */ /* 0x000fe40008000f00 */
[----:B------:R-:W-:Y:S02]  /*53a0*/  LEA R0, R0, R2, 0x7 ;  /* 0x0000000200007211 */ /* 0x000fe400078e38ff */
[----:B------:R-:W-:-:S05]  /*53b0*/  LEA R3, R4, R3, 0x7 ;  /* 0x0000000304037211 */ /* 0x000fca00078e38ff */
[----:B0-----:R-:W-:-:S04]  /*53c0*/  IMAD R9, R3, R8, R0 ;  /* 0x0000000803097224 */ /* 0x001fc800078e0200 */
[--C-:B-----5:R-:W-:Y:S01]  /*53d0*/  IMAD.WIDE R2, R9, 0x4, R62.reuse ;  /* 0x0000000409027825 */ /* 0x120fe200078e023e */
[CC--:B------:R-:W-:Y:S02]  /*53e0*/  LEA R5, R8.reuse, R9.reuse, 0x4 ;  /* 0x0000000908057211 */ /* 0x0c0fe400078e20ff */
[CC--:B------:R-:W-:Y:S02]  /*53f0*/  LEA R11, R8.reuse, R9.reuse, 0x5 ;  /* 0x00000009080b7211 */ /* 0x0c0fe400078e28ff */
[C---:B------:R-:W-:Y:S01]  /*5400*/  LEA R9, R8.reuse, R9, 0x6 ;  /* 0x0000000908097211 */ /* 0x040fe200078e30ff */
[----:B------:R-:W-:Y:S01]  /*5410*/  STG.E desc[UR10][R2.64], R70 ;  /* 0x0000004602007986 */ /* 0x000fe2000c10190a */
[--C-:B------:R-:W-:Y:S02]  /*5420*/  IMAD.WIDE R4, R5, 0x4, R62.reuse ;  /* 0x0000000405047825 */ /* 0x100fe400078e023e */
[----:B------:R-:W-:Y:S01]  /*5430*/  LEA R13, R8, R9, 0x5 ;  /* 0x00000009080d7211 */ /* 0x000fe200078e28ff */
[----:B------:R-:W-:Y:S01]  /*5440*/  STG.E desc[UR10][R2.64+0x40], R73 ;  /* 0x0000404902007986 */ /* 0x000fe2000c10190a */
[----:B------:R-:W-:-:S02]  /*5450*/  IMAD.WIDE R6, R11, 0x4, R62 ;  /* 0x000000040b067825 */ /* 0x000fc400078e023e */
[C---:B------:R-:W-:Y:S01]  /*5460*/  LEA R25, R8.reuse, R13, 0x4 ;  /* 0x0000000d08197211 */ /* 0x040fe200078e20ff */
[----:B------:R-:W-:Y:S04]  /*5470*/  STG.E desc[UR10][R2.64+0x80], R75 ;  /* 0x0000804b02007986 */ /* 0x000fe8000c10190a */
[----:B------:R-:W-:Y:S04]  /*5480*/  STG.E desc[UR10][R2.64+0xc0], R69 ;  /* 0x0000c04502007986 */ /* 0x000fe8000c10190a */
[----:B------:R-:W-:Y:S04]  /*5490*/  STG.E desc[UR10][R2.64+0x100], R44 ;  /* 0x0001002c02007986 */ /* 0x000fe8000c10190a */
[----:B------:R-:W-:Y:S04]  /*54a0*/  STG.E desc[UR10][R2.64+0x140], R46 ;  /* 0x0001402e02007986 */ /* 0x000fe8000c10190a */
[----:B------:R-:W-:Y:S04]  /*54b0*/  STG.E desc[UR10][R2.64+0x180], R45 ;  /* 0x0001802d02007986 */ /* 0x000fe8000c10190a */
[----:B------:R0:W-:Y:S04]  /*54c0*/  STG.E desc[UR10][R2.64+0x1c0], R83 ;  /* 0x0001c05302007986 */ /* 0x0001e8000c10190a */
[----:B------:R-:W-:Y:S04]  /*54d0*/  STG.E desc[UR10][R4.64], R84 ;  /* 0x0000005404007986 */ /* 0x000fe8000c10190a */
[----:B------:R-:W-:Y:S01]  /*54e0*/  STG.E desc[UR10][R4.64+0x40], R86 ;  /* 0x0000405604007986 */ /* 0x000fe2000c10190a */
[----:B0-----:R-:W-:-:S03]  /*54f0*/  LEA R3, R8, R11, 0x4 ;  /* 0x0000000b08037211 */ /* 0x001fc600078e20ff */
[----:B------:R-:W-:Y:S01]  /*5500*/  STG.E desc[UR10][R4.64+0x80], R89 ;  /* 0x0000805904007986 */ /* 0x000fe2000c10190a */
[----:B------:R-:W-:-:S03]  /*5510*/  LEA R11, R8, R9, 0x4 ;  /* 0x00000009080b7211 */ /* 0x000fc600078e20ff */
[----:B------:R-:W-:Y:S01]  /*5520*/  STG.E desc[UR10][R4.64+0xc0], R88 ;  /* 0x0000c05804007986 */ /* 0x000fe2000c10190a */
[----:B------:R-:W-:-:S03]  /*5530*/  IMAD.WIDE R2, R3, 0x4, R62 ;  /* 0x0000000403027825 */ /* 0x000fc600078e023e */
[----:B------:R-:W-:Y:S04]  /*5540*/  STG.E desc[UR10][R4.64+0x100], R85 ;  /* 0x0001005504007986 */ /* 0x000fe8000c10190a */
[----:B------:R-:W-:Y:S04]  /*5550*/  STG.E desc[UR10][R4.64+0x140], R91 ;  /* 0x0001405b04007986 */ /* 0x000fe8000c10190a */
[----:B------:R-:W-:Y:S04]  /*5560*/  STG.E desc[UR10][R4.64+0x180], R87 ;  /* 0x0001805704007986 */ /* 0x000fe8000c10190a */
[----:B------:R0:W-:Y:S04]  /*5570*/  STG.E desc[UR10][R4.64+0x1c0], R50 ;  /* 0x0001c03204007986 */ /* 0x0001e8000c10190a */
[----:B------:R-:W-:Y:S04]  /*5580*/  STG.E desc[UR10][R6.64], R90 ;  /* 0x0000005a06007986 */ /* 0x000fe8000c10190a */
[----:B------:R-:W-:Y:S01]  /*5590*/  STG.E desc[UR10][R6.64+0x40], R48 ;  /* 0x0000403006007986 */ /* 0x000fe2000c10190a */
[----:B0-----:R-:W-:-:S03]  /*55a0*/  IMAD.WIDE R4, R9, 0x4, R62 ;  /* 0x0000000409047825 */ /* 0x001fc600078e023e */
[----:B------:R-:W-:Y:S01]  /*55b0*/  STG.E desc[UR10][R6.64+0x80], R92 ;  /* 0x0000805c06007986 */ /* 0x000fe2000c10190a */
[----:B------:R-:W-:-:S03]  /*55c0*/  IMAD.WIDE R8, R11, 0x4, R62 ;  /* 0x000000040b087825 */ /* 0x000fc600078e023e */
[----:B------:R-:W-:Y:S01]  /*55d0*/  STG.E desc[UR10][R6.64+0xc0], R94 ;  /* 0x0000c05e06007986 */ /* 0x000fe2000c10190a */
[----:B------:R-:W-:-:S03]  /*55e0*/  IMAD.WIDE R10, R13, 0x4, R62 ;  /* 0x000000040d0a7825 */ /* 0x000fc600078e023e */
[----:B------:R-:W-:Y:S01]  /*55f0*/  STG.E desc[UR10][R6.64+0x100], R49 ;  /* 0x0001003106007986 */ /* 0x000fe2000c10190a */
[----:B------:R-:W-:-:S03]  /*5600*/  IMAD.WIDE R62, R25, 0x4, R62 ;  /* 0x00000004193e7825 */ /* 0x000fc600078e023e */
[----:B------:R-:W-:Y:S04]  /*5610*/  STG.E desc[UR10][R6.64+0x140], R93 ;  /* 0x0001405d06007986 */ /* 0x000fe8000c10190a */
        /* <DEDUP_REMOVED lines=41> */
[----:B------:R-:W-:Y:S01]  /*58b0*/  STG.E desc[UR10][R62.64+0x1c0], R59 ;  /* 0x0001c03b3e007986 */ /* 0x000fe2000c10190a */
[----:B------:R-:W-:Y:S05]  /*58c0*/  EXIT ;  /* 0x000000000000794d */ /* 0x000fea0003800000 */
.L_x_2:
[----:B------:R-:W-:-:S00]  /*58d0*/  BRA `(.L_x_2) ;  /* 0xfffffffc00fc7947 */ /* 0x000fc0000383ffff */
[----:B------:R-:W-:-:S00]  /*58e0*/  NOP ;  /* 0x0000000000007918 */ /* 0x000fc00000000000 */
        /* <DEDUP_REMOVED lines=9> */
.L_x_19:


//--------------------- .text._Z16matrixMulCUDA96BILi96ELi16EEvPPfS1_S1_ii --------------------------
	.section	.text._Z16matrixMulCUDA96BILi96ELi16EEvPPfS1_S1_ii,"ax",@progbits
	.align	128
        .global         _Z16matrixMulCUDA96BILi96ELi16EEvPPfS1_S1_ii
        .type           _Z16matrixMulCUDA96BILi96ELi16EEvPPfS1_S1_ii,@function
        .size           _Z16matrixMulCUDA96BILi96ELi16EEvPPfS1_S1_ii,(.L_x_20 - _Z16matrixMulCUDA96BILi96ELi16EEvPPfS1_S1_ii)
        .other          _Z16matrixMulCUDA96BILi96ELi16EEvPPfS1_S1_ii,@"STO_CUDA_ENTRY STV_DEFAULT"
_Z16matrixMulCUDA96BILi96ELi16EEvPPfS1_S1_ii:
.text._Z16matrixMulCUDA96BILi96ELi16EEvPPfS1_S1_ii:
        /* <DEDUP_REMOVED lines=15> */
[----:B------:R-:W-:Y:S01]  /*00f0*/  MOV R64, RZ ;  /* 0x000000ff00407202 */ /* 0x000fe20000000f00 */
        /* <DEDUP_REMOVED lines=8> */
[----:B------:R-:W-:Y:S01]  /*0180*/  MOV R41, RZ ;  /* 0x000000ff00297202 */ /* 0x000fe20000000f00 */
[----:B------:R-:W-:Y:S01]  /*0190*/  HFMA2 R84, -RZ, RZ, 0, 0 ;  /* 0x00000000ff547431 */ /* 0x000fe200000001ff */
[----:B------:R-:W-:Y:S01]  /*01a0*/  CS2R R12, SRZ ;  /* 0x00000000000c7805 */ /* 0x000fe2000001ff00 */
[----:B------:R-:W-:Y:S01]  /*01b0*/  HFMA2 R60, -RZ, RZ, 0, 0 ;  /* 0x00000000ff3c7431 */ /* 0x000fe200000001ff */
[----:B------:R-:W-:Y:S01]  /*01c0*/  MOV R74, RZ ;  /* 0x000000ff004a7202 */ /* 0x000fe20000000f00 */
[----:B------:R-:W-:Y:S01]  /*01d0*/  HFMA2 R92, -RZ, RZ, 0, 0 ;  /* 0x00000000ff5c7431 */ /* 0x000fe200000001ff */
[----:B------:R-:W-:Y:S01]  /*01e0*/  MOV R18, RZ ;  /* 0x000000ff00127202 */ /* 0x000fe20000000f00 */
[----:B------:R-:W-:Y:S01]  /*01f0*/  HFMA2 R56, -RZ, RZ, 0, 0 ;  /* 0x00000000ff387431 */ /* 0x000fe200000001ff */
[----:B------:R-:W-:Y:S01]  /*0200*/  CS2R R14, SRZ ;  /* 0x00000000000e7805 */ /* 0x000fe2000001ff00 */
[----:B------:R-:W-:Y:S01]  /*0210*/  HFMA2 R90, -RZ, RZ, 0, 0 ;  /* 0x00000000ff5a7431 */ /* 0x000fe200000001ff */
[----:B------:R-:W-:Y:S01]  /*0220*/  CS2R R36, SRZ ;  /* 0x0000000000247805 */ /* 0x000fe2000001ff00 */
[----:B------:R-:W-:Y:S01]  /*0230*/  HFMA2 R68, -RZ, RZ, 0, 0 ;  /* 0x00000000ff447431 */ /* 0x000fe200000001ff */
[----:B------:R-:W-:Y:S01]  /*0240*/  MOV R72, RZ ;  /* 0x000000ff00487202 */ /* 0x000fe20000000f00 */
[----:B------:R-:W-:Y:S01]  /*0250*/  HFMA2 R52, -RZ, RZ, 0, 0 ;  /* 0x00000000ff347431 */ /* 0x000fe200000001ff */
[----:B------:R-:W-:-:S02]  /*0260*/  CS2R R38, SRZ ;  /* 0x0000000000267805 */ /* 0x000fc4000001ff00 */
[----:B------:R-:W-:Y:S02]  /*0270*/  MOV R82, RZ ;  /* 0x000000ff00527202 */ /* 0x000fe40000000f00 */
[----:B------:R-:W-:Y:S02]  /*0280*/  MOV R58, RZ ;  /* 0x000000ff003a7202 */ /* 0x000fe40000000f00 */
[----:B------:R-:W-:Y:S02]  /*0290*/  MOV R88, RZ ;  /* 0x000000ff00587202 */ /* 0x000fe40000000f00 */
[----:B------:R-:W-:Y:S02]  /*02a0*/  MOV R80, RZ ;  /* 0x000000ff00507202 */ /* 0x000fe40000000f00 */
[----:B------:R-:W-:Y:S02]  /*02b0*/  MOV R34, RZ ;  /* 0x000000ff00227202 */ /* 0x000fe40000000f00 */
[----:B------:R-:W-:-:S02]  /*02c0*/  MOV R32, RZ ;  /* 0x000000ff00207202 */ /* 0x000fc40000000f00 */
[----:B------:R-:W-:Y:S01]  /*02d0*/  MOV R28, RZ ;  /* 0x000000ff001c7202 */ /* 0x000fe20000000f00 */
[----:B0123--:R-:W-:Y:S06]  /*02e0*/  BRA.U !UP0, `(.L_x_3) ;  /* 0x0000003108287547 */ /* 0x00ffec000b800000 */
[----:B------:R-:W2:Y:S01]  /*02f0*/  LDG.E.64 R4, desc[UR10][R4.64] ;  /* 0x0000000a04047981 */ /* 0x000ea2000c1e1b00 */
[----:B------:R-:W0:Y:S03]  /*0300*/  LDCU UR14, c[0x0][0x39c] ;  /* 0x00007380ff0e77ac */ /* 0x000e260008000800 */
[----:B------:R-:W5:Y:S01]  /*0310*/  LDG.E.64 R44, desc[UR10][R44.64] ;  /* 0x0000000a2c2c7981 */ /* 0x000f62000c1e1b00 */
[----:B------:R-:W-:Y:S01]  /*0320*/  UIMAD UR6, UR12, 0x60, URZ ;  /* 0x000000600c0678a4 */ /* 0x000fe2000f8e02ff */
[----:B------:R-:W-:-:S05]  /*0330*/  MOV R17, RZ ;  /* 0x000000ff00117202 */ /* 0x000fca0000000f00 */
[----:B------:R-:W-:Y:S01]  /*0340*/  IADD3 R6, PT, PT, R2, UR6, RZ ;  /* 0x0000000602067c10 */ /* 0x000fe2000fffe0ff */
[----:B------:R-:W-:-:S03]  /*0350*/  UIMAD UR6, UR6, UR13, URZ ;  /* 0x0000000d060672a4 */ /* 0x000fc6000f8e02ff */
[C---:B------:R-:W-:Y:S01]  /*0360*/  IADD3 R8, PT, PT, R6.reuse, 0x10, RZ ;  /* 0x0000001006087810 */ /* 0x040fe20007ffe0ff */
[C-C-:B------:R-:W-:Y:S01]  /*0370*/  IMAD R40, R6.reuse, UR13, R3.reuse ;  /* 0x0000000d06287c24 */ /* 0x140fe2000f8e0203 */
[C---:B------:R-:W-:Y:S02]  /*0380*/  IADD3 R10, PT, PT, R6.reuse, 0x30, RZ ;  /* 0x00000030060a7810 */ /* 0x040fe40007ffe0ff */
[----:B------:R-:W-:Y:S01]  /*0390*/  IADD3 R16, PT, PT, R6, 0x50, RZ ;  /* 0x0000005006107810 */ /* 0x000fe20007ffe0ff */
[--C-:B0-----:R-:W-:Y:S01]  /*03a0*/  IMAD R11, R2, UR14, R3.reuse ;  /* 0x0000000e020b7c24 */ /* 0x101fe2000f8e0203 */
[----:B------:R-:W-:Y:S01]  /*03b0*/  IADD3 R20, PT, PT, R6, 0x40, RZ ;  /* 0x0000004006147810 */ /* 0x000fe20007ffe0ff */
[----:B------:R-:W-:Y:S02]  /*03c0*/  IMAD R7, R10, UR13, R3 ;  /* 0x0000000d0a077c24 */ /* 0x000fe4000f8e0203 */
[----:B------:R-:W-:Y:S02]  /*03d0*/  IMAD R11, R0, 0x60, R11 ;  /* 0x00000060000b7824 */ /* 0x000fe400078e020b */
[----:B------:R-:W-:-:S02]  /*03e0*/  IMAD R9, R16, UR13, R3 ;  /* 0x0000000d10097c24 */ /* 0x000fc4000f8e0203 */
[--C-:B------:R-:W-:Y:S01]  /*03f0*/  IMAD R10, R20, UR13, R3.reuse ;  /* 0x0000000d140a7c24 */ /* 0x100fe2000f8e0203 */
[----:B--2---:R-:W-:Y:S02]  /*0400*/  R2UR UR4, R4 ;  /* 0x00000000040472ca */ /* 0x004fe400000e0000 */
[----:B------:R-:W-:Y:S02]  /*0410*/  R2UR UR5, R5 ;  /* 0x00000000050572ca */ /* 0x000fe400000e0000 */
[----:B------:R-:W-:Y:S01]  /*0420*/  IADD3 R4, PT, PT, R6, 0x20, RZ ;  /* 0x0000002006047810 */ /* 0x000fe20007ffe0ff */
[----:B------:R-:W-:-:S04]  /*0430*/  IMAD R6, R8, UR13, R3 ;  /* 0x0000000d08067c24 */ /* 0x000fc8000f8e0203 */
[----:B------:R-:W-:-:S04]  /*0440*/  IMAD R8, R4, UR13, R3 ;  /* 0x0000000d04087c24 */ /* 0x000fc8000f8e0203 */
[----:B------:R-:W-:-:S04]  /*0450*/  UIADD3 UR8, UP0, UPT, UR4, 0xc0, URZ ;  /* 0x000000c004087890 */ /* 0x000fc8000ff1e0ff */
[----:B------:R-:W-:-:S12]  /*0460*/  UIADD3.X UR9, UPT, UPT, URZ, UR5, URZ, UP0, !UPT ;  /* 0x00000005ff097290 */ /* 0x000fd800087fe4ff */
.L_x_4:
[----:B------:R-:W-:Y:S02]  /*0470*/  HFMA2 R4, -RZ, RZ, 0, 2.384185791015625e-07 ;  /* 0x00000004ff047431 */ /* 0x000fe400000001ff */
[--C-:B-----5:R-:W-:Y:S01]  /*0480*/  IMAD.WIDE R22, R40, 0x4, R44.reuse ;  /* 0x0000000428167825 */ /* 0x120fe200078e022c */
[----:B------:R-:W-:Y:S01]  /*0490*/  UMOV UR4, UR8 ;  /* 0x0000000800047c82 */ /* 0x000fe20008000000 */
[----:B------:R-:W-:Y:S02]  /*04a0*/  UMOV UR5, UR9 ;  /* 0x0000000900057c82 */ /* 0x000fe40008000000 */
[--C-:B------:R-:W-:Y:S01]  /*04b0*/  IMAD.WIDE R30, R6, 0x4, R44.reuse ;  /* 0x00000004061e7825 */ /* 0x100fe200078e022c */
[----:B------:R0:W2:Y:S03]  /*04c0*/  LDG.E R29, desc[UR10][R22.64] ;  /* 0x0000000a161d7981 */ /* 0x0000a6000c1e1900 */
[----:B------:R-:W-:-:S02]  /*04d0*/  IMAD.WIDE R26, R7, 0x4, R44 ;  /* 0x00000004071a7825 */ /* 0x000fc400078e022c */
[----:B------:R-:W3:Y:S02]  /*04e0*/  LDG.E R31, desc[UR10][R30.64] ;  /* 0x0000000a1e1f7981 */ /* 0x000ee4000c1e1900 */
[----:B------:R-:W-:Y:S02]  /*04f0*/  IMAD.WIDE R4, R11, R4, UR4 ;  /* 0x000000040b047e25 */ /* 0x000fe4000f8e0204 */
[----:B------:R-:W4:Y:S02]  /*0500*/  LDG.E R27, desc[UR10][R26.64] ;  /* 0x0000000a1a1b7981 */ /* 0x000f24000c1e1900 */
[--C-:B------:R-:W-:Y:S02]  /*0510*/  IMAD.WIDE R24, R8, 0x4, R44.reuse ;  /* 0x0000000408187825 */ /* 0x100fe400078e022c */
[----:B------:R-:W2:Y:S02]  /*0520*/  LDG.E R35, desc[UR10][R4.64+-0xc0] ;  /* 0xffff400a04237981 */ /* 0x000ea4000c1e1900 */
[----:B------:R-:W-:-:S02]  /*0530*/  IMAD.WIDE R20, R10, 0x4, R44 ;  /* 0x000000040a147825 */ /* 0x000fc400078e022c */
[----:B------:R-:W3:Y:S02]  /*0540*/  LDG.E R53, desc[UR10][R4.64+-0x80] ;  /* 0xffff800a04357981 */ /* 0x000ee4000c1e1900 */
[----:B0-----:R-:W-:Y:S02]  /*0550*/  IMAD.WIDE R22, R9, 0x4, R44 ;  /* 0x0000000409167825 */ /* 0x001fe400078e022c */
[----:B------:R-:W4:Y:S04]  /*0560*/  LDG.E R19, desc[UR10][R4.64+-0x40] ;  /* 0xffffc00a04137981 */ /* 0x000f28000c1e1900 */
[----:B------:R-:W4:Y:S04]  /*0570*/  LDG.E R16, desc[UR10][R4.64] ;  /* 0x0000000a04107981 */ /* 0x000f28000c1e1900 */
[----:B------:R-:W4:Y:S04]  /*0580*/  LDG.E R33, desc[UR10][R4.64+0x40] ;  /* 0x0000400a04217981 */ /* 0x000f28000c1e1900 */
[----:B------:R0:W4:Y:S04]  /*0590*/  LDG.E R55, desc[UR10][R4.64+0x80] ;  /* 0x0000800a04377981 */ /* 0x000128000c1e1900 */
[----:B------:R-:W4:Y:S04]  /*05a0*/  LDG.E R25, desc[UR10][R24.64] ;  /* 0x0000000a18197981 */ /* 0x000f28000c1e1900 */
[----:B------:R-:W4:Y:S04]  /*05b0*/  LDG.E R63, desc[UR10][R20.64] ;  /* 0x0000000a143f7981 */ /* 0x000f28000c1e1900 */
[----:B------:R-:W4:Y:S01]  /*05c0*/  LDG.E R65, desc[UR10][R22.64] ;  /* 0x0000000a16417981 */ /* 0x000f22000c1e1900 */
[----:B------:R-:W1:Y:S01]  /*05d0*/  S2UR UR7, SR_CgaCtaId ;  /* 0x00000000000779c3 */ /* 0x000e620000008800 */
[----:B------:R-:W-:-:S02]  /*05e0*/  UMOV UR4, 0x400 ;  /* 0x0000040000047882 */ /* 0x000fc40000000000 */
[----:B------:R-:W-:-:S04]  /*05f0*/  UIADD3 UR5, UPT, UPT, UR4, 0x1800, URZ ;  /* 0x0000180004057890 */ /* 0x000fc8000fffe0ff */
[----:B-1----:R-:W-:Y:S02]  /*0600*/  ULEA UR5, UR7, UR5, 0x18 ;  /* 0x0000000507057291 */ /* 0x002fe4000f8ec0ff */
[----:B------:R-:W-:-:S04]  /*0610*/  ULEA UR4, UR7, UR4, 0x18 ;  /* 0x0000000407047291 */ /* 0x000fc8000f8ec0ff */
[----:B0-----:R-:W-:Y:S02]  /*0620*/  LEA R5, R3, UR5, 0x2 ;  /* 0x0000000503057c11 */ /* 0x001fe4000f8e10ff */
[----:B------:R-:W-:-:S03]  /*0630*/  LEA R4, R2, UR4, 0x6 ;  /* 0x0000000402047c11 */ /* 0x000fc6000f8e30ff */
[----:B------:R-:W-:Y:S01]  /*0640*/  IMAD R30, R2, 0x180, R5 ;  /* 0x00000180021e7824 */ /* 0x000fe200078e0205 */
[----:B------:R-:W-:-:S04]  /*0650*/  LEA R50, R3, R4, 0x2 ;  /* 0x0000000403327211 */ /* 0x000fc800078e10ff */
[----:B--2---:R-:W-:Y:S04]  /*0660*/  STS [R30], R35 ;  /* 0x000000231e007388 */ /* 0x004fe80000000800 */
[----:B---3--:R-:W-:Y:S04]  /*0670*/  STS [R30+0x40], R53 ;  /* 0x000040351e007388 */ /* 0x008fe80000000800 */
[----:B----4-:R-:W-:Y:S04]  /*0680*/  STS [R30+0x80], R19 ;  /* 0x000080131e007388 */ /* 0x010fe80000000800 */
        /* <DEDUP_REMOVED lines=8> */
[----:B------:R-:W-:Y:S01]  /*0710*/  STS [R50+0x1400], R65 ;  /* 0x0014004132007388 */ /* 0x000fe20000000800 */
[----:B------:R-:W-:Y:S06]  /*0720*/  BAR.SYNC.DEFER_BLOCKING 0x0 ;  /* 0x0000000000007b1d */ /* 0x000fec0000010000 */
[----:B------:R-:W-:Y:S04]  /*0730*/  LDS.128 R20, [R4] ;  /* 0x0000000004147984 */ /* 0x000fe80000000c00 */
[----:B------:R-:W0:Y:S04]  /*0740*/  LDS R59, [R5+0x40] ;  /* 0x00004000053b7984 */ /* 0x000e280000000800 */
[----:B------:R-:W1:Y:S04]  /*0750*/  LDS R57, [R5+0x80] ;  /* 0x0000800005397984 */ /* 0x000e680000000800 */
[----:B------:R-:W2:Y:S04]  /*0760*/  LDS R61, [R5] ;  /* 0x00000000053d7984 */ /* 0x000ea80000000800 */
[----:B------:R-:W3:Y:S04]  /*0770*/  LDS R55, [R5+0xc0] ;  /* 0x0000c00005377984 */ /* 0x000ee80000000800 */
[----:B------:R-:W4:Y:S04]  /*0780*/  LDS R53, [R5+0x100] ;  /* 0x0001000005357984 */ /* 0x000f280000000800 */
[----:B------:R-:W4:Y:S04]  /*0790*/  LDS R19, [R5+0x140] ;  /* 0x0001400005137984 */ /* 0x000f280000000800 */
[----:B------:R-:W4:Y:S04]  /*07a0*/  LDS.128 R24, [R4+0x400] ;  /* 0x0004000004187984 */ /* 0x000f280000000c00 */
[----:B------:R-:W-:Y:S04]  /*07b0*/  LDS R65, [R5+0x240] ;  /* 0x0002400005417984 */ /* 0x000fe80000000800 */
[----:B------:R-:W-:Y:S01]  /*07c0*/  LDS R83, [R5+0x380] ;  /* 0x0003800005537984 */ /* 0x000fe20000000800 */
[----:B0-----:R-:W-:-:S03]  /*07d0*/  FFMA R54, R20, R59, R28 ;  /* 0x0000003b14367223 */ /* 0x001fc6000000001c */
[----:B------:R-:W0:Y:S01]  /*07e0*/  LDS.128 R28, [R4+0x800] ;  /* 0x00080000041c7984 */ /* 0x000e220000000c00 */
[C---:B-1----:R-:W-:Y:S01]  /*07f0*/  FFMA R78, R20.reuse, R57, R52 ;  /* 0x00000039144e7223 */ /* 0x042fe20000000034 */
[C---:B--2---:R-:W-:Y:S01]  /*0800*/  FFMA R16, R20.reuse, R61, R13 ;  /* 0x0000003d14107223 */ /* 0x044fe2000000000d */
[C---:B---3--:R-:W-:Y:S01]  /*0810*/  FFMA R66, R20.reuse, R55, R32 ;  /* 0x0000003714427223 */ /* 0x048fe20000000020 */
[C---:B----4-:R-:W-:Y:S01]  /*0820*/  FFMA R52, R20.reuse, R53, R68 ;  /* 0x0000003514347223 */ /* 0x050fe20000000044 */
[----:B------:R-:W-:Y:S02]  /*0830*/  FFMA R20, R20, R19, R34 ;  /* 0x0000001314147223 */ /* 0x000fe40000000022 */
[----:B------:R-:W1:Y:S01]  /*0840*/  LDS.128 R32, [R4+0xc00] ;  /* 0x000c000004207984 */ /* 0x000e620000000c00 */
        /* <DEDUP_REMOVED lines=17> */
[----:B------:R-:W-:-:S02]  /*0960*/  FFMA R32, R19, R32, R36 ;  /* 0x0000002013207223 */ /* 0x000fc40000000024 */
[----:B------:R-:W0:Y:S02]  /*0970*/  LDS.128 R36, [R4+0x1000] ;  /* 0x0010000004247984 */ /* 0x000e240000000c00 */
[-C--:B0-----:R-:W-:Y:S01]  /*0980*/  FFMA R63, R61, R36.reuse, R14 ;  /* 0x000000243d3f7223 */ /* 0x081fe2000000000e */
[-C--:B------:R-:W-:Y:S01]  /*0990*/  FFMA R73, R59, R36.reuse, R18 ;  /* 0x000000243b497223 */ /* 0x080fe20000000012 */
[-C--:B------:R-:W-:Y:S01]  /*09a0*/  FFMA R86, R57, R36.reuse, R86 ;  /* 0x0000002439567223 */ /* 0x080fe20000000056 */
[-C--:B------:R-:W-:Y:S01]  /*09b0*/  FFMA R74, R55, R36.reuse, R74 ;  /* 0x00000024374a7223 */ /* 0x080fe2000000004a */
[-C--:B------:R-:W-:Y:S01]  /*09c0*/  FFMA R62, R53, R36.reuse, R62 ;  /* 0x00000024353e7223 */ /* 0x080fe2000000003e */
[C---:B------:R-:W-:Y:S02]  /*09d0*/  FFMA R36, R19.reuse, R36, R12 ;  /* 0x0000002413247223 */ /* 0x040fe4000000000c */
[----:B------:R-:W0:Y:S02]  /*09e0*/  LDS.128 R12, [R4+0x1400] ;  /* 0x00140000040c7984 */ /* 0x000e240000000c00 */
[-C--:B0-----:R-:W-:Y:S01]  /*09f0*/  FFMA R18, R19, R12.reuse, R17 ;  /* 0x0000000c13127223 */ /* 0x081fe20000000011 */
[-C--:B------:R-:W-:Y:S01]  /*0a00*/  FFMA R41, R61, R12.reuse, R41 ;  /* 0x0000000c3d297223 */ /* 0x080fe20000000029 */
[-C--:B------:R-:W-:Y:S01]  /*0a10*/  FFMA R91, R59, R12.reuse, R49 ;  /* 0x0000000c3b5b7223 */ /* 0x080fe20000000031 */
[-C--:B------:R-:W-:Y:S01]  /*0a20*/  FFMA R79, R57, R12.reuse, R47 ;  /* 0x0000000c394f7223 */ /* 0x080fe2000000002f */
[-C--:B------:R-:W-:Y:S01]  /*0a30*/  FFMA R76, R55, R12.reuse, R51 ;  /* 0x0000000c374c7223 */ /* 0x080fe20000000033 */
[----:B------:R-:W-:Y:S01]  /*0a40*/  FFMA R64, R53, R12, R64 ;  /* 0x0000000c35407223 */ /* 0x000fe20000000040 */
[----:B------:R-:W0:Y:S04]  /*0a50*/  LDS R17, [R5+0x1c0] ;  /* 0x0001c00005117984 */ /* 0x000e280000000800 */
[----:B------:R-:W1:Y:S04]  /*0a60*/  LDS R12, [R5+0x200] ;  /* 0x00020000050c7984 */ /* 0x000e680000000800 */
[----:B------:R-:W2:Y:S04]  /*0a70*/  LDS R47, [R5+0x180] ;  /* 0x00018000052f7984 */ /* 0x000ea80000000800 */
[----:B------:R-:W3:Y:S01]  /*0a80*/  LDS R55, [R5+0x280] ;  /* 0x0002800005377984 */ /* 0x000ee20000000800 */
[----:B0-----:R-:W-:Y:S01]  /*0a90*/  FFMA R93, R17, R33, R28 ;  /* 0x00000021115d7223 */ /* 0x001fe2000000001c */
[C---:B-1----:R-:W-:Y:S01]  /*0aa0*/  FFMA R28, R12.reuse, R21, R78 ;  /* 0x000000150c1c7223 */ /* 0x042fe2000000004e */
[----:B------:R-:W-:Y:S01]  /*0ab0*/  FFMA R87, R12, R29, R24 ;  /* 0x0000001d0c577223 */ /* 0x000fe20000000018 */
[----:B------:R-:W0:Y:S01]  /*0ac0*/  LDS R78, [R5+0x2c0] ;  /* 0x0002c000054e7984 */ /* 0x000e220000000800 */
[----:B------:R-:W-:-:S03]  /*0ad0*/  FFMA R24, R65, R21, R66 ;  /* 0x0000001541187223 */ /* 0x000fc60000000042 */
[----:B------:R-:W1:Y:S01]  /*0ae0*/  LDS R66, [R5+0x300] ;  /* 0x0003000005427984 */ /* 0x000e620000000800 */
[C---:B--2---:R-:W-:Y:S01]  /*0af0*/  FFMA R51, R47.reuse, R25, R46 ;  /* 0x000000192f337223 */ /* 0x044fe2000000002e */
[----:B------:R-:W-:Y:S01]  /*0b00*/  FFMA R46, R47, R37, R63 ;  /* 0x000000252f2e7223 */ /* 0x000fe2000000003f */
[-C--:B------:R-:W-:Y:S01]  /*0b10*/  FFMA R49, R17, R21.reuse, R54 ;  /* 0x0000001511317223 */ /* 0x080fe20000000036 */
[----:B------:R-:W-:Y:S01]  /*0b20*/  FFMA R71, R47, R21, R16 ;  /* 0x000000152f477223 */ /* 0x000fe20000000010 */
[-C--:B------:R-:W-:Y:S01]  /*0b30*/  FFMA R54, R17, R25.reuse, R90 ;  /* 0x0000001911367223 */ /* 0x080fe2000000005a */
[C---:B------:R-:W-:Y:S01]  /*0b40*/  FFMA R89, R12.reuse, R25, R80 ;  /* 0x000000190c597223 */ /* 0x040fe20000000050 */
[C---:B------:R-:W-:Y:S01]  /*0b50*/  FFMA R85, R12.reuse, R33, R84 ;  /* 0x000000210c557223 */ /* 0x040fe20000000054 */
[C---:B------:R-:W-:Y:S01]  /*0b60*/  FFMA R81, R12.reuse, R37, R86 ;  /* 0x000000250c517223 */ /* 0x040fe20000000056 */
[----:B------:R-:W-:Y:S01]  /*0b70*/  FFMA R79, R12, R13, R79 ;  /* 0x0000000d0c4f7223 */ /* 0x000fe2000000004f */
[-C--:B------:R-:W-:Y:S01]  /*0b80*/  FFMA R77, R65, R25.reuse, R68 ;  /* 0x00000019414d7223 */ /* 0x080fe20000000044 */
[----:B---3--:R-:W-:Y:S01]  /*0b90*/  FFMA R63, R55, R25, R56 ;  /* 0x00000019373f7223 */ /* 0x008fe20000000038 */
[----:B------:R-:W-:Y:S01]  /*0ba0*/  FFMA R16, R47, R13, R41 ;  /* 0x0000000d2f107223 */ /* 0x000fe20000000029 */
[----:B------:R-:W-:Y:S01]  /*0bb0*/  FFMA R12, R55, R21, R52 ;  /* 0x00000015370c7223 */ /* 0x000fe20000000034 */
[----:B------:R-:W-:Y:S01]  /*0bc0*/  FFMA R41, R17, R29, R92 ;  /* 0x0000001d11297223 */ /* 0x000fe2000000005c */
[----:B------:R-:W-:Y:S01]  /*0bd0*/  FFMA R57, R55, R37, R62 ;  /* 0x0000002537397223 */ /* 0x000fe2000000003e */
[C---:B------:R-:W-:Y:S01]  /*0be0*/  FFMA R75, R65.reuse, R29, R70 ;  /* 0x0000001d414b7223 */ /* 0x040fe20000000046 */
[----:B------:R-:W2:Y:S01]  /*0bf0*/  LDS R62, [R5+0x340] ;  /* 0x00034000053e7984 */ /* 0x000ea20000000800 */
[C---:B------:R-:W-:Y:S01]  /*0c00*/  FFMA R69, R65.reuse, R33, R72 ;  /* 0x0000002141457223 */ /* 0x040fe20000000048 */
[----:B------:R-:W-:Y:S01]  /*0c10*/  FFMA R67, R65, R37, R74 ;  /* 0x0000002541437223 */ /* 0x000fe2000000004a */
[C---:B------:R-:W-:Y:S01]  /*0c20*/  FFMA R61, R55.reuse, R29, R58 ;  /* 0x0000001d373d7223 */ /* 0x040fe2000000003a */
[----:B------:R-:W-:Y:S01]  /*0c30*/  FFMA R59, R55, R33, R60 ;  /* 0x00000021373b7223 */ /* 0x000fe2000000003c */
[C---:B------:R-:W-:Y:S01]  /*0c40*/  FFMA R91, R17.reuse, R13, R91 ;  /* 0x0000000d115b7223 */ /* 0x040fe2000000005b */
[----:B------:R-:W-:Y:S01]  /*0c50*/  FFMA R73, R17, R37, R73 ;  /* 0x0000002511497223 */ /* 0x000fe20000000049 */
[C---:B------:R-:W-:Y:S01]  /*0c60*/  FFMA R88, R47.reuse, R29, R88 ;  /* 0x0000001d2f587223 */ /* 0x040fe20000000058 */
[----:B------:R-:W-:Y:S01]  /*0c70*/  FFMA R82, R47, R33, R82 ;  /* 0x000000212f527223 */ /* 0x000fe20000000052 */
[----:B------:R-:W-:Y:S01]  /*0c80*/  LDS R56, [R5+0x500] ;  /* 0x0005000005387984 */ /* 0x000fe20000000800 */
[C---:B0-----:R-:W-:Y:S01]  /*0c90*/  FFMA R53, R78.reuse, R25, R50 ;  /* 0x000000194e357223 */ /* 0x041fe20000000032 */
[----:B------:R-:W-:-:S02]  /*0ca0*/  FFMA R20, R78, R21, R20 ;  /* 0x000000154e147223 */ /* 0x000fc40000000014 */
[----:B------:R-:W0:Y:S01]  /*0cb0*/  LDS R25, [R5+0x3c0] ;  /* 0x0003c00005197984 */ /* 0x000e220000000800 */
[----:B-1----:R-:W-:-:S03]  /*0cc0*/  FFMA R92, R66, R26, R51 ;  /* 0x0000001a425c7223 */ /* 0x002fc60000000033 */
[----:B------:R-:W1:Y:S04]  /*0cd0*/  LDS R21, [R5+0x400] ;  /* 0x0004000005157984 */ /* 0x000e680000000800 */
[----:B------:R-:W3:Y:S01]  /*0ce0*/  LDS R51, [R5+0x440] ;  /* 0x0004400005337984 */ /* 0x000ee20000000800 */
[-C--:B------:R-:W-:Y:S01]  /*0cf0*/  FFMA R65, R65, R13.reuse, R76 ;  /* 0x0000000d41417223 */ /* 0x080fe2000000004c */
[-C--:B------:R-:W-:Y:S01]  /*0d00*/  FFMA R55, R55, R13.reuse, R64 ;  /* 0x0000000d37377223 */ /* 0x080fe20000000040 */
[C---:B------:R-:W-:Y:S01]  /*0d10*/  FFMA R13, R78.reuse, R13, R18 ;  /* 0x0000000d4e0d7223 */ /* 0x040fe20000000012 */
[C---:B------:R-:W-:Y:S01]  /*0d20*/  FFMA R17, R78.reuse, R29, R48 ;  /* 0x0000001d4e117223 */ /* 0x040fe20000000030 */
[C---:B------:R-:W-:Y:S01]  /*0d30*/  FFMA R19, R78.reuse, R33, R32 ;  /* 0x000000214e137223 */ /* 0x040fe20000000020 */
[----:B------:R-:W4:Y:S01]  /*0d40*/  LDS R18, [R5+0x480] ;  /* 0x0004800005127984 */ /* 0x000f220000000800 */
[----:B------:R-:W-:-:S03]  /*0d50*/  FFMA R47, R78, R37, R36 ;  /* 0x000000254e2f7223 */ /* 0x000fc60000000024 */
[----:B------:R-:W4:Y:S01]  /*0d60*/  LDS R70, [R5+0x4c0] ;  /* 0x0004c00005467984 */ /* 0x000f220000000800 */
[C---:B------:R-:W-:Y:S01]  /*0d70*/  FFMA R71, R66.reuse, R22, R71 ;  /* 0x0000001642477223 */ /* 0x040fe20000000047 */
[C---:B------:R-:W-:Y:S01]  /*0d80*/  FFMA R88, R66.reuse, R30, R88 ;  /* 0x0000001e42587223 */ /* 0x040fe20000000058 */
[C---:B------:R-:W-:Y:S01]  /*0d90*/  FFMA R82, R66.reuse, R34, R82 ;  /* 0x0000002242527223 */ /* 0x040fe20000000052 */
[C---:B------:R-:W-:Y:S01]  /*0da0*/  FFMA R46, R66.reuse, R38, R46 ;  /* 0x00000026422e7223 */ /* 0x040fe2000000002e */
[----:B------:R-:W-:Y:S01]  /*0db0*/  FFMA R16, R66, R14, R16 ;  /* 0x0000000e42107223 */ /* 0x000fe20000000010 */
[CC--:B--2---:R-:W-:Y:S01]  /*0dc0*/  FFMA R49, R62.reuse, R22.reuse, R49 ;  /* 0x000000163e317223 */ /* 0x0c4fe20000000031 */
[C---:B------:R-:W-:Y:S01]  /*0dd0*/  FFMA R37, R83.reuse, R22, R28 ;  /* 0x0000001653257223 */ /* 0x040fe2000000001c */
[CC--:B------:R-:W-:Y:S01]  /*0de0*/  FFMA R41, R62.reuse, R30.reuse, R41 ;  /* 0x0000001e3e297223 */ /* 0x0c0fe20000000029 */
[----:B------:R-:W-:Y:S01]  /*0df0*/  FFMA R64, R83, R30, R87 ;  /* 0x0000001e53407223 */ /* 0x000fe20000000057 */
[----:B------:R-:W2:Y:S01]  /*0e00*/  LDS R66, [R5+0x540] ;  /* 0x0005400005427984 */ /* 0x000ea20000000800 */
[C---:B0-----:R-:W-:Y:S01]  /*0e10*/  FFMA R33, R25.reuse, R22, R24 ;  /* 0x0000001619217223 */ /* 0x041fe20000000018 */
        /* <DEDUP_REMOVED lines=10> */
[----:B------:R-:W-:Y:S01]  /*0ec0*/  FFMA R24, R21, R14, R55 ;  /* 0x0000000e15187223 */ /* 0x000fe20000000037 */
[C---:B---3--:R-:W-:Y:S01]  /*0ed0*/  FFMA R21, R51.reuse, R22, R20 ;  /* 0x0000001633157223 */ /* 0x048fe20000000014 */
[----:B------:R-:W-:Y:S01]  /*0ee0*/  FFMA R86, R51, R30, R17 ;  /* 0x0000001e33567223 */ /* 0x000fe20000000011 */
[----:B------:R-:W0:Y:S04]  /*0ef0*/  LDS R22, [R5+0x580] ;  /* 0x0005800005167984 */ /* 0x000e280000000800 */
[----:B------:R-:W1:Y:S01]  /*0f00*/  LDS R30, [R5+0x5c0] ;  /* 0x0005c000051e7984 */ /* 0x000e620000000800 */
[C---:B------:R-:W-:Y:S01]  /*0f10*/  FFMA R54, R62.reuse, R26, R54 ;  /* 0x0000001a3e367223 */ /* 0x040fe20000000036 */
[C---:B------:R-:W-:Y:S01]  /*0f20*/  FFMA R80, R62.reuse, R34, R93 ;  /* 0x000000223e507223 */ /* 0x040fe2000000005d */
[C---:B------:R-:W-:Y:S01]  /*0f30*/  FFMA R73, R62.reuse, R38, R73 ;  /* 0x000000263e497223 */ /* 0x040fe20000000049 */
[----:B------:R-:W-:Y:S01]  /*0f40*/  FFMA R62, R62, R14, R91 ;  /* 0x0000000e3e3e7223 */ /* 0x000fe2000000005b */
[C---:B------:R-:W-:Y:S01]  /*0f50*/  FFMA R60, R83.reuse, R26, R89 ;  /* 0x0000001a533c7223 */ /* 0x040fe20000000059 */
[C---:B------:R-:W-:Y:S01]  /*0f60*/  FFMA R68, R83.reuse, R34, R85 ;  /* 0x0000002253447223 */ /* 0x040fe20000000055 */
[----:B------:R-:W-:Y:S01]  /*0f70*/  FFMA R52, R83, R38, R81 ;  /* 0x0000002653347223 */ /* 0x000fe20000000051 */
[-C--:B------:R-:W-:Y:S01]  /*0f80*/  FFMA R28, R51, R14.reuse, R13 ;  /* 0x0000000e331c7223 */ /* 0x080fe2000000000d */
[----:B------:R-:W-:Y:S01]  /*0f90*/  FFMA R48, R83, R14, R79 ;  /* 0x0000000e53307223 */ /* 0x000fe2000000004f */
        /* <DEDUP_REMOVED lines=16> */
[----:B------:R-:W-:Y:S01]  /*10a0*/  FFMA R92, R18, R27, R92 ;  /* 0x0000001b125c7223 */ /* 0x000fe2000000005c */
[C---:B--2---:R-:W-:Y:S01]  /*10b0*/  FFMA R48, R66.reuse, R23, R33 ;  /* 0x0000001742307223 */ /* 0x044fe20000000021 */
[C---:B------:R-:W-:Y:S01]  /*10c0*/  FFMA R90, R66.reuse, R27, R90 ;  /* 0x0000001b425a7223 */ /* 0x040fe2000000005a */
[C---:B------:R-:W-:Y:S01]  /*10d0*/  FFMA R84, R66.reuse, R31, R84 ;  /* 0x0000001f42547223 */ /* 0x040fe20000000054 */
[C---:B------:R-:W-:Y:S01]  /*10e0*/  FFMA R38, R66.reuse, R35, R29 ;  /* 0x0000002342267223 */ /* 0x040fe2000000001d */
[C---:B------:R-:W-:Y:S01]  /*10f0*/  FFMA R14, R66.reuse, R39, R74 ;  /* 0x00000027420e7223 */ /* 0x040fe2000000004a */
[----:B------:R-:W-:Y:S01]  /*1100*/  FFMA R26, R66, R15, R32 ;  /* 0x0000000f421a7223 */ /* 0x000fe20000000020 */
[C---:B------:R-:W-:Y:S01]  /*1110*/  FFMA R71, R18.reuse, R23, R71 ;  /* 0x0000001712477223 */ /* 0x040fe20000000047 */
[C---:B------:R-:W-:Y:S01]  /*1120*/  FFMA R88, R18.reuse, R31, R88 ;  /* 0x0000001f12587223 */ /* 0x040fe20000000058 */
[----:B------:R-:W-:Y:S01]  /*1130*/  FFMA R82, R18, R35, R82 ;  /* 0x0000002312527223 */ /* 0x000fe20000000052 */
[----:B0-----:R-:W-:Y:S01]  /*1140*/  FFMA R76, R22, R27, R76 ;  /* 0x0000001b164c7223 */ /* 0x001fe2000000004c */
[----:B------:R-:W-:Y:S01]  /*1150*/  FFMA R59, R18, R15, R16 ;  /* 0x0000000f123b7223 */ /* 0x000fe20000000010 */
[C---:B------:R-:W-:Y:S01]  /*1160*/  FFMA R74, R22.reuse, R23, R25 ;  /* 0x00000017164a7223 */ /* 0x040fe20000000019 */
[C---:B------:R-:W-:Y:S01]  /*1170*/  FFMA R72, R22.reuse, R31, R72 ;  /* 0x0000001f16487223 */ /* 0x040fe20000000048 */
[C---:B------:R-:W-:Y:S01]  /*1180*/  FFMA R36, R22.reuse, R35, R36 ;  /* 0x0000002316247223 */ /* 0x040fe20000000024 */
[C---:B------:R-:W-:Y:S01]  /*1190*/  FFMA R12, R22.reuse, R39, R12 ;  /* 0x00000027160c7223 */ /* 0x040fe2000000000c */
[----:B------:R-:W-:Y:S01]  /*11a0*/  FFMA R24, R22, R15, R24 ;  /* 0x0000000f16187223 */ /* 0x000fe20000000018 */
[C---:B-1----:R-:W-:Y:S01]  /*11b0*/  FFMA R66, R30.reuse, R23, R21 ;  /* 0x000000171e427223 */ /* 0x042fe20000000015 */
[C---:B------:R-:W-:Y:S01]  /*11c0*/  FFMA R27, R30.reuse, R27, R20 ;  /* 0x0000001b1e1b7223 */ /* 0x040fe20000000014 */
[----:B------:R-:W-:Y:S01]  /*11d0*/  LDS R57, [R5+0x600] ;  /* 0x0006000005397984 */ /* 0x000fe20000000800 */
[C---:B------:R-:W-:Y:S01]  /*11e0*/  FFMA R86, R30.reuse, R31, R86 ;  /* 0x0000001f1e567223 */ /* 0x040fe20000000056 */
[C---:B------:R-:W-:Y:S01]  /*11f0*/  FFMA R50, R30.reuse, R35, R50 ;  /* 0x000000231e327223 */ /* 0x040fe20000000032 */
[C---:B------:R-:W-:Y:S01]  /*1200*/  FFMA R78, R30.reuse, R39, R78 ;  /* 0x000000271e4e7223 */ /* 0x040fe2000000004e */
[----:B------:R-:W0:Y:S01]  /*1210*/  LDS.128 R16, [R4+0x10] ;  /* 0x0000100004107984 */ /* 0x000e220000000c00 */
[----:B------:R-:W-:-:S03]  /*1220*/  FFMA R77, R30, R15, R28 ;  /* 0x0000000f1e4d7223 */ /* 0x000fc6000000001c */
[----:B------:R-:W1:Y:S04]  /*1230*/  LDS R47, [R5+0x640] ;  /* 0x00064000052f7984 */ /* 0x000e680000000800 */
[----:B------:R-:W2:Y:S04]  /*1240*/  LDS R53, [R5+0x680] ;  /* 0x0006800005357984 */ /* 0x000ea80000000800 */
[----:B------:R-:W3:Y:S04]  /*1250*/  LDS R55, [R5+0x6c0] ;  /* 0x0006c00005377984 */ /* 0x000ee80000000800 */
[----:B------:R-:W4:Y:S04]  /*1260*/  LDS R51, [R5+0x700] ;  /* 0x0007000005337984 */ /* 0x000f280000000800 */
[----:B------:R-:W4:Y:S04]  /*1270*/  LDS R49, [R5+0x740] ;  /* 0x0007400005317984 */ /* 0x000f280000000800 */
[----:B------:R-:W4:Y:S04]  /*1280*/  LDS.128 R20, [R4+0x410] ;  /* 0x0004100004147984 */ /* 0x000f280000000c00 */
[----:B------:R-:W4:Y:S04]  /*1290*/  LDS.128 R28, [R4+0x810] ;  /* 0x00081000041c7984 */ /* 0x000f280000000c00 */
[----:B------:R-:W4:Y:S04]  /*12a0*/  LDS.128 R32, [R4+0xc10] ;  /* 0x000c100004207984 */ /* 0x000f280000000c00 */
[----:B------:R-:W-:Y:S01]  /*12b0*/  LDS R81, [R5+0x900] ;  /* 0x0009000005517984 */ /* 0x000fe20000000800 */
[----:B0-----:R-:W-:-:S03]  /*12c0*/  FFMA R71, R16, R57, R71 ;  /* 0x0000003910477223 */ /* 0x001fc60000000047 */
[----:B------:R-:W-:Y:S01]  /*12d0*/  LDS R79, [R5+0x940] ;  /* 0x00094000054f7984 */ /* 0x000fe20000000800 */
[----:B-1----:R-:W-:-:S03]  /*12e0*/  FFMA R46, R16, R47, R46 ;  /* 0x0000002f102e7223 */ /* 0x002fc6000000002e */
[----:B------:R-:W-:Y:S01]  /*12f0*/  LDS R83, [R5+0xec0] ;  /* 0x000ec00005537984 */ /* 0x000fe20000000800 */
[C---:B--2---:R-:W-:Y:S01]  /*1300*/  FFMA R62, R16.reuse, R53, R62 ;  /* 0x00000035103e7223 */ /* 0x044fe2000000003e */
[C---:B---3--:R-:W-:Y:S01]  /*1310*/  FFMA R48, R16.reuse, R55, R48 ;  /* 0x0000003710307223 */ /* 0x048fe20000000030 */
[C---:B----4-:R-:W-:Y:S01]  /*1320*/  FFMA R74, R16.reuse, R51, R74 ;  /* 0x00000033104a7223 */ /* 0x050fe2000000004a */
        /* <DEDUP_REMOVED lines=14> */
[----:B------:R-:W-:-:S02]  /*1410*/  FFMA R67, R51, R32, R36 ;  /* 0x0000002033437223 */ /* 0x000fc40000000024 */
[----:B------:R-:W0:Y:S01]  /*1420*/  LDS.128 R36, [R4+0x1010] ;  /* 0x0010100004247984 */ /* 0x000e220000000c00 */
[-C--:B------:R-:W-:Y:S01]  /*1430*/  FFMA R41, R47, R32.reuse, R80 ;  /* 0x000000202f297223 */ /* 0x080fe20000000050 */
[C---:B------:R-:W-:Y:S01]  /*1440*/  FFMA R69, R57.reuse, R32, R82 ;  /* 0x0000002039457223 */ /* 0x040fe20000000052 */
[-C--:B0-----:R-:W-:Y:S01]  /*1450*/  FFMA R80, R57, R36.reuse, R13 ;  /* 0x0000002439507223 */ /* 0x081fe2000000000d */
[-C--:B------:R-:W-:Y:S01]  /*1460*/  FFMA R27, R55, R36.reuse, R14 ;  /* 0x00000024371b7223 */ /* 0x080fe2000000000e */
[----:B------:R-:W-:Y:S02]  /*1470*/  FFMA R65, R51, R36, R12 ;  /* 0x0000002433417223 */ /* 0x000fe4000000000c */
[----:B------:R-:W0:Y:S01]  /*1480*/  LDS.128 R12, [R4+0x1410] ;  /* 0x00141000040c7984 */ /* 0x000e220000000c00 */
[-C--:B------:R-:W-:Y:S01]  /*1490*/  FFMA R68, R53, R32.reuse, R68 ;  /* 0x0000002035447223 */ /* 0x080fe20000000044 */
[----:B------:R-:W-:Y:S01]  /*14a0*/  FFMA R50, R49, R32, R50 ;  /* 0x0000002031327223 */ /* 0x000fe20000000032 */
        /* <DEDUP_REMOVED lines=8> */
[----:B------:R-:W0:Y:S01]  /*1530*/  LDS R24, [R5+0x780] ;  /* 0x0007800005187984 */ /* 0x000e220000000800 */
[----:B------:R-:W-:-:S03]  /*1540*/  FFMA R70, R49, R12, R77 ;  /* 0x0000000c31467223 */ /* 0x000fc6000000004d */
[----:B------:R-:W1:Y:S04]  /*1550*/  LDS R12, [R5+0x7c0] ;  /* 0x0007c000050c7984 */ /* 0x000e680000000800 */
[----:B------:R-:W2:Y:S04]  /*1560*/  LDS R57, [R5+0x800] ;  /* 0x0008000005397984 */ /* 0x000ea80000000800 */
[----:B------:R-:W3:Y:S01]  /*1570*/  LDS R51, [R5+0x8c0] ;  /* 0x0008c00005337984 */ /* 0x000ee20000000800 */
[C---:B0-----:R-:W-:Y:S01]  /*1580*/  FFMA R55, R24.reuse, R21, R63 ;  /* 0x0000001518377223 */ /* 0x041fe2000000003f */
[----:B------:R-:W-:-:S02]  /*1590*/  FFMA R56, R24, R37, R80 ;  /* 0x0000002518387223 */ /* 0x000fc40000000050 */
[----:B------:R-:W0:Y:S01]  /*15a0*/  LDS R80, [R5+0x840] ;  /* 0x0008400005507984 */ /* 0x000e220000000800 */
[C---:B-1----:R-:W-:Y:S01]  /*15b0*/  FFMA R49, R12.reuse, R17, R46 ;  /* 0x000000110c317223 */ /* 0x042fe2000000002e */
[C---:B------:R-:W-:Y:S01]  /*15c0*/  FFMA R63, R12.reuse, R29, R58 ;  /* 0x0000001d0c3f7223 */ /* 0x040fe2000000003a */
[C---:B------:R-:W-:Y:S01]  /*15d0*/  FFMA R54, R12.reuse, R21, R54 ;  /* 0x000000150c367223 */ /* 0x040fe20000000036 */
[C---:B------:R-:W-:Y:S01]  /*15e0*/  FFMA R58, R12.reuse, R33, R41 ;  /* 0x000000210c3a7223 */ /* 0x040fe20000000029 */
[C---:B------:R-:W-:Y:S01]  /*15f0*/  FFMA R73, R12.reuse, R37, R73 ;  /* 0x000000250c497223 */ /* 0x040fe20000000049 */
[----:B------:R-:W-:Y:S02]  /*1600*/  FFMA R46, R12, R13, R82 ;  /* 0x0000000d0c2e7223 */ /* 0x000fe40000000052 */
[----:B------:R-:W1:Y:S01]  /*1610*/  LDS R12, [R5+0x880] ;  /* 0x00088000050c7984 */ /* 0x000e620000000800 */
[C---:B--2---:R-:W-:Y:S01]  /*1620*/  FFMA R59, R57.reuse, R17, R62 ;  /* 0x00000011393b7223 */ /* 0x044fe2000000003e */
[CC--:B------:R-:W-:Y:S01]  /*1630*/  FFMA R26, R24.reuse, R29.reuse, R61 ;  /* 0x0000001d181a7223 */ /* 0x0c0fe2000000003d */
[C---:B------:R-:W-:Y:S01]  /*1640*/  FFMA R62, R57.reuse, R29, R64 ;  /* 0x0000001d393e7223 */ /* 0x040fe20000000040 */
[C---:B------:R-:W-:Y:S01]  /*1650*/  FFMA R64, R57.reuse, R33, R68 ;  /* 0x0000002139407223 */ /* 0x040fe20000000044 */
[----:B------:R-:W-:Y:S01]  /*1660*/  FFMA R68, R57, R37, R32 ;  /* 0x0000002539447223 */ /* 0x000fe20000000020 */
[C---:B------:R-:W-:Y:S01]  /*1670*/  FFMA R71, R24.reuse, R17, R71 ;  /* 0x0000001118477223 */ /* 0x040fe20000000047 */
[----:B------:R-:W-:Y:S01]  /*1680*/  FFMA R69, R24, R33, R69 ;  /* 0x0000002118457223 */ /* 0x000fe20000000045 */
[CC--:B---3--:R-:W-:Y:S01]  /*1690*/  FFMA R53, R51.reuse, R21.reuse, R76 ;  /* 0x0000001533357223 */ /* 0x0c8fe2000000004c */
[C---:B0-----:R-:W-:Y:S01]  /*16a0*/  FFMA R41, R80.reuse, R21, R16 ;  /* 0x0000001550297223 */ /* 0x041fe20000000010 */
        /* <DEDUP_REMOVED lines=10> */
[C---:B------:R-:W-:Y:S01]  /*1750*/  FFMA R12, R51.reuse, R17, R66 ;  /* 0x00000011330c7223 */ /* 0x040fe20000000042 */
[----:B------:R-:W-:Y:S01]  /*1760*/  FFMA R48, R80, R13, R47 ;  /* 0x0000000d50307223 */ /* 0x000fe2000000002f */
[----:B------:R-:W0:Y:S01]  /*1770*/  LDS R66, [R5+0x980] ;  /* 0x0009800005427984 */ /* 0x000e220000000800 */
[C---:B------:R-:W-:Y:S01]  /*1780*/  FFMA R25, R51.reuse, R29, R72 ;  /* 0x0000001d33197223 */ /* 0x040fe20000000048 */
[C---:B------:R-:W-:Y:S01]  /*1790*/  FFMA R33, R51.reuse, R33, R50 ;  /* 0x0000002133217223 */ /* 0x040fe20000000032 */
[C---:B------:R-:W-:Y:S01]  /*17a0*/  FFMA R27, R51.reuse, R37, R52 ;  /* 0x00000025331b7223 */ /* 0x040fe20000000034 */
[----:B------:R-:W1:Y:S01]  /*17b0*/  LDS R17, [R5+0x9c0] ;  /* 0x0009c00005117984 */ /* 0x000e620000000800 */
[----:B------:R-:W-:-:S03]  /*17c0*/  FFMA R47, R51, R13, R70 ;  /* 0x0000000d332f7223 */ /* 0x000fc60000000046 */
[----:B------:R-:W2:Y:S04]  /*17d0*/  LDS R36, [R5+0xa00] ;  /* 0x000a000005247984 */ /* 0x000ea80000000800 */
[----:B------:R-:W3:Y:S01]  /*17e0*/  LDS R51, [R5+0xa40] ;  /* 0x000a400005337984 */ /* 0x000ee20000000800 */
[C---:B------:R-:W-:Y:S01]  /*17f0*/  FFMA R60, R57.reuse, R21, R60 ;  /* 0x00000015393c7223 */ /* 0x040fe2000000003c */
[-C--:B------:R-:W-:Y:S01]  /*1800*/  FFMA R57, R57, R13.reuse, R78 ;  /* 0x0000000d39397223 */ /* 0x080fe2000000004e */
[----:B------:R-:W-:Y:S01]  /*1810*/  FFMA R29, R81, R30, R26 ;  /* 0x0000001e511d7223 */ /* 0x000fe2000000001a */
[----:B------:R-:W-:Y:S01]  /*1820*/  LDS R70, [R5+0xac0] ;  /* 0x000ac00005467984 */ /* 0x000fe20000000800 */
[----:B------:R-:W-:-:S03]  /*1830*/  FFMA R24, R24, R13, R84 ;  /* 0x0000000d18187223 */ /* 0x000fc60000000054 */
        /* <DEDUP_REMOVED lines=15> */
[CC--:B--2---:R-:W-:Y:S01]  /*1930*/  FFMA R17, R36.reuse, R18.reuse, R16 ;  /* 0x0000001224117223 */ /* 0x0c4fe20000000010 */
[----:B---3--:R-:W-:Y:S01]  /*1940*/  FFMA R13, R51, R18, R12 ;  /* 0x00000012330d7223 */ /* 0x008fe2000000000c */
[----:B------:R-:W0:Y:S04]  /*1950*/  LDS R16, [R5+0xb80] ;  /* 0x000b800005107984 */ /* 0x000e280000000800 */
[----:B------:R-:W1:Y:S01]  /*1960*/  LDS R12, [R5+0xbc0] ;  /* 0x000bc000050c7984 */ /* 0x000e620000000800 */
        /* <DEDUP_REMOVED lines=11> */
[-C--:B------:R-:W-:Y:S01]  /*1a20*/  FFMA R24, R81, R14.reuse, R24 ;  /* 0x0000000e51187223 */ /* 0x080fe20000000018 */
[----:B------:R-:W-:Y:S01]  /*1a30*/  FFMA R36, R36, R14, R61 ;  /* 0x0000000e24247223 */ /* 0x000fe2000000003d */
[----:B------:R-:W-:Y:S01]  /*1a40*/  FFMA R52, R51, R34, R33 ;  /* 0x0000002233347223 */ /* 0x000fe20000000021 */
[C---:B------:R-:W-:Y:S01]  /*1a50*/  FFMA R71, R81.reuse, R18, R71 ;  /* 0x0000001251477223 */ /* 0x040fe20000000047 */
[C---:B------:R-:W-:Y:S01]  /*1a60*/  FFMA R55, R81.reuse, R22, R55 ;  /* 0x0000001651377223 */ /* 0x040fe20000000037 */
[----:B------:R-:W-:Y:S01]  /*1a70*/  FFMA R69, R81, R34, R69 ;  /* 0x0000002251457223 */ /* 0x000fe20000000045 */
[C---:B------:R-:W-:Y:S01]  /*1a80*/  FFMA R20, R51.reuse, R38, R27 ;  /* 0x0000002633147223 */ /* 0x040fe2000000001b */
[C---:B------:R-:W-:Y:S01]  /*1a90*/  FFMA R14, R51.reuse, R14, R47 ;  /* 0x0000000e330e7223 */ /* 0x040fe2000000002f */
[----:B----4-:R-:W-:Y:S01]  /*1aa0*/  FFMA R33, R26, R39, R56 ;  /* 0x000000271a217223 */ /* 0x010fe20000000038 */
        /* <DEDUP_REMOVED lines=19> */
[C---:B------:R-:W-:Y:S01]  /*1be0*/  FFMA R77, R76.reuse, R31, R77 ;  /* 0x0000001f4c4d7223 */ /* 0x040fe2000000004d */
[----:B------:R-:W-:Y:S01]  /*1bf0*/  FFMA R30, R76, R35, R37 ;  /* 0x000000234c1e7223 */ /* 0x000fe20000000025 */
[C---:B0-----:R-:W-:Y:S01]  /*1c00*/  FFMA R72, R16.reuse, R31, R72 ;  /* 0x0000001f10487223 */ /* 0x041fe20000000048 */
[-C--:B------:R-:W-:Y:S01]  /*1c10*/  FFMA R28, R16, R35.reuse, R28 ;  /* 0x00000023101c7223 */ /* 0x080fe2000000001c */
[----:B-1----:R-:W-:Y:S01]  /*1c20*/  FFMA R52, R12, R35, R52 ;  /* 0x000000230c347223 */ /* 0x002fe20000000034 */
[----:B------:R-:W-:Y:S01]  /*1c30*/  LDS.128 R24, [R4+0x20] ;  /* 0x0000200004187984 */ /* 0x000fe20000000c00 */
[C---:B------:R-:W-:Y:S01]  /*1c40*/  FFMA R66, R76.reuse, R19, R57 ;  /* 0x000000134c427223 */ /* 0x040fe20000000039 */
[C---:B------:R-:W-:Y:S01]  /*1c50*/  FFMA R41, R76.reuse, R23, R41 ;  /* 0x000000174c297223 */ /* 0x040fe20000000029 */
[C---:B------:R-:W-:Y:S01]  /*1c60*/  FFMA R34, R76.reuse, R39, R21 ;  /* 0x000000274c227223 */ /* 0x040fe20000000015 */
[----:B------:R-:W0:Y:S01]  /*1c70*/  LDS R51, [R5+0xd00] ;  /* 0x000d000005337984 */ /* 0x000e220000000800 */
[-C--:B------:R-:W-:Y:S01]  /*1c80*/  FFMA R48, R76, R15.reuse, R48 ;  /* 0x0000000f4c307223 */ /* 0x080fe20000000030 */
[----:B------:R-:W-:Y:S01]  /*1c90*/  FFMA R36, R16, R15, R36 ;  /* 0x0000000f10247223 */ /* 0x000fe20000000024 */
[C---:B------:R-:W-:Y:S01]  /*1ca0*/  FFMA R80, R12.reuse, R19, R13 ;  /* 0x000000130c507223 */ /* 0x040fe2000000000d */
[C---:B------:R-:W-:Y:S01]  /*1cb0*/  FFMA R78, R12.reuse, R23, R22 ;  /* 0x000000170c4e7223 */ /* 0x040fe20000000016 */
[C---:B------:R-:W-:Y:S01]  /*1cc0*/  FFMA R31, R12.reuse, R31, R18 ;  /* 0x0000001f0c1f7223 */ /* 0x040fe20000000012 */
[C---:B------:R-:W-:Y:S01]  /*1cd0*/  FFMA R35, R12.reuse, R39, R20 ;  /* 0x000000270c237223 */ /* 0x040fe20000000014 */
[----:B------:R-:W-:Y:S01]  /*1ce0*/  FFMA R75, R12, R15, R14 ;  /* 0x0000000f0c4b7223 */ /* 0x000fe2000000000e */
[----:B------:R-:W1:Y:S01]  /*1cf0*/  LDS R65, [R5+0xc00] ;  /* 0x000c000005417984 */ /* 0x000e620000000800 */
[C---:B------:R-:W-:Y:S01]  /*1d00*/  FFMA R76, R16.reuse, R19, R17 ;  /* 0x00000013104c7223 */ /* 0x040fe20000000011 */
[C---:B------:R-:W-:Y:S01]  /*1d10*/  FFMA R74, R16.reuse, R23, R74 ;  /* 0x00000017104a7223 */ /* 0x040fe2000000004a */
[----:B------:R-:W-:Y:S01]  /*1d20*/  FFMA R32, R16, R39, R32 ;  /* 0x0000002710207223 */ /* 0x000fe20000000020 */
[----:B------:R-:W2:Y:S04]  /*1d30*/  LDS R47, [R5+0xc40] ;  /* 0x000c4000052f7984 */ /* 0x000ea80000000800 */
[----:B------:R-:W3:Y:S04]  /*1d40*/  LDS R53, [R5+0xc80] ;  /* 0x000c800005357984 */ /* 0x000ee80000000800 */
[----:B------:R-:W4:Y:S04]  /*1d50*/  LDS R61, [R5+0xcc0] ;  /* 0x000cc000053d7984 */ /* 0x000f280000000800 */
[----:B------:R-:W4:Y:S04]  /*1d60*/  LDS R49, [R5+0xd40] ;  /* 0x000d400005317984 */ /* 0x000f280000000800 */
[----:B------:R-:W4:Y:S04]  /*1d70*/  LDS.128 R12, [R4+0x820] ;  /* 0x00082000040c7984 */ /* 0x000f280000000c00 */
[----:B------:R-:W4:Y:S04]  /*1d80*/  LDS.128 R16, [R4+0x420] ;  /* 0x0004200004107984 */ /* 0x000f280000000c00 */
[----:B------:R-:W4:Y:S01]  /*1d90*/  LDS.128 R20, [R4+0xc20] ;  /* 0x000c200004147984 */ /* 0x000f220000000c00 */
[----:B0-----:R-:W-:-:S03]  /*1da0*/  FFMA R37, R24, R51, R76 ;  /* 0x0000003318257223 */ /* 0x001fc6000000004c */
[----:B------:R-:W-:Y:S04]  /*1db0*/  LDS R81, [R5+0xf00] ;  /* 0x000f000005517984 */ /* 0x000fe80000000800 */
[----:B------:R-:W-:Y:S01]  /*1dc0*/  LDS R79, [R5+0xf40] ;  /* 0x000f4000054f7984 */ /* 0x000fe20000000800 */
[C---:B-1----:R-:W-:Y:S01]  /*1dd0*/  FFMA R71, R24.reuse, R65, R71 ;  /* 0x0000004118477223 */ /* 0x042fe20000000047 */
[C---:B--2---:R-:W-:Y:S01]  /*1de0*/  FFMA R38, R24.reuse, R47, R38 ;  /* 0x0000002f18267223 */ /* 0x044fe20000000026 */
[C---:B---3--:R-:W-:Y:S01]  /*1df0*/  FFMA R46, R24.reuse, R53, R46 ;  /* 0x00000035182e7223 */ /* 0x048fe2000000002e */
[C---:B----4-:R-:W-:Y:S01]  /*1e00*/  FFMA R66, R24.reuse, R61, R66 ;  /* 0x0000003d18427223 */ /* 0x050fe20000000042 */
[----:B------:R-:W-:Y:S01]  /*1e10*/  FFMA R76, R24, R49, R80 ;  /* 0x00000031184c7223 */ /* 0x000fe20000000050 */
[-C--:B------:R-:W-:Y:S01]  /*1e20*/  FFMA R57, R51, R12.reuse, R72 ;  /* 0x0000000c33397223 */ /* 0x080fe20000000048 */
[-C--:B------:R-:W-:Y:S01]  /*1e30*/  FFMA R24, R65, R12.reuse, R29 ;  /* 0x0000000c41187223 */ /* 0x080fe2000000001d */
[-C--:B------:R-:W-:Y:S01]  /*1e40*/  FFMA R56, R47, R12.reuse, R56 ;  /* 0x0000000c2f387223 */ /* 0x080fe20000000038 */
[----:B------:R-:W-:Y:S01]  /*1e50*/  FFMA R62, R53, R12, R62 ;  /* 0x0000000c353e7223 */ /* 0x000fe2000000003e */
[----:B------:R-:W-:Y:S01]  /*1e60*/  FFMA R39, R65, R16, R55 ;  /* 0x0000001041277223 */ /* 0x000fe20000000037 */
[-C--:B------:R-:W-:Y:S01]  /*1e70*/  FFMA R77, R61, R12.reuse, R77 ;  /* 0x0000000c3d4d7223 */ /* 0x080fe2000000004d */
[----:B------:R-:W-:Y:S01]  /*1e80*/  FFMA R72, R49, R12, R31 ;  /* 0x0000000c31487223 */ /* 0x000fe2000000001f */
[-C--:B------:R-:W-:Y:S01]  /*1e90*/  FFMA R12, R61, R20.reuse, R30 ;  /* 0x000000143d0c7223 */ /* 0x080fe2000000001e */
[----:B------:R-:W-:-:S02]  /*1ea0*/  FFMA R55, R51, R20, R28 ;  /* 0x0000001433377223 */ /* 0x000fc4000000001c */
[----:B------:R-:W0:Y:S01]  /*1eb0*/  LDS.128 R28, [R4+0x1020] ;  /* 0x00102000041c7984 */ /* 0x000e220000000c00 */
        /* <DEDUP_REMOVED lines=13> */
[----:B------:R-:W-:-:S02]  /*1f90*/  FFMA R68, R49, R28, R35 ;  /* 0x0000001c31447223 */ /* 0x000fc40000000023 */
[----:B------:R-:W0:Y:S01]  /*1fa0*/  LDS.128 R32, [R4+0x1420] ;  /* 0x0014200004207984 */ /* 0x000e220000000c00 */
[----:B------:R-:W-:Y:S01]  /*1fb0*/  FFMA R73, R47, R28, R73 ;  /* 0x0000001c2f497223 */ /* 0x000fe20000000049 */
[-C--:B0-----:R-:W-:Y:S01]  /*1fc0*/  FFMA R51, R51, R32.reuse, R36 ;  /* 0x0000002033337223 */ /* 0x081fe20000000024 */
[-C--:B------:R-:W-:Y:S01]  /*1fd0*/  FFMA R82, R47, R32.reuse, R70 ;  /* 0x000000202f527223 */ /* 0x080fe20000000046 */
[----:B------:R-:W0:Y:S01]  /*1fe0*/  LDS R36, [R5+0xd80] ;  /* 0x000d800005247984 */ /* 0x000e220000000800 */
[-C--:B------:R-:W-:Y:S01]  /*1ff0*/  FFMA R84, R65, R32.reuse, R67 ;  /* 0x0000002041547223 */ /* 0x080fe20000000043 */
[-C--:B------:R-:W-:Y:S01]  /*2000*/  FFMA R78, R53, R32.reuse, R50 ;  /* 0x00000020354e7223 */ /* 0x080fe20000000032 */
[-C--:B------:R-:W-:Y:S01]  /*2010*/  FFMA R47, R61, R32.reuse, R48 ;  /* 0x000000203d2f7223 */ /* 0x080fe20000000030 */
[----:B------:R-:W-:Y:S01]  /*2020*/  FFMA R70, R49, R32, R75 ;  /* 0x0000002031467223 */ /* 0x000fe2000000004b */
[----:B------:R-:W-:Y:S04]  /*2030*/  LDS R53, [R5+0xe00] ;  /* 0x000e000005357984 */ /* 0x000fe80000000800 */
[----:B------:R-:W1:Y:S01]  /*2040*/  LDS R32, [R5+0xdc0] ;  /* 0x000dc00005207984 */ /* 0x000e620000000800 */
[C---:B0-----:R-:W-:Y:S01]  /*2050*/  FFMA R28, R36.reuse, R29, R80 ;  /* 0x0000001d241c7223 */ /* 0x041fe20000000050 */
[----:B------:R-:W-:-:S02]  /*2060*/  FFMA R50, R36, R25, R71 ;  /* 0x0000001924327223 */ /* 0x000fc40000000047 */
[----:B------:R-:W0:Y:S01]  /*2070*/  LDS R80, [R5+0xe40] ;  /* 0x000e400005507984 */ /* 0x000e220000000800 */
[C---:B------:R-:W-:Y:S01]  /*2080*/  FFMA R39, R36.reuse, R17, R39 ;  /* 0x0000001124277223 */ /* 0x040fe20000000027 */
[-C--:B------:R-:W-:Y:S01]  /*2090*/  FFMA R48, R36, R21.reuse, R69 ;  /* 0x0000001524307223 */ /* 0x080fe20000000045 */
[----:B------:R-:W-:Y:S01]  /*20a0*/  FFMA R61, R83, R21, R52 ;  /* 0x00000015533d7223 */ /* 0x000fe20000000034 */
[----:B------:R-:W-:Y:S01]  /*20b0*/  LDS R75, [R5+0xfc0] ;  /* 0x000fc000054b7984 */ /* 0x000fe20000000800 */
[C---:B-1----:R-:W-:Y:S01]  /*20c0*/  FFMA R38, R32.reuse, R25, R38 ;  /* 0x0000001920267223 */ /* 0x042fe20000000026 */
[C---:B------:R-:W-:Y:S01]  /*20d0*/  FFMA R54, R32.reuse, R17, R54 ;  /* 0x0000001120367223 */ /* 0x040fe20000000036 */
[C---:B------:R-:W-:Y:S01]  /*20e0*/  FFMA R56, R32.reuse, R13, R56 ;  /* 0x0000000d20387223 */ /* 0x040fe20000000038 */
[C---:B------:R-:W-:Y:S01]  /*20f0*/  FFMA R58, R32.reuse, R21, R58 ;  /* 0x00000015203a7223 */ /* 0x040fe2000000003a */
[C---:B------:R-:W-:Y:S01]  /*2100*/  FFMA R73, R32.reuse, R29, R73 ;  /* 0x0000001d20497223 */ /* 0x040fe20000000049 */
[----:B------:R-:W-:-:S02]  /*2110*/  FFMA R71, R32, R33, R82 ;  /* 0x0000002120477223 */ /* 0x000fc40000000052 */
[----:B------:R-:W1:Y:S01]  /*2120*/  LDS R32, [R5+0xe80] ;  /* 0x000e800005207984 */ /* 0x000e620000000800 */
[C---:B------:R-:W-:Y:S01]  /*2130*/  FFMA R49, R53.reuse, R29, R16 ;  /* 0x0000001d35317223 */ /* 0x040fe20000000010 */
[C---:B------:R-:W-:Y:S01]  /*2140*/  FFMA R46, R53.reuse, R25, R46 ;  /* 0x00000019352e7223 */ /* 0x040fe2000000002e */
[C---:B------:R-:W-:Y:S01]  /*2150*/  FFMA R60, R53.reuse, R17, R60 ;  /* 0x00000011353c7223 */ /* 0x040fe2000000003c */
[C---:B------:R-:W-:Y:S01]  /*2160*/  FFMA R62, R53.reuse, R13, R62 ;  /* 0x0000000d353e7223 */ /* 0x040fe2000000003e */
[C---:B------:R-:W-:Y:S01]  /*2170*/  FFMA R64, R53.reuse, R21, R64 ;  /* 0x0000001535407223 */ /* 0x040fe20000000040 */
[----:B------:R-:W-:Y:S01]  /*2180*/  FFMA R69, R53, R33, R78 ;  /* 0x0000002135457223 */ /* 0x000fe2000000004e */
[----:B------:R-:W-:Y:S01]  /*2190*/  FFMA R24, R36, R13, R24 ;  /* 0x0000000d24187223 */ /* 0x000fe20000000018 */
[----:B------:R-:W-:Y:S02]  /*21a0*/  FFMA R52, R81, R18, R39 ;  /* 0x0000001251347223 */ /* 0x000fe40000000027 */
[----:B------:R-:W2:Y:S01]  /*21b0*/  LDS R39, [R5+0x1040] ;  /* 0x0010400005277984 */ /* 0x000ea20000000800 */
        /* <DEDUP_REMOVED lines=12> */
[----:B------:R-:W0:Y:S01]  /*2280*/  LDS R32, [R5+0xf80] ;  /* 0x000f800005207984 */ /* 0x000e220000000800 */
[----:B------:R-:W-:Y:S01]  /*2290*/  FFMA R17, R83, R13, R72 ;  /* 0x0000000d53117223 */ /* 0x000fe20000000048 */
[----:B------:R-:W-:-:S02]  /*22a0*/  FFMA R25, R79, R26, R38 ;  /* 0x0000001a4f197223 */ /* 0x000fc40000000026 */
[----:B------:R-:W1:Y:S04]  /*22b0*/  LDS R13, [R5+0x1000] ;  /* 0x00100000050d7984 */ /* 0x000e680000000800 */
[----:B------:R-:W3:Y:S01]  /*22c0*/  LDS R38, [R5+0x1080] ;  /* 0x0010800005267984 */ /* 0x000ee20000000800 */
[----:B------:R-:W-:Y:S01]  /*22d0*/  FFMA R36, R36, R33, R84 ;  /* 0x0000002124247223 */ /* 0x000fe20000000054 */
[C---:B------:R-:W-:Y:S01]  /*22e0*/  FFMA R63, R80.reuse, R29, R63 ;  /* 0x0000001d503f7223 */ /* 0x040fe2000000003f */
[-C--:B------:R-:W-:Y:S01]  /*22f0*/  FFMA R47, R80, R33.reuse, R47 ;  /* 0x00000021502f7223 */ /* 0x080fe2000000002f */
[----:B------:R-:W-:Y:S01]  /*2300*/  FFMA R37, R83, R33, R70 ;  /* 0x0000002153257223 */ /* 0x000fe20000000046 */
[C---:B------:R-:W-:Y:S01]  /*2310*/  FFMA R33, R81.reuse, R22, R48 ;  /* 0x0000001651217223 */ /* 0x040fe20000000030 */
[----:B------:R-:W-:Y:S01]  /*2320*/  FFMA R36, R81, R34, R36 ;  /* 0x0000002251247223 */ /* 0x000fe20000000024 */
[----:B------:R-:W-:Y:S01]  /*2330*/  FFMA R65, R83, R29, R68 ;  /* 0x0000001d53417223 */ /* 0x000fe20000000044 */
[C---:B------:R-:W-:Y:S01]  /*2340*/  FFMA R21, R81.reuse, R26, R50 ;  /* 0x0000001a51157223 */ /* 0x040fe20000000032 */
[C---:B------:R-:W-:Y:S01]  /*2350*/  FFMA R24, R81.reuse, R14, R24 ;  /* 0x0000000e51187223 */ /* 0x040fe20000000018 */
[----:B------:R-:W-:Y:S01]  /*2360*/  FFMA R28, R81, R30, R28 ;  /* 0x0000001e511c7223 */ /* 0x000fe2000000001c */
[C---:B------:R-:W-:Y:S01]  /*2370*/  FFMA R70, R75.reuse, R22, R67 ;  /* 0x000000164b467223 */ /* 0x040fe20000000043 */
[C---:B------:R-:W-:Y:S01]  /*2380*/  FFMA R48, R75.reuse, R30, R63 ;  /* 0x0000001e4b307223 */ /* 0x040fe2000000003f */
[----:B------:R-:W4:Y:S01]  /*2390*/  LDS R67, [R5+0x1140] ;  /* 0x0011400005437984 */ /* 0x000f220000000800 */
[-C--:B------:R-:W-:Y:S01]  /*23a0*/  FFMA R16, R75, R26.reuse, R16 ;  /* 0x0000001a4b107223 */ /* 0x080fe20000000010 */
[----:B--2---:R-:W-:Y:S01]  /*23b0*/  FFMA R20, R39, R26, R20 ;  /* 0x0000001a27147223 */ /* 0x004fe20000000014 */
[C---:B------:R-:W-:Y:S01]  /*23c0*/  FFMA R54, R79.reuse, R18, R54 ;  /* 0x000000124f367223 */ /* 0x040fe20000000036 */
[C---:B------:R-:W-:Y:S01]  /*23d0*/  FFMA R56, R79.reuse, R14, R56 ;  /* 0x0000000e4f387223 */ /* 0x040fe20000000038 */
[----:B------:R-:W-:Y:S01]  /*23e0*/  FFMA R58, R79, R22, R58 ;  /* 0x000000164f3a7223 */ /* 0x000fe2000000003a */
[C---:B------:R-:W-:Y:S01]  /*23f0*/  FFMA R66, R75.reuse, R18, R66 ;  /* 0x000000124b427223 */ /* 0x040fe20000000042 */
[----:B------:R-:W-:Y:S01]  /*2400*/  FFMA R68, R75, R14, R77 ;  /* 0x0000000e4b447223 */ /* 0x000fe2000000004d */
[C---:B------:R-:W-:Y:S01]  /*2410*/  FFMA R61, R39.reuse, R22, R61 ;  /* 0x00000016273d7223 */ /* 0x040fe2000000003d */
[----:B------:R-:W-:Y:S01]  /*2420*/  FFMA R65, R39, R30, R65 ;  /* 0x0000001e27417223 */ /* 0x000fe20000000041 */
[C---:B0-----:R-:W-:Y:S01]  /*2430*/  FFMA R29, R32.reuse, R26, R46 ;  /* 0x0000001a201d7223 */ /* 0x041fe2000000002e */
[C---:B------:R-:W-:Y:S01]  /*2440*/  FFMA R60, R32.reuse, R18, R60 ;  /* 0x00000012203c7223 */ /* 0x040fe2000000003c */
[C---:B------:R-:W-:Y:S01]  /*2450*/  FFMA R62, R32.reuse, R14, R62 ;  /* 0x0000000e203e7223 */ /* 0x040fe2000000003e */
[C---:B------:R-:W-:Y:S01]  /*2460*/  FFMA R64, R32.reuse, R22, R64 ;  /* 0x0000001620407223 */ /* 0x040fe20000000040 */
[C---:B------:R-:W-:Y:S01]  /*2470*/  FFMA R46, R32.reuse, R30, R49 ;  /* 0x0000001e202e7223 */ /* 0x040fe20000000031 */
[----:B------:R-:W-:Y:S01]  /*2480*/  FFMA R69, R32, R34, R69 ;  /* 0x0000002220457223 */ /* 0x000fe20000000045 */
[----:B-1----:R-:W-:Y:S01]  /*2490*/  FFMA R63, R13, R26, R12 ;  /* 0x0000001a0d3f7223 */ /* 0x002fe2000000000c */
[----:B------:R-:W-:Y:S01]  /*24a0*/  FFMA R32, R75, R34, R47 ;  /* 0x000000224b207223 */ /* 0x000fe2000000002f */
[C---:B------:R-:W-:Y:S01]  /*24b0*/  FFMA R72, R13.reuse, R18, R59 ;  /* 0x000000120d487223 */ /* 0x040fe2000000003b */
[C---:B------:R-:W-:Y:S01]  /*24c0*/  FFMA R74, R13.reuse, R14, R57 ;  /* 0x0000000e0d4a7223 */ /* 0x040fe20000000039 */
[C---:B------:R-:W-:Y:S01]  /*24d0*/  FFMA R76, R13.reuse, R22, R55 ;  /* 0x000000160d4c7223 */ /* 0x040fe20000000037 */
[C---:B------:R-:W-:Y:S01]  /*24e0*/  FFMA R50, R13.reuse, R30, R53 ;  /* 0x0000001e0d327223 */ /* 0x040fe20000000035 */
[----:B------:R-:W-:Y:S01]  /*24f0*/  FFMA R12, R13, R34, R51 ;  /* 0x000000220d0c7223 */ /* 0x000fe20000000033 */
[C---:B---3--:R-:W-:Y:S01]  /*2500*/  FFMA R26, R38.reuse, R23, R33 ;  /* 0x00000017261a7223 */ /* 0x048fe20000000021 */
[----:B------:R-:W0:Y:S01]  /*2510*/  LDS R49, [R5+0x10c0] ;  /* 0x0010c00005317984 */ /* 0x000e220000000800 */
[C---:B------:R-:W-:Y:S01]  /*2520*/  FFMA R18, R39.reuse, R18, R41 ;  /* 0x0000001227127223 */ /* 0x040fe20000000029 */
[C---:B------:R-:W-:Y:S01]  /*2530*/  FFMA R14, R39.reuse, R14, R17 ;  /* 0x0000000e270e7223 */ /* 0x040fe20000000011 */
[----:B------:R-:W-:Y:S01]  /*2540*/  FFMA R22, R39, R34, R37 ;  /* 0x0000002227167223 */ /* 0x000fe20000000025 */
[----:B------:R-:W1:Y:S01]  /*2550*/  LDS R47, [R5+0x1100] ;  /* 0x00110000052f7984 */ /* 0x000e620000000800 */
[C---:B------:R-:W-:Y:S01]  /*2560*/  FFMA R21, R38.reuse, R27, R21 ;  /* 0x0000001b26157223 */ /* 0x040fe20000000015 */
[C---:B------:R-:W-:Y:S01]  /*2570*/  FFMA R52, R38.reuse, R19, R52 ;  /* 0x0000001326347223 */ /* 0x040fe20000000034 */
[C---:B------:R-:W-:Y:S01]  /*2580*/  FFMA R24, R38.reuse, R15, R24 ;  /* 0x0000000f26187223 */ /* 0x040fe20000000018 */
[----:B------:R-:W2:Y:S01]  /*2590*/  LDS R13, [R5+0x1180] ;  /* 0x00118000050d7984 */ /* 0x000ea20000000800 */
[C---:B------:R-:W-:Y:S01]  /*25a0*/  FFMA R28, R38.reuse, R31, R28 ;  /* 0x0000001f261c7223 */ /* 0x040fe2000000001c */
[----:B------:R-:W-:-:S02]  /*25b0*/  FFMA R33, R38, R35, R36 ;  /* 0x0000002326217223 */ /* 0x000fc40000000024 */
[----:B------:R-:W3:Y:S04]  /*25c0*/  LDS R17, [R5+0x11c0] ;  /* 0x0011c00005117984 */ /* 0x000ee80000000800 */
[----:B------:R-:W-:Y:S04]  /*25d0*/  LDS R53, [R5+0x1200] ;  /* 0x0012000005357984 */ /* 0x000fe80000000800 */
[----:B------:R-:W3:Y:S04]  /*25e0*/  LDS.128 R36, [R4+0x30] ;  /* 0x0000300004247984 */ /* 0x000ee80000000c00 */
[----:B------:R-:W3:Y:S01]  /*25f0*/  LDS R51, [R5+0x12c0] ;  /* 0x0012c00005337984 */ /* 0x000ee20000000800 */
[C---:B------:R-:W-:Y:S01]  /*2600*/  FFMA R73, R79.reuse, R30, R73 ;  /* 0x0000001e4f497223 */ /* 0x040fe20000000049 */
[----:B------:R-:W-:Y:S01]  /*2610*/  FFMA R71, R79, R34, R71 ;  /* 0x000000224f477223 */ /* 0x000fe20000000047 */
[C---:B----4-:R-:W-:Y:S01]  /*2620*/  FFMA R16, R67.reuse, R27, R16 ;  /* 0x0000001b43107223 */ /* 0x050fe20000000010 */
[C---:B------:R-:W-:Y:S01]  /*2630*/  FFMA R68, R67.reuse, R15, R68 ;  /* 0x0000000f43447223 */ /* 0x040fe20000000044 */
[C---:B------:R-:W-:Y:S01]  /*2640*/  FFMA R70, R67.reuse, R23, R70 ;  /* 0x0000001743467223 */ /* 0x040fe20000000046 */
[C---:B------:R-:W-:Y:S01]  /*2650*/  FFMA R32, R67.reuse, R35, R32 ;  /* 0x0000002343207223 */ /* 0x040fe20000000020 */
[----:B------:R-:W4:Y:S01]  /*2660*/  LDS R59, [R5+0x1240] ;  /* 0x00124000053b7984 */ /* 0x000f220000000800 */
[----:B------:R-:W-:-:S03]  /*2670*/  FFMA R66, R67, R19, R66 ;  /* 0x0000001343427223 */ /* 0x000fc60000000042 */
[----:B------:R-:W4:Y:S04]  /*2680*/  LDS R55, [R5+0x1280] ;  /* 0x0012800005377984 */ /* 0x000f280000000800 */
[----:B------:R-:W4:Y:S01]  /*2690*/  LDS R41, [R5+0x1300] ;  /* 0x0013000005297984 */ /* 0x000f220000000800 */
        /* <DEDUP_REMOVED lines=9> */
[----:B------:R-:W-:Y:S01]  /*2730*/  FFMA R46, R47, R31, R46 ;  /* 0x0000001f2f2e7223 */ /* 0x000fe2000000002e */
[----:B--2---:R-:W-:Y:S01]  /*2740*/  FFMA R92, R13, R27, R63 ;  /* 0x0000001b0d5c7223 */ /* 0x004fe2000000003f */
[-C--:B------:R-:W-:Y:S01]  /*2750*/  FFMA R49, R49, R35.reuse, R71 ;  /* 0x0000002331317223 */ /* 0x080fe20000000047 */
[----:B------:R-:W-:Y:S01]  /*2760*/  FFMA R47, R47, R35, R69 ;  /* 0x000000232f2f7223 */ /* 0x000fe20000000045 */
        /* <DEDUP_REMOVED lines=10> */
[----:B------:R-:W-:Y:S01]  /*2810*/  LDS R57, [R5+0x1340] ;  /* 0x0013400005397984 */ /* 0x000fe20000000800 */
[C---:B------:R-:W-:Y:S01]  /*2820*/  FFMA R27, R17.reuse, R19, R18 ;  /* 0x00000013111b7223 */ /* 0x040fe20000000012 */
[----:B------:R-:W-:Y:S01]  /*2830*/  FFMA R80, R17, R31, R65 ;  /* 0x0000001f11507223 */ /* 0x000fe20000000041 */
[C---:B------:R-:W-:Y:S01]  /*2840*/  FFMA R35, R36.reuse, R51, R16 ;  /* 0x0000003324237223 */ /* 0x040fe20000000010 */
[----:B------:R-:W0:Y:S04]  /*2850*/  LDS.128 R12, [R4+0x430] ;  /* 0x00043000040c7984 */ /* 0x000e280000000c00 */
[----:B------:R-:W1:Y:S04]  /*2860*/  LDS.128 R20, [R4+0x830] ;  /* 0x0008300004147984 */ /* 0x000e680000000c00 */
[----:B------:R-:W2:Y:S01]  /*2870*/  LDS.128 R16, [R4+0xc30] ;  /* 0x000c300004107984 */ /* 0x000ea20000000c00 */
[C---:B----4-:R-:W-:Y:S01]  /*2880*/  FFMA R86, R36.reuse, R59, R25 ;  /* 0x0000003b24567223 */ /* 0x050fe20000000019 */
[C---:B------:R-:W-:Y:S01]  /*2890*/  FFMA R88, R36.reuse, R55, R29 ;  /* 0x0000003724587223 */ /* 0x040fe2000000001d */
[----:B------:R-:W-:Y:S01]  /*28a0*/  FFMA R92, R36, R41, R92 ;  /* 0x00000029245c7223 */ /* 0x000fe2000000005c */
[----:B------:R-:W-:Y:S01]  /*28b0*/  FFMA R48, R67, R31, R48 ;  /* 0x0000001f43307223 */ /* 0x000fe20000000030 */
[----:B------:R-:W-:Y:S04]  /*28c0*/  LDS R69, [R5+0x13c0] ;  /* 0x0013c00005457984 */ /* 0x000fe80000000800 */
[----:B------:R-:W-:Y:S01]  /*28d0*/  LDS R79, [R5+0x1400] ;  /* 0x00140000054f7984 */ /* 0x000fe20000000800 */
[-C--:B0-----:R-:W-:Y:S01]  /*28e0*/  FFMA R52, R53, R12.reuse, R52 ;  /* 0x0000000c35347223 */ /* 0x081fe20000000034 */
        /* <DEDUP_REMOVED lines=9> */
[C---:B------:R-:W-:Y:S01]  /*2980*/  FFMA R84, R57.reuse, R20, R84 ;  /* 0x0000001439547223 */ /* 0x040fe20000000054 */
[----:B------:R-:W-:Y:S01]  /*2990*/  FFMA R12, R57, R12, R27 ;  /* 0x0000000c390c7223 */ /* 0x000fe2000000001b */
[----:B--2---:R-:W-:-:S02]  /*29a0*/  FFMA R20, R53, R16, R26 ;  /* 0x0000001035147223 */ /* 0x004fc4000000001a */
[----:B------:R-:W0:Y:S01]  /*29b0*/  LDS.128 R24, [R4+0x1030] ;  /* 0x0010300004187984 */ /* 0x000e220000000c00 */
[----:B------:R-:W-:Y:S01]  /*29c0*/  FFMA R36, R36, R57, R63 ;  /* 0x0000003924247223 */ /* 0x000fe2000000003f */
[-C--:B------:R-:W-:Y:S01]  /*29d0*/  FFMA R58, R59, R16.reuse, R58 ;  /* 0x000000103b3a7223 */ /* 0x080fe2000000003a */
[-C--:B------:R-:W-:Y:S01]  /*29e0*/  FFMA R64, R55, R16.reuse, R64 ;  /* 0x0000001037407223 */ /* 0x080fe20000000040 */
[-C--:B------:R-:W-:Y:S01]  /*29f0*/  FFMA R70, R51, R16.reuse, R70 ;  /* 0x0000001033467223 */ /* 0x080fe20000000046 */
[-C--:B------:R-:W-:Y:S01]  /*2a00*/  FFMA R76, R41, R16.reuse, R76 ;  /* 0x00000010294c7223 */ /* 0x080fe2000000004c */
[----:B------:R-:W-:Y:S01]  /*2a10*/  FFMA R90, R57, R16, R90 ;  /* 0x00000010395a7223 */ /* 0x000fe2000000005a */
[-C--:B0-----:R-:W-:Y:S01]  /*2a20*/  FFMA R63, R53, R24.reuse, R28 ;  /* 0x00000018353f7223 */ /* 0x081fe2000000001c */
[-C--:B------:R-:W-:Y:S02]  /*2a30*/  FFMA R16, R59, R24.reuse, R30 ;  /* 0x000000183b107223 */ /* 0x080fe4000000001e */
[----:B------:R-:W0:Y:S01]  /*2a40*/  LDS.128 R28, [R4+0x1430] ;  /* 0x00143000041c7984 */ /* 0x000e220000000c00 */
[-C--:B------:R-:W-:Y:S01]  /*2a50*/  FFMA R46, R55, R24.reuse, R46 ;  /* 0x00000018372e7223 */ /* 0x080fe2000000002e */
[-C--:B------:R-:W-:Y:S01]  /*2a60*/  FFMA R48, R51, R24.reuse, R48 ;  /* 0x0000001833307223 */ /* 0x080fe20000000030 */
[-C--:B------:R-:W-:Y:S01]  /*2a70*/  FFMA R50, R41, R24.reuse, R50 ;  /* 0x0000001829327223 */ /* 0x080fe20000000032 */
[----:B------:R-:W-:Y:S01]  /*2a80*/  FFMA R80, R57, R24, R80 ;  /* 0x0000001839507223 */ /* 0x000fe20000000050 */
[----:B------:R-:W-:Y:S01]  /*2a90*/  FFMA R67, R69, R25, R16 ;  /* 0x0000001945437223 */ /* 0x000fe20000000010 */
[C---:B------:R-:W-:Y:S01]  /*2aa0*/  FFMA R71, R79.reuse, R37, R88 ;  /* 0x000000254f477223 */ /* 0x040fe20000000058 */
[C---:B------:R-:W-:Y:S01]  /*2ab0*/  FFMA R73, R79.reuse, R13, R60 ;  /* 0x0000000d4f497223 */ /* 0x040fe2000000003c */
[C---:B------:R-:W-:Y:S01]  /*2ac0*/  FFMA R75, R79.reuse, R21, R62 ;  /* 0x000000154f4b7223 */ /* 0x040fe2000000003e */
[C---:B------:R-:W-:Y:S01]  /*2ad0*/  FFMA R77, R79.reuse, R17, R64 ;  /* 0x000000114f4d7223 */ /* 0x040fe20000000040 */
[----:B------:R-:W-:Y:S01]  /*2ae0*/  FFMA R81, R79, R25, R46 ;  /* 0x000000194f517223 */ /* 0x000fe2000000002e */
[----:B------:R-:W-:Y:S04]  /*2af0*/  LDS R4, [R5+0x1500] ;  /* 0x0015000005047984 */ /* 0x000fe80000000800 */
[----:B------:R-:W-:Y:S01]  /*2b00*/  LDS R16, [R5+0x1540] ;  /* 0x0015400005107984 */ /* 0x000fe20000000800 */
[----:B0-----:R-:W-:-:S03]  /*2b10*/  FFMA R24, R55, R28, R47 ;  /* 0x0000001c37187223 */ /* 0x001fc6000000002f */
[----:B------:R-:W0:Y:S01]  /*2b20*/  LDS R47, [R5+0x1380] ;  /* 0x00138000052f7984 */ /* 0x000e220000000800 */
[-C--:B------:R-:W-:Y:S01]  /*2b30*/  FFMA R53, R53, R28.reuse, R33 ;  /* 0x0000001c35357223 */ /* 0x080fe20000000021 */
[-C--:B------:R-:W-:Y:S01]  /*2b40*/  FFMA R65, R59, R28.reuse, R49 ;  /* 0x0000001c3b417223 */ /* 0x080fe20000000031 */
[-C--:B------:R-:W-:Y:S01]  /*2b50*/  FFMA R32, R51, R28.reuse, R32 ;  /* 0x0000001c33207223 */ /* 0x080fe20000000020 */
[-C--:B------:R-:W-:Y:S01]  /*2b60*/  FFMA R34, R41, R28.reuse, R34 ;  /* 0x0000001c29227223 */ /* 0x080fe20000000022 */
[----:B------:R-:W-:Y:S01]  /*2b70*/  FFMA R78, R57, R28, R78 ;  /* 0x0000001c394e7223 */ /* 0x000fe2000000004e */
[C---:B------:R-:W-:Y:S01]  /*2b80*/  FFMA R55, R69.reuse, R37, R86 ;  /* 0x0000002545377223 */ /* 0x040fe20000000056 */
[----:B------:R-:W1:Y:S01]  /*2b90*/  LDS R28, [R5+0x1440] ;  /* 0x00144000051c7984 */ /* 0x000e620000000800 */
[C---:B------:R-:W-:Y:S01]  /*2ba0*/  FFMA R57, R69.reuse, R13, R54 ;  /* 0x0000000d45397223 */ /* 0x040fe20000000036 */
[C---:B------:R-:W-:Y:S01]  /*2bb0*/  FFMA R59, R69.reuse, R21, R56 ;  /* 0x00000015453b7223 */ /* 0x040fe20000000038 */
[-C--:B------:R-:W-:Y:S01]  /*2bc0*/  FFMA R65, R69, R29.reuse, R65 ;  /* 0x0000001d45417223 */ /* 0x080fe20000000041 */
[----:B------:R-:W-:-:S02]  /*2bd0*/  FFMA R79, R79, R29, R24 ;  /* 0x0000001d4f4f7223 */ /* 0x000fc40000000018 */
[----:B------:R-:W2:Y:S01]  /*2be0*/  LDS R24, [R5+0x15c0] ;  /* 0x0015c00005187984 */ /* 0x000ea20000000800 */
[C---:B0-----:R-:W-:Y:S01]  /*2bf0*/  FFMA R33, R47.reuse, R37, R82 ;  /* 0x000000252f217223 */ /* 0x041fe20000000052 */
[C---:B------:R-:W-:Y:S01]  /*2c00*/  FFMA R41, R47.reuse, R13, R52 ;  /* 0x0000000d2f297223 */ /* 0x040fe20000000034 */
[C---:B------:R-:W-:Y:S01]  /*2c10*/  FFMA R61, R47.reuse, R21, R61 ;  /* 0x000000152f3d7223 */ /* 0x040fe2000000003d */
[C---:B------:R-:W-:Y:S01]  /*2c20*/  FFMA R51, R47.reuse, R17, R20 ;  /* 0x000000112f337223 */ /* 0x040fe20000000014 */
[C---:B------:R-:W-:Y:S01]  /*2c30*/  FFMA R49, R47.reuse, R25, R63 ;  /* 0x000000192f317223 */ /* 0x040fe2000000003f */
[----:B------:R-:W-:Y:S01]  /*2c40*/  FFMA R47, R47, R29, R53 ;  /* 0x0000001d2f2f7223 */ /* 0x000fe20000000035 */
[----:B------:R-:W-:Y:S01]  /*2c50*/  FFMA R63, R69, R17, R58 ;  /* 0x00000011453f7223 */ /* 0x000fe2000000003a */
[----:B------:R-:W0:Y:S04]  /*2c60*/  LDS R53, [R5+0x1480] ;  /* 0x0014800005357984 */ /* 0x000e280000000800 */
[----:B------:R-:W3:Y:S01]  /*2c70*/  LDS R69, [R5+0x14c0] ;  /* 0x0014c00005457984 */ /* 0x000ee20000000800 */
[C---:B-1----:R-:W-:Y:S01]  /*2c80*/  FFMA R35, R28.reuse, R37, R35 ;  /* 0x000000251c237223 */ /* 0x042fe20000000023 */
        /* <DEDUP_REMOVED lines=8> */
[C---:B------:R-:W-:Y:S01]  /*2d10*/  FFMA R32, R4.reuse, R26, R49 ;  /* 0x0000001a04207223 */ /* 0x040fe20000000031 */
[----:B------:R-:W4:Y:S01]  /*2d20*/  LDS R41, [R5+0x1680] ;  /* 0x0016800005297984 */ /* 0x000f220000000800 */
[-C--:B------:R-:W-:Y:S01]  /*2d30*/  FFMA R28, R4, R38.reuse, R33 ;  /* 0x00000026041c7223 */ /* 0x080fe20000000021 */
[----:B--2---:R-:W-:-:S02]  /*2d40*/  FFMA R58, R24, R38, R35 ;  /* 0x00000026183a7223 */ /* 0x004fc40000000023 */
[----:B------:R-:W-:Y:S04]  /*2d50*/  LDS R49, [R5+0x16c0] ;  /* 0x0016c00005317984 */ /* 0x000fe80000000800 */
[----:B------:R-:W-:Y:S04]  /*2d60*/  LDS R51, [R5+0x1740] ;  /* 0x0017400005337984 */ /* 0x000fe80000000800 */
[----:B------:R-:W-:Y:S04]  /*2d70*/  LDS R33, [R5+0x17c0] ;  /* 0x0017c00005217984 */ /* 0x000fe80000000800 */
[----:B------:R-:W-:Y:S01]  /*2d80*/  LDS R35, [R5+0x1780] ;  /* 0x0017800005237984 */ /* 0x000fe20000000800 */
[C---:B0-----:R-:W-:Y:S01]  /*2d90*/  FFMA R93, R53.reuse, R37, R92 ;  /* 0x00000025355d7223 */ /* 0x041fe2000000005c */
        /* <DEDUP_REMOVED lines=10> */
[----:B------:R-:W-:Y:S01]  /*2e40*/  FFMA R29, R69, R29, R78 ;  /* 0x0000001d451d7223 */ /* 0x000fe2000000004e */
[----:B------:R-:W0:Y:S04]  /*2e50*/  LDS R13, [R5+0x1600] ;  /* 0x00160000050d7984 */ /* 0x000e280000000800 */
[----:B------:R-:W2:Y:S01]  /*2e60*/  LDS R69, [R5+0x1640] ;  /* 0x0016400005457984 */ /* 0x000ea20000000800 */
[----:B------:R-:W-:-:S03]  /*2e70*/  FFMA R34, R4, R30, R47 ;  /* 0x0000001e04227223 */ /* 0x000fc6000000002f */
[----:B------:R-:W3:Y:S01]  /*2e80*/  LDS R47, [R5+0x1700] ;  /* 0x00170000052f7984 */ /* 0x000ee20000000800 */
[----:B------:R-:W-:Y:S02]  /*2e90*/  UIMAD UR4, UR12, UR13, URZ ;  /* 0x0000000d0c0472a4 */ /* 0x000fe4000f8e02ff */
[----:B------:R-:W-:Y:S02]  /*2ea0*/  UIADD3 UR6, UPT, UPT, UR6, 0x10, URZ ;  /* 0x0000001006067890 */ /* 0x000fe4000fffe0ff */
[----:B------:R-:W-:Y:S01]  /*2eb0*/  UIMAD UR4, UR4, 0x60, UR13 ;  /* 0x00000060040478a4 */ /* 0x000fe2000f8e020d */
[----:B------:R-:W-:Y:S01]  /*2ec0*/  FFMA R88, R4, R22, R61 ;  /* 0x0000001604587223 */ /* 0x000fe2000000003d */
[C---:B------:R-:W-:Y:S01]  /*2ed0*/  FFMA R60, R24.reuse, R14, R83 ;  /* 0x0000000e183c7223 */ /* 0x040fe20000000053 */
[C---:B------:R-:W-:Y:S01]  /*2ee0*/  FFMA R62, R24.reuse, R22, R85 ;  /* 0x00000016183e7223 */ /* 0x040fe20000000055 */
[----:B------:R-:W-:Y:S01]  /*2ef0*/  UISETP.GE.AND UP0, UPT, UR6, UR4, UPT ;  /* 0x000000040600728c */ /* 0x000fe2000bf06270 */
[C---:B------:R-:W-:Y:S01]  /*2f00*/  FFMA R68, R24.reuse, R18, R87 ;  /* 0x0000001218447223 */ /* 0x040fe20000000057 */
[C---:B------:R-:W-:Y:S01]  /*2f10*/  FFMA R66, R24.reuse, R26, R89 ;  /* 0x0000001a18427223 */ /* 0x040fe20000000059 */
[----:B------:R-:W-:Y:S01]  /*2f20*/  FFMA R78, R24, R30, R91 ;  /* 0x0000001e184e7223 */ /* 0x000fe2000000005b */
[-C--:B------:R-:W-:Y:S01]  /*2f30*/  FFMA R4, R16, R38.reuse, R55 ;  /* 0x0000002610047223 */ /* 0x080fe20000000037 */
[----:B-1----:R-:W-:Y:S01]  /*2f40*/  FFMA R52, R20, R38, R71 ;  /* 0x0000002614347223 */ /* 0x002fe20000000047 */
[C---:B------:R-:W-:Y:S01]  /*2f50*/  FFMA R48, R16.reuse, R18, R63 ;  /* 0x0000001210307223 */ /* 0x040fe2000000003f */
[C---:B------:R-:W-:Y:S01]  /*2f60*/  FFMA R90, R16.reuse, R14, R57 ;  /* 0x0000000e105a7223 */ /* 0x040fe20000000039 */
[C---:B------:R-:W-:Y:S01]  /*2f70*/  FFMA R92, R16.reuse, R22, R59 ;  /* 0x00000016105c7223 */ /* 0x040fe2000000003b */
[----:B------:R-:W-:Y:S01]  /*2f80*/  FFMA R36, R16, R26, R67 ;  /* 0x0000001a10247223 */ /* 0x000fe20000000043 */
[C---:B------:R-:W-:Y:S01]  /*2f90*/  FFMA R54, R20.reuse, R14, R73 ;  /* 0x0000000e14367223 */ /* 0x040fe20000000049 */
[C---:B------:R-:W-:Y:S01]  /*2fa0*/  FFMA R56, R20.reuse, R22, R75 ;  /* 0x0000001614387223 */ /* 0x040fe2000000004b */
[C---:B------:R-:W-:Y:S01]  /*2fb0*/  FFMA R84, R20.reuse, R18, R77 ;  /* 0x0000001214547223 */ /* 0x040fe2000000004d */
[----:B------:R-:W-:Y:S01]  /*2fc0*/  FFMA R86, R20, R26, R81 ;  /* 0x0000001a14567223 */ /* 0x000fe20000000051 */
[-C--:B------:R-:W-:Y:S01]  /*2fd0*/  FFMA R16, R16, R30.reuse, R65 ;  /* 0x0000001e10107223 */ /* 0x080fe20000000041 */
[----:B------:R-:W-:Y:S01]  /*2fe0*/  FFMA R20, R20, R30, R79 ;  /* 0x0000001e14147223 */ /* 0x000fe2000000004f */
[C---:B----4-:R-:W-:Y:S01]  /*2ff0*/  FFMA R46, R41.reuse, R15, R46 ;  /* 0x0000000f292e7223 */ /* 0x050fe2000000002e */
[C---:B------:R-:W-:Y:S01]  /*3000*/  FFMA R88, R41.reuse, R23, R88 ;  /* 0x0000001729587223 */ /* 0x040fe20000000058 */
[----:B------:R-:W-:Y:S01]  /*3010*/  FFMA R82, R41, R19, R82 ;  /* 0x0000001329527223 */ /* 0x000fe20000000052 */
[-C--:B0-----:R-:W-:Y:S01]  /*3020*/  FFMA R24, R13, R38.reuse, R93 ;  /* 0x000000260d187223 */ /* 0x081fe2000000005d */
[----:B--2---:R-:W-:Y:S01]  /*3030*/  FFMA R37, R69, R38, R37 ;  /* 0x0000002645257223 */ /* 0x004fe20000000025 */
[----:B------:R-:W-:Y:S01]  /*3040*/  MOV R38, UR14 ;  /* 0x0000000e00267c02 */ /* 0x000fe20008000f00 */
[C---:B------:R-:W-:Y:S01]  /*3050*/  FFMA R64, R13.reuse, R14, R72 ;  /* 0x0000000e0d407223 */ /* 0x040fe20000000048 */
[C---:B------:R-:W-:Y:S01]  /*3060*/  FFMA R70, R13.reuse, R22, R74 ;  /* 0x000000160d467223 */ /* 0x040fe2000000004a */
[C---:B------:R-:W-:Y:S01]  /*3070*/  FFMA R76, R13.reuse, R18, R76 ;  /* 0x000000120d4c7223 */ /* 0x040fe2000000004c */
[C---:B------:R-:W-:Y:S01]  /*3080*/  FFMA R50, R13.reuse, R26, R50 ;  /* 0x0000001a0d327223 */ /* 0x040fe20000000032 */
[----:B------:R-:W-:Y:S01]  /*3090*/  FFMA R53, R13, R30, R53 ;  /* 0x0000001e0d357223 */ /* 0x000fe20000000035 */
[C---:B------:R-:W-:Y:S01]  /*30a0*/  FFMA R12, R69.reuse, R14, R12 ;  /* 0x0000000e450c7223 */ /* 0x040fe2000000000c */
[C---:B------:R-:W-:Y:S01]  /*30b0*/  FFMA R17, R69.reuse, R18, R17 ;  /* 0x0000001245117223 */ /* 0x040fe20000000011 */
[----:B------:R-:W-:Y:S01]  /*30c0*/  LEA R11, R38, R11, 0x4 ;  /* 0x0000000b260b7211 */ /* 0x000fe200078e20ff */
        /* <DEDUP_REMOVED lines=8> */
[C---:B------:R-:W-:Y:S01]  /*3150*/  FFMA R28, R49.reuse, R39, R4 ;  /* 0x00000027311c7223 */ /* 0x040fe20000000004 */
[----:B------:R-:W-:Y:S01]  /*3160*/  FFMA R18, R49, R27, R36 ;  /* 0x0000001b31127223 */ /* 0x000fe20000000024 */
[C---:B---3--:R-:W-:Y:S01]  /*3170*/  FFMA R52, R47.reuse, R39, R52 ;  /* 0x000000272f347223 */ /* 0x048fe20000000034 */
[----:B------:R-:W-:Y:S01]  /*3180*/  FFMA R48, R47, R23, R56 ;  /* 0x000000172f307223 */ /* 0x000fe20000000038 */
        /* <DEDUP_REMOVED lines=9> */
[C---:B------:R-:W-:Y:S01]  /*3220*/  FFMA R58, R51.reuse, R23, R62 ;  /* 0x00000017333a7223 */ /* 0x040fe2000000003e */
[----:B------:R-:W-:Y:S01]  /*3230*/  FFMA R74, R51, R27, R66 ;  /* 0x0000001b334a7223 */ /* 0x000fe20000000042 */
[C---:B------:R-:W-:Y:S01]  /*3240*/  FFMA R37, R33.reuse, R15, R12 ;  /* 0x0000000f21257223 */ /* 0x040fe2000000000c */
[----:B------:R-:W-:Y:S01]  /*3250*/  FFMA R36, R33, R19, R17 ;  /* 0x0000001321247223 */ /* 0x000fe20000000011 */
[----:B------:R-:W-:Y:S01]  /*3260*/  FFMA R39, R35, R15, R64 ;  /* 0x0000000f23277223 */ /* 0x000fe20000000040 */
[-C--:B------:R-:W-:Y:S01]  /*3270*/  FFMA R49, R49, R31.reuse, R16 ;  /* 0x0000001f31317223 */ /* 0x080fe20000000010 */
[-C--:B------:R-:W-:Y:S01]  /*3280*/  FFMA R47, R47, R31.reuse, R20 ;  /* 0x0000001f2f2f7223 */ /* 0x080fe20000000014 */
[----:B------:R-:W-:Y:S01]  /*3290*/  FFMA R51, R51, R31, R78 ;  /* 0x0000001f33337223 */ /* 0x000fe2000000004e */
[C---:B------:R-:W-:Y:S01]  /*32a0*/  FFMA R60, R33.reuse, R23, R22 ;  /* 0x00000017213c7223 */ /* 0x040fe20000000016 */
[C---:B------:R-:W-:Y:S01]  /*32b0*/  FFMA R12, R33.reuse, R27, R26 ;  /* 0x0000001b210c7223 */ /* 0x040fe2000000001a */
[----:B------:R-:W-:Y:S01]  /*32c0*/  FFMA R17, R33, R31, R30 ;  /* 0x0000001f21117223 */ /* 0x000fe2000000001e */
        /* <DEDUP_REMOVED lines=9> */
[----:B------:R-:W-:Y:S01]  /*3360*/  IADD3 R10, PT, PT, R10, 0x10, RZ ;  /* 0x000000100a0a7810 */ /* 0x000fe20007ffe0ff */
[----:B------:R-:W-:Y:S06]  /*3370*/  BAR.SYNC.DEFER_BLOCKING 0x0 ;  /* 0x0000000000007b1d */ /* 0x000fec0000010000 */
[----:B------:R-:W-:Y:S05]  /*3380*/  BRA.U !UP0, `(.L_x_4) ;  /* 0xffffffd108387547 */ /* 0x000fea000b83ffff */
.L_x_3:
[----:B------:R-:W0:Y:S01]  /*3390*/  LDC R6, c[0x0][0x39c] ;  /* 0x0000e700ff067b82 */ /* 0x000e220000000800 */
[----:B------:R-:W-:Y:S01]  /*33a0*/  MOV R5, UR12 ;  /* 0x0000000c00057c02 */ /* 0x000fe20008000f00 */
[----:B------:R-:W-:-:S04]  /*33b0*/  IMAD R3, R0, 0x60, R3 ;  /* 0x0000006000037824 */ /* 0x000fc800078e0203 */
[----:B------:R-:W-:-:S04]  /*33c0*/  IMAD R2, R5, 0x60, R2 ;  /* 0x0000006005027824 */ /* 0x000fc800078e0202 */
[----:B0-----:R-:W-:-:S04]  /*33d0*/  IMAD R7, R2, R6, R3 ;  /* 0x0000000602077224 */ /* 0x001fc800078e0203 */
[--C-:B-----5:R-:W-:Y:S01]  /*33e0*/  IMAD.WIDE R2, R7, 0x4, R42.reuse ;  /* 0x0000000407027825 */ /* 0x120fe200078e022a */
[CC--:B------:R-:W-:Y:S02]  /*33f0*/  LEA R9, R6.reuse, R7.reuse, 0x5 ;  /* 0x0000000706097211 */ /* 0x0c0fe400078e28ff */
[C---:B------:R-:W-:Y:S02]  /*3400*/  LEA R5, R6.reuse, R7, 0x4 ;  /* 0x0000000706057211 */ /* 0x040fe400078e20ff */
[----:B------:R0:W-:Y:S01]  /*3410*/  STG.E desc[UR10][R2.64], R13 ;  /* 0x0000000d02007986 */ /* 0x0001e2000c10190a */
[C---:B------:R-:W-:Y:S02]  /*3420*/  LEA R11, R6.reuse, R9, 0x4 ;  /* 0x00000009060b7211 */ /* 0x040fe400078e20ff */
[----:B------:R-:W-:Y:S01]  /*3430*/  IMAD.WIDE R4, R5, 0x4, R42 ;  /* 0x0000000405047825 */ /* 0x000fe200078e022a */
[----:B------:R-:W-:Y:S04]  /*3440*/  STG.E desc[UR10][R2.64+0x40], R28 ;  /* 0x0000401c02007986 */ /* 0x000fe8000c10190a */
[----:B------:R-:W-:Y:S01]  /*3450*/  STG.E desc[UR10][R2.64+0x80], R52 ;  /* 0x0000803402007986 */ /* 0x000fe2000c10190a */
[----:B0-----:R-:W-:-:S03]  /*3460*/  LEA R13, R6, R7, 0x6 ;  /* 0x00000007060d7211 */ /* 0x001fc600078e30ff */
[----:B------:R-:W-:Y:S01]  /*3470*/  STG.E desc[UR10][R2.64+0xc0], R32 ;  /* 0x0000c02002007986 */ /* 0x000fe2000c10190a */
[----:B------:R-:W-:-:S03]  /*3480*/  LEA R19, R6, R13, 0x4 ;  /* 0x0000000d06137211 */ /* 0x000fc600078e20ff */
[----:B------:R-:W-:Y:S01]  /*3490*/  STG.E desc[UR10][R2.64+0x100], R68 ;  /* 0x0001004402007986 */ /* 0x000fe2000c10190a */
[----:B------:R-:W-:-:S03]  /*34a0*/  IMAD.WIDE R6, R9, 0x4, R42 ;  /* 0x0000000409067825 */ /* 0x000fc600078e022a */
[----:B------:R0:W-:Y:S01]  /*34b0*/  STG.E desc[UR10][R2.64+0x140], R34 ;  /* 0x0001402202007986 */ /* 0x0001e2000c10190a */
[----:B------:R-:W-:-:S03]  /*34c0*/  IMAD.WIDE R8, R13, 0x4, R42 ;  /* 0x000000040d087825 */ /* 0x000fc600078e022a */
[----:B------:R-:W-:Y:S04]  /*34d0*/  STG.E desc[UR10][R4.64], R46 ;  /* 0x0000002e04007986 */ /* 0x000fe8000c10190a */
[----:B------:R-:W-:Y:S01]  /*34e0*/  STG.E desc[UR10][R4.64+0x40], R90 ;  /* 0x0000405a04007986 */ /* 0x000fe2000c10190a */
[----:B0-----:R-:W-:-:S03]  /*34f0*/  IMAD.WIDE R2, R11, 0x4, R42 ;  /* 0x000000040b027825 */ /* 0x001fc600078e022a */
        /* <DEDUP_REMOVED lines=30> */
.L_x_5:
        /* <DEDUP_REMOVED lines=10> */
.L_x_20:


//--------------------- .text._Z16matrixMulCUDA64BILi64ELi16EEvPPfS1_S1_ii --------------------------
	.section	.text._Z16matrixMulCUDA64BILi64ELi16EEvPPfS1_S1_ii,"ax",@progbits
	.align	128
        .global         _Z16matrixMulCUDA64BILi64ELi16EEvPPfS1_S1_ii
        .type           _Z16matrixMulCUDA64BILi64ELi16EEvPPfS1_S1_ii,@function
        .size           _Z16matrixMulCUDA64BILi64ELi16EEvPPfS1_S1_ii,(.L_x_21 - _Z16matrixMulCUDA64BILi64ELi16EEvPPfS1_S1_ii)
        .other          _Z16matrixMulCUDA64BILi64ELi16EEvPPfS1_S1_ii,@"STO_CUDA_ENTRY STV_DEFAULT"
_Z16matrixMulCUDA64BILi64ELi16EEvPPfS1_S1_ii:
.text._Z16matrixMulCUDA64BILi64ELi16EEvPPfS1_S1_ii:
[----:B------:R-:W-:Y:S01]  /*0000*/  LDC R1, c[0x0][0x37c] ;  /* 0x0000df00ff017b82 */ /* 0x000fe20000000800 */
[----:B------:R-:W0:Y:S07]  /*0010*/  S2R R5, SR_CTAID.Z ;  /* 0x0000000000057919 */ /* 0x000e2e0000002700 */
[----:B------:R-:W0:Y:S01]  /*0020*/  LDC.64 R36, c[0x0][0x380] ;  /* 0x0000e000ff247b82 */ /* 0x000e220000000a00 */
[----:B------:R-:W1:Y:S01]  /*0030*/  LDCU.64 UR10, c[0x0][0x358] ;  /* 0x00006b00ff0a77ac */ /* 0x000e620008000a00 */
[----:B------:R-:W2:Y:S01]  /*0040*/  S2R R15, SR_CTAID.X ;  /* 0x00000000000f7919 */ /* 0x000ea20000002500 */
[----:B------:R-:W3:Y:S01]  /*0050*/  LDCU UR7, c[0x0][0x398] ;  /* 0x00007300ff0777ac */ /* 0x000ee20008000800 */
[----:B------:R-:W2:Y:S04]  /*0060*/  S2R R0, SR_TID.X ;  /* 0x0000000000007919 */ /* 0x000ea80000002100 */
[----:B------:R-:W4:Y:S01]  /*0070*/  LDC.64 R38, c[0x0][0x388] ;  /* 0x0000e200ff267b82 */ /* 0x000f220000000a00 */
[----:B------:R-:W0:Y:S07]  /*0080*/  S2R R3, SR_TID.Y ;  /* 0x0000000000037919 */ /* 0x000e2e0000002200 */
[----:B------:R-:W2:Y:S08]  /*0090*/  LDC.64 R6, c[0x0][0x390] ;  /* 0x0000e400ff067b82 */ /* 0x000eb00000000a00 */
[----:B------:R-:W2:Y:S01]  /*00a0*/  S2UR UR6, SR_CTAID.Y ;  /* 0x00000000000679c3 */ /* 0x000ea20000002600 */
[----:B0-----:R-:W-:-:S07]  /*00b0*/  IMAD.WIDE.U32 R36, R5, 0x8, R36 ;  /* 0x0000000805247825 */ /* 0x001fce00078e0024 */
[----:B------:R-:W0:Y:S01]  /*00c0*/  LDC R2, c[0x0][0x39c] ;  /* 0x0000e700ff027b82 */ /* 0x000e220000000800 */
[----:B-1----:R-:W5:Y:S01]  /*00d0*/  LDG.E.64 R36, desc[UR10][R36.64] ;  /* 0x0000000a24247981 */ /* 0x002f62000c1e1b00 */
[----:B---3--:R-:W-:Y:S01]  /*00e0*/  UISETP.GE.AND UP0, UPT, UR7, 0x1, UPT ;  /* 0x000000010700788c */ /* 0x008fe2000bf06270 */
[----:B------:R-:W-:Y:S02]  /*00f0*/  HFMA2 R40, -RZ, RZ, 0, 0 ;  /* 0x00000000ff287431 */ /* 0x000fe400000001ff */
[----:B----4-:R-:W-:-:S04]  /*0100*/  IMAD.WIDE.U32 R38, R5, 0x8, R38 ;  /* 0x0000000805267825 */ /* 0x010fc800078e0026 */
[----:B------:R-:W-:Y:S01]  /*0110*/  HFMA2 R48, -RZ, RZ, 0, 0 ;  /* 0x00000000ff307431 */ /* 0x000fe200000001ff */
[----:B------:R-:W-:Y:S01]  /*0120*/  CS2R R8, SRZ ;  /* 0x0000000000087805 */ /* 0x000fe2000001ff00 */
[----:B------:R-:W-:Y:S02]  /*0130*/  HFMA2 R28, -RZ, RZ, 0, 0 ;  /* 0x00000000ff1c7431 */ /* 0x000fe400000001ff */
[----:B--2---:R-:W-:Y:S01]  /*0140*/  IMAD.WIDE.U32 R6, R5, 0x8, R6 ;  /* 0x0000000805067825 */ /* 0x004fe200078e0006 */
[----:B------:R-:W-:Y:S02]  /*0150*/  CS2R R44, SRZ ;  /* 0x00000000002c7805 */ /* 0x000fe4000001ff00 */
[----:B------:R-:W-:Y:S02]  /*0160*/  CS2R R12, SRZ ;  /* 0x00000000000c7805 */ /* 0x000fe4000001ff00 */
[----:B------:R-:W-:Y:S02]  /*0170*/  CS2R R42, SRZ ;  /* 0x00000000002a7805 */ /* 0x000fe4000001ff00 */
[----:B------:R-:W-:-:S02]  /*0180*/  MOV R50, RZ ;  /* 0x000000ff00327202 */ /* 0x000fc40000000f00 */
[----:B------:R-:W-:Y:S02]  /*0190*/  CS2R R46, SRZ ;  /* 0x00000000002e7805 */ /* 0x000fe4000001ff00 */
[----:B------:R-:W-:Y:S01]  /*01a0*/  MOV R14, RZ ;  /* 0x000000ff000e7202 */ /* 0x000fe20000000f00 */
[----:B------:R-:W-:Y:S01]  /*01b0*/  USHF.L.U32 UR6, UR6, 0x6, URZ ;  /* 0x0000000606067899 */ /* 0x000fe200080006ff */
[----:B------:R-:W-:Y:S02]  /*01c0*/  MOV R10, RZ ;  /* 0x000000ff000a7202 */ /* 0x000fe40000000f00 */
[----:B------:R-:W-:Y:S01]  /*01d0*/  LEA R5, R15, R0, 0x6 ;  /* 0x000000000f057211 */ /* 0x000fe200078e30ff */
[----:B------:R-:W-:Y:S08]  /*01e0*/  BRA.U !UP0, `(.L_x_6) ;  /* 0x00000019083c7547 */ /* 0x000ff0000b800000 */
[----:B------:R-:W2:Y:S01]  /*01f0*/  LDG.E.64 R6, desc[UR10][R6.64] ;  /* 0x0000000a06067981 */ /* 0x000ea2000c1e1b00 */
[----:B------:R-:W1:Y:S03]  /*0200*/  LDCU UR13, c[0x0][0x39c] ;  /* 0x00007380ff0d77ac */ /* 0x000e660008000800 */
[----:B------:R-:W5:Y:S01]  /*0210*/  LDG.E.64 R38, desc[UR10][R38.64] ;  /* 0x0000000a26267981 */ /* 0x000f62000c1e1b00 */
[----:B------:R-:W3:Y:S01]  /*0220*/  S2UR UR9, SR_CgaCtaId ;  /* 0x00000000000979c3 */ /* 0x000ee20000008800 */
[----:B------:R-:W-:Y:S01]  /*0230*/  IADD3 R11, PT, PT, R3, UR6, RZ ;  /* 0x00000006030b7c10 */ /* 0x000fe2000fffe0ff */
[----:B------:R-:W-:Y:S01]  /*0240*/  UIMAD UR8, UR6, UR7, URZ ;  /* 0x00000007060872a4 */ /* 0x000fe2000f8e02ff */
[----:B------:R-:W-:Y:S02]  /*0250*/  MOV R9, RZ ;  /* 0x000000ff00097202 */ /* 0x000fe40000000f00 */
[C---:B------:R-:W-:Y:S01]  /*0260*/  IADD3 R33, PT, PT, R11.reuse, 0x20, RZ ;  /* 0x000000200b217810 */ /* 0x040fe20007ffe0ff */
[----:B------:R-:W-:Y:S01]  /*0270*/  IMAD R4, R11, UR7, R0 ;  /* 0x000000070b047c24 */ /* 0x000fe2000f8e0200 */
[----:B------:R-:W-:-:S03]  /*0280*/  UIADD3 UR14, UPT, UPT, UR8, UR7, URZ ;  /* 0x00000007080e7290 */ /* 0x000fc6000fffe0ff */
[--C-:B------:R-:W-:Y:S02]  /*0290*/  IMAD R33, R33, UR7, R0.reuse ;  /* 0x0000000721217c24 */ /* 0x100fe4000f8e0200 */
[----:B-1----:R-:W-:-:S05]  /*02a0*/  IMAD R34, R3, UR13, R0 ;  /* 0x0000000d03227c24 */ /* 0x002fca000f8e0200 */
[----:B------:R-:W-:Y:S02]  /*02b0*/  LEA R34, R15, R34, 0x6 ;  /* 0x000000220f227211 */ /* 0x000fe400078e30ff */
[----:B------:R-:W-:Y:S02]  /*02c0*/  IADD3 R15, PT, PT, R11, 0x10, RZ ;  /* 0x000000100b0f7810 */ /* 0x000fe40007ffe0ff */
[----:B--2---:R-:W-:Y:S02]  /*02d0*/  R2UR UR4, R6 ;  /* 0x00000000060472ca */ /* 0x004fe400000e0000 */
[----:B------:R-:W-:Y:S02]  /*02e0*/  R2UR UR5, R7 ;  /* 0x00000000070572ca */ /* 0x000fe400000e0000 */
[----:B------:R-:W-:-:S05]  /*02f0*/  IADD3 R7, PT, PT, R11, 0x30, RZ ;  /* 0x000000300b077810 */ /* 0x000fca0007ffe0ff */
[--C-:B------:R-:W-:Y:S02]  /*0300*/  IMAD R32, R7, UR7, R0.reuse ;  /* 0x0000000707207c24 */ /* 0x100fe4000f8e0200 */
[----:B------:R-:W-:Y:S02]  /*0310*/  IMAD R7, R15, UR7, R0 ;  /* 0x000000070f077c24 */ /* 0x000fe4000f8e0200 */
[----:B------:R-:W-:-:S04]  /*0320*/  UIADD3 UR12, UP0, UPT, UR4, 0x80, URZ ;  /* 0x00000080040c7890 */ /* 0x000fc8000ff1e0ff */
[----:B---3--:R-:W-:-:S12]  /*0330*/  UIADD3.X UR5, UPT, UPT, URZ, UR5, URZ, UP0, !UPT ;  /* 0x00000005ff057290 */ /* 0x008fd800087fe4ff */
.L_x_7:
[----:B------:R-:W-:Y:S01]  /*0340*/  MOV R24, UR12 ;  /* 0x0000000c00187c02 */ /* 0x000fe20008000f00 */
[----:B-----5:R-:W-:Y:S01]  /*0350*/  IMAD.WIDE R20, R32, 0x4, R38 ;  /* 0x0000000420147825 */ /* 0x020fe200078e0226 */
[----:B------:R-:W-:-:S03]  /*0360*/  MOV R25, UR5 ;  /* 0x0000000500197c02 */ /* 0x000fc60008000f00 */
[----:B------:R-:W-:Y:S02]  /*0370*/  IMAD.WIDE R22, R33, 0x4, R38 ;  /* 0x0000000421167825 */ /* 0x000fe400078e0226 */
[----:B------:R-:W2:Y:S02]  /*0380*/  LDG.E R20, desc[UR10][R20.64] ;  /* 0x0000000a14147981 */ /* 0x000ea4000c1e1900 */
[----:B------:R-:W-:Y:S02]  /*0390*/  IMAD.WIDE R24, R34, 0x4, R24 ;  /* 0x0000000422187825 */ /* 0x000fe400078e0218 */
[----:B------:R-:W3:Y:S02]  /*03a0*/  LDG.E R52, desc[UR10][R22.64] ;  /* 0x0000000a16347981 */ /* 0x000ee4000c1e1900 */
[--C-:B------:R-:W-:Y:S02]  /*03b0*/  IMAD.WIDE R18, R7, 0x4, R38.reuse ;  /* 0x0000000407127825 */ /* 0x100fe400078e0226 */
[----:B------:R-:W4:Y:S02]  /*03c0*/  LDG.E R11, desc[UR10][R24.64+-0x80] ;  /* 0xffff800a180b7981 */ /* 0x000f24000c1e1900 */
[----:B------:R-:W-:-:S02]  /*03d0*/  IMAD.WIDE R16, R4, 0x4, R38 ;  /* 0x0000000404107825 */ /* 0x000fc400078e0226 */
[----:B------:R-:W2:Y:S04]  /*03e0*/  LDG.E R15, desc[UR10][R24.64+-0x40] ;  /* 0xffffc00a180f7981 */ /* 0x000ea8000c1e1900 */
[----:B------:R-:W3:Y:S04]  /*03f0*/  LDG.E R27, desc[UR10][R24.64] ;  /* 0x0000000a181b7981 */ /* 0x000ee8000c1e1900 */
[----:B------:R1:W3:Y:S04]  /*0400*/  LDG.E R29, desc[UR10][R24.64+0x40] ;  /* 0x0000400a181d7981 */ /* 0x0002e8000c1e1900 */
[----:B------:R-:W3:Y:S04]  /*0410*/  LDG.E R26, desc[UR10][R18.64] ;  /* 0x0000000a121a7981 */ /* 0x000ee8000c1e1900 */
[----:B------:R-:W3:Y:S01]  /*0420*/  LDG.E R30, desc[UR10][R16.64] ;  /* 0x0000000a101e7981 */ /* 0x000ee2000c1e1900 */
[----:B------:R-:W-:-:S02]  /*0430*/  UMOV UR7, 0x400 ;  /* 0x0000040000077882 */ /* 0x000fc40000000000 */
[----:B------:R-:W-:Y:S02]  /*0440*/  UIADD3 UR4, UPT, UPT, UR7, 0x1000, URZ ;  /* 0x0000100007047890 */ /* 0x000fe4000fffe0ff */
[----:B------:R-:W-:Y:S02]  /*0450*/  ULEA UR7, UR9, UR7, 0x18 ;  /* 0x0000000709077291 */ /* 0x000fe4000f8ec0ff */
[----:B------:R-:W-:-:S04]  /*0460*/  ULEA UR4, UR9, UR4, 0x18 ;  /* 0x0000000409047291 */ /* 0x000fc8000f8ec0ff */
[C---:B------:R-:W-:Y:S02]  /*0470*/  LEA R35, R3.reuse, UR7, 0x6 ;  /* 0x0000000703237c11 */ /* 0x040fe4000f8e30ff */
[C---:B------:R-:W-:Y:S02]  /*0480*/  LEA R6, R0.reuse, UR4, 0x2 ;  /* 0x0000000400067c11 */ /* 0x040fe4000f8e10ff */
[----:B------:R-:W-:Y:S02]  /*0490*/  LEA R31, R0, R35, 0x2 ;  /* 0x00000023001f7211 */ /* 0x000fe400078e10ff */
[----:B-1----:R-:W-:-:S05]  /*04a0*/  LEA R24, R3, R6, 0x8 ;  /* 0x0000000603187211 */ /* 0x002fca00078e40ff */
[----:B----4-:R-:W-:Y:S04]  /*04b0*/  STS [R24], R11 ;  /* 0x0000000b18007388 */ /* 0x010fe80000000800 */
[----:B--2---:R-:W-:Y:S04]  /*04c0*/  STS [R24+0x40], R15 ;  /* 0x0000400f18007388 */ /* 0x004fe80000000800 */
[----:B---3--:R-:W-:Y:S04]  /*04d0*/  STS [R24+0x80], R27 ;  /* 0x0000801b18007388 */ /* 0x008fe80000000800 */
[----:B------:R-:W-:Y:S04]  /*04e0*/  STS [R24+0xc0], R29 ;  /* 0x0000c01d18007388 */ /* 0x000fe80000000800 */
[----:B------:R-:W-:Y:S04]  /*04f0*/  STS [R31+0x800], R52 ;  /* 0x000800341f007388 */ /* 0x000fe80000000800 */
[----:B------:R-:W-:Y:S04]  /*0500*/  STS [R31+0x400], R26 ;  /* 0x0004001a1f007388 */ /* 0x000fe80000000800 */
[----:B------:R-:W-:Y:S04]  /*0510*/  STS [R31], R30 ;  /* 0x0000001e1f007388 */ /* 0x000fe80000000800 */
[----:B------:R-:W-:Y:S01]  /*0520*/  STS [R31+0xc00], R20 ;  /* 0x000c00141f007388 */ /* 0x000fe20000000800 */
[----:B------:R-:W-:Y:S06]  /*0530*/  BAR.SYNC.DEFER_BLOCKING 0x0 ;  /* 0x0000000000007b1d */ /* 0x000fec0000010000 */
[----:B------:R-:W-:Y:S04]  /*0540*/  LDS.128 R16, [R35] ;  /* 0x0000000023107984 */ /* 0x000fe80000000c00 */
[----:B------:R-:W1:Y:S04]  /*0550*/  LDS R51, [R6+0x40] ;  /* 0x0000400006337984 */ /* 0x000e680000000800 */
[----:B------:R-:W2:Y:S04]  /*0560*/  LDS R49, [R6+0x80] ;  /* 0x0000800006317984 */ /* 0x000ea80000000800 */
[----:B------:R-:W3:Y:S04]  /*0570*/  LDS R11, [R6+0xc0] ;  /* 0x0000c000060b7984 */ /* 0x000ee80000000800 */
[----:B------:R-:W4:Y:S04]  /*0580*/  LDS R53, [R6] ;  /* 0x0000000006357984 */ /* 0x000f280000000800 */
[----:B------:R-:W0:Y:S04]  /*0590*/  LDS.128 R24, [R35+0x800] ;  /* 0x0008000023187984 */ /* 0x000e280000000c00 */
[----:B------:R-:W0:Y:S01]  /*05a0*/  LDS.128 R20, [R35+0x400] ;  /* 0x0004000023147984 */ /* 0x000e220000000c00 */
[C---:B-1----:R-:W-:Y:S01]  /*05b0*/  FFMA R41, R16.reuse, R51, R10 ;  /* 0x0000003310297223 */ /* 0x042fe2000000000a */
[----:B--2---:R-:W-:-:S02]  /*05c0*/  FFMA R10, R16, R49, R28 ;  /* 0x00000031100a7223 */ /* 0x004fc4000000001c */
[----:B------:R-:W1:Y:S01]  /*05d0*/  LDS.128 R28, [R35+0xc00] ;  /* 0x000c0000231c7984 */ /* 0x000e620000000c00 */
[----:B---3--:R-:W-:-:S03]  /*05e0*/  FFMA R15, R16, R11, R14 ;  /* 0x0000000b100f7223 */ /* 0x008fc6000000000e */
[----:B------:R-:W2:Y:S01]  /*05f0*/  LDS R14, [R6+0x100] ;  /* 0x00010000060e7984 */ /* 0x000ea20000000800 */
[----:B----4-:R-:W-:Y:S01]  /*0600*/  FFMA R47, R16, R53, R47 ;  /* 0x00000035102f7223 */ /* 0x010fe2000000002f */
[-C--:B0-----:R-:W-:Y:S01]  /*0610*/  FFMA R48, R53, R24.reuse, R48 ;  /* 0x0000001835307223 */ /* 0x081fe20000000030 */
[-C--:B------:R-:W-:Y:S01]  /*0620*/  FFMA R50, R51, R24.reuse, R50 ;  /* 0x0000001833327223 */ /* 0x080fe20000000032 */
[-C--:B------:R-:W-:Y:S01]  /*0630*/  FFMA R40, R49, R24.reuse, R40 ;  /* 0x0000001831287223 */ /* 0x080fe20000000028 */
[----:B------:R-:W-:Y:S01]  /*0640*/  FFMA R24, R11, R24, R42 ;  /* 0x000000180b187223 */ /* 0x000fe2000000002a */
[-C--:B------:R-:W-:Y:S01]  /*0650*/  FFMA R8, R49, R20.reuse, R8 ;  /* 0x0000001431087223 */ /* 0x080fe20000000008 */
[-C--:B------:R-:W-:Y:S01]  /*0660*/  FFMA R12, R11, R20.reuse, R12 ;  /* 0x000000140b0c7223 */ /* 0x080fe2000000000c */
[-C--:B------:R-:W-:Y:S01]  /*0670*/  FFMA R44, R53, R20.reuse, R44 ;  /* 0x00000014352c7223 */ /* 0x080fe2000000002c */
[----:B------:R-:W-:Y:S02]  /*0680*/  FFMA R46, R51, R20, R46 ;  /* 0x00000014332e7223 */ /* 0x000fe4000000002e */
[----:B------:R-:W-:Y:S01]  /*0690*/  LDS R20, [R6+0x1c0] ;  /* 0x0001c00006147984 */ /* 0x000fe20000000800 */
[-C--:B-1----:R-:W-:Y:S01]  /*06a0*/  FFMA R16, R53, R28.reuse, R43 ;  /* 0x0000001c35107223 */ /* 0x082fe2000000002b */
[-C--:B------:R-:W-:Y:S01]  /*06b0*/  FFMA R52, R51, R28.reuse, R13 ;  /* 0x0000001c33347223 */ /* 0x080fe2000000000d */
[-C--:B------:R-:W-:Y:S01]  /*06c0*/  FFMA R42, R49, R28.reuse, R45 ;  /* 0x0000001c312a7223 */ /* 0x080fe2000000002d */
[----:B------:R-:W-:Y:S01]  /*06d0*/  FFMA R28, R11, R28, R9 ;  /* 0x0000001c0b1c7223 */ /* 0x000fe20000000009 */
[----:B------:R-:W0:Y:S04]  /*06e0*/  LDS R49, [R6+0x140] ;  /* 0x0001400006317984 */ /* 0x000e280000000800 */
[----:B------:R-:W1:Y:S01]  /*06f0*/  LDS R11, [R6+0x180] ;  /* 0x00018000060b7984 */ /* 0x000e620000000800 */
[C---:B--2---:R-:W-:Y:S01]  /*0700*/  FFMA R47, R14.reuse, R17, R47 ;  /* 0x000000110e2f7223 */ /* 0x044fe2000000002f */
[C---:B------:R-:W-:Y:S01]  /*0710*/  FFMA R44, R14.reuse, R21, R44 ;  /* 0x000000150e2c7223 */ /* 0x040fe2000000002c */
[C---:B------:R-:W-:Y:S01]  /*0720*/  FFMA R48, R14.reuse, R25, R48 ;  /* 0x000000190e307223 */ /* 0x040fe20000000030 */
[----:B------:R-:W-:Y:S01]  /*0730*/  FFMA R53, R14, R29, R16 ;  /* 0x0000001d0e357223 */ /* 0x000fe20000000010 */
[----:B------:R-:W-:Y:S04]  /*0740*/  LDS R45, [R6+0x240] ;  /* 0x00024000062d7984 */ /* 0x000fe80000000800 */
[----:B------:R-:W2:Y:S04]  /*0750*/  LDS R14, [R6+0x200] ;  /* 0x00020000060e7984 */ /* 0x000ea80000000800 */
[----:B------:R-:W3:Y:S04]  /*0760*/  LDS R9, [R6+0x280] ;  /* 0x0002800006097984 */ /* 0x000ee80000000800 */
[----:B------:R-:W4:Y:S01]  /*0770*/  LDS R13, [R6+0x2c0] ;  /* 0x0002c000060d7984 */ /* 0x000f220000000800 */
[-C--:B0-----:R-:W-:Y:S01]  /*0780*/  FFMA R46, R49, R21.reuse, R46 ;  /* 0x00000015312e7223 */ /* 0x081fe2000000002e */
[-C--:B-1----:R-:W-:Y:S01]  /*0790*/  FFMA R43, R11, R21.reuse, R8 ;  /* 0x000000150b2b7223 */ /* 0x082fe20000000008 */
[----:B------:R-:W-:-:S02]  /*07a0*/  FFMA R21, R20, R21, R12 ;  /* 0x0000001514157223 */ /* 0x000fc4000000000c */
[----:B------:R-:W0:Y:S01]  /*07b0*/  LDS R12, [R6+0x300] ;  /* 0x00030000060c7984 */ /* 0x000e220000000800 */
[-C--:B------:R-:W-:Y:S01]  /*07c0*/  FFMA R16, R49, R17.reuse, R41 ;  /* 0x0000001131107223 */ /* 0x080fe20000000029 */
[C---:B------:R-:W-:Y:S01]  /*07d0*/  FFMA R8, R20.reuse, R17, R15 ;  /* 0x0000001114087223 */ /* 0x040fe2000000000f */
[C---:B------:R-:W-:Y:S01]  /*07e0*/  FFMA R24, R20.reuse, R25, R24 ;  /* 0x0000001914187223 */ /* 0x040fe20000000018 */
[----:B------:R-:W-:Y:S01]  /*07f0*/  FFMA R15, R20, R29, R28 ;  /* 0x0000001d140f7223 */ /* 0x000fe2000000001c */
[C---:B--2---:R-:W-:Y:S01]  /*0800*/  FFMA R47, R14.reuse, R18, R47 ;  /* 0x000000120e2f7223 */ /* 0x044fe2000000002f */
[C---:B------:R-:W-:Y:S01]  /*0810*/  FFMA R44, R14.reuse, R22, R44 ;  /* 0x000000160e2c7223 */ /* 0x040fe2000000002c */
[C---:B------:R-:W-:Y:S01]  /*0820*/  FFMA R48, R14.reuse, R26, R48 ;  /* 0x0000001a0e307223 */ /* 0x040fe20000000030 */
[----:B------:R-:W-:Y:S01]  /*0830*/  FFMA R14, R14, R30, R53 ;  /* 0x0000001e0e0e7223 */ /* 0x000fe20000000035 */
[-C--:B------:R-:W-:Y:S01]  /*0840*/  FFMA R53, R45, R18.reuse, R16 ;  /* 0x000000122d357223 */ /* 0x080fe20000000010 */
[----:B------:R-:W1:Y:S01]  /*0850*/  LDS R20, [R6+0x340] ;  /* 0x0003400006147984 */ /* 0x000e620000000800 */
[C---:B------:R-:W-:Y:S01]  /*0860*/  FFMA R10, R11.reuse, R17, R10 ;  /* 0x000000110b0a7223 */ /* 0x040fe2000000000a */
[C---:B------:R-:W-:Y:S01]  /*0870*/  FFMA R41, R11.reuse, R25, R40 ;  /* 0x000000190b297223 */ /* 0x040fe20000000028 */
[----:B------:R-:W-:Y:S01]  /*0880*/  FFMA R11, R11, R29, R42 ;  /* 0x0000001d0b0b7223 */ /* 0x000fe2000000002a */
[----:B------:R-:W2:Y:S04]  /*0890*/  LDS R16, [R6+0x380] ;  /* 0x0003800006107984 */ /* 0x000ea80000000800 */
[----:B------:R-:W2:Y:S01]  /*08a0*/  LDS R28, [R6+0x3c0] ;  /* 0x0003c000061c7984 */ /* 0x000ea20000000800 */
[C---:B------:R-:W-:Y:S01]  /*08b0*/  FFMA R51, R49.reuse, R25, R50 ;  /* 0x0000001931337223 */ /* 0x040fe20000000032 */
[----:B------:R-:W-:Y:S01]  /*08c0*/  FFMA R49, R49, R29, R52 ;  /* 0x0000001d31317223 */ /* 0x000fe20000000034 */
[C---:B---3--:R-:W-:Y:S01]  /*08d0*/  FFMA R25, R9.reuse, R18, R10 ;  /* 0x0000001209197223 */ /* 0x048fe2000000000a */
[C---:B------:R-:W-:Y:S01]  /*08e0*/  FFMA R42, R9.reuse, R22, R43 ;  /* 0x00000016092a7223 */ /* 0x040fe2000000002b */
[C---:B------:R-:W-:Y:S01]  /*08f0*/  FFMA R50, R9.reuse, R26, R41 ;  /* 0x0000001a09327223 */ /* 0x040fe20000000029 */
[----:B------:R-:W-:Y:S01]  /*0900*/  FFMA R52, R9, R30, R11 ;  /* 0x0000001e09347223 */ /* 0x000fe2000000000b */
[C---:B----4-:R-:W-:Y:S01]  /*0910*/  FFMA R17, R13.reuse, R18, R8 ;  /* 0x000000120d117223 */ /* 0x050fe20000000008 */
[----:B------:R-:W-:Y:S01]  /*0920*/  FFMA R40, R13, R22, R21 ;  /* 0x000000160d287223 */ /* 0x000fe20000000015 */
[----:B------:R-:W-:Y:S01]  /*0930*/  LDS R43, [R6+0x440] ;  /* 0x00044000062b7984 */ /* 0x000fe20000000800 */
[C---:B------:R-:W-:Y:S01]  /*0940*/  FFMA R51, R45.reuse, R26, R51 ;  /* 0x0000001a2d337223 */ /* 0x040fe20000000033 */
[----:B------:R-:W-:-:S02]  /*0950*/  FFMA R29, R45, R30, R49 ;  /* 0x0000001e2d1d7223 */ /* 0x000fc40000000031 */
[----:B------:R-:W-:Y:S01]  /*0960*/  LDS R21, [R6+0x4c0] ;  /* 0x0004c00006157984 */ /* 0x000fe20000000800 */
[----:B------:R-:W-:-:S03]  /*0970*/  FFMA R26, R13, R26, R24 ;  /* 0x0000001a0d1a7223 */ /* 0x000fc60000000018 */
[----:B------:R-:W3:Y:S01]  /*0980*/  LDS.128 R8, [R35+0x10] ;  /* 0x0000100023087984 */ /* 0x000ee20000000c00 */
[----:B------:R-:W-:Y:S01]  /*0990*/  FFMA R46, R45, R22, R46 ;  /* 0x000000162d2e7223 */ /* 0x000fe2000000002e */
[----:B------:R-:W-:Y:S01]  /*09a0*/  FFMA R24, R13, R30, R15 ;  /* 0x0000001e0d187223 */ /* 0x000fe2000000000f */
[C---:B0-----:R-:W-:Y:S01]  /*09b0*/  FFMA R47, R12.reuse, R19, R47 ;  /* 0x000000130c2f7223 */ /* 0x041fe2000000002f */
[C---:B------:R-:W-:Y:S01]  /*09c0*/  FFMA R44, R12.reuse, R23, R44 ;  /* 0x000000170c2c7223 */ /* 0x040fe2000000002c */
[C---:B------:R-:W-:Y:S01]  /*09d0*/  FFMA R48, R12.reuse, R27, R48 ;  /* 0x0000001b0c307223 */ /* 0x040fe20000000030 */
[----:B------:R-:W-:Y:S01]  /*09e0*/  FFMA R49, R12, R31, R14 ;  /* 0x0000001f0c317223 */ /* 0x000fe2000000000e */
[----:B------:R-:W-:Y:S04]  /*09f0*/  LDS R45, [R6+0x400] ;  /* 0x00040000062d7984 */ /* 0x000fe80000000800 */
[----:B------:R-:W0:Y:S01]  /*0a00*/  LDS.128 R12, [R35+0x410] ;  /* 0x00041000230c7984 */ /* 0x000e220000000c00 */
[C---:B-1----:R-:W-:Y:S01]  /*0a10*/  FFMA R18, R20.reuse, R19, R53 ;  /* 0x0000001314127223 */ /* 0x042fe20000000035 */
[C---:B------:R-:W-:Y:S01]  /*0a20*/  FFMA R46, R20.reuse, R23, R46 ;  /* 0x00000017142e7223 */ /* 0x040fe2000000002e */
[C---:B------:R-:W-:Y:S01]  /*0a30*/  FFMA R30, R20.reuse, R27, R51 ;  /* 0x0000001b141e7223 */ /* 0x040fe20000000033 */
[----:B------:R-:W-:Y:S01]  /*0a40*/  FFMA R22, R20, R31, R29 ;  /* 0x0000001f14167223 */ /* 0x000fe2000000001d */
[C---:B--2---:R-:W-:Y:S01]  /*0a50*/  FFMA R20, R16.reuse, R19, R25 ;  /* 0x0000001310147223 */ /* 0x044fe20000000019 */
[C---:B------:R-:W-:Y:S01]  /*0a60*/  FFMA R42, R16.reuse, R23, R42 ;  /* 0x00000017102a7223 */ /* 0x040fe2000000002a */
[C---:B------:R-:W-:Y:S01]  /*0a70*/  FFMA R50, R16.reuse, R27, R50 ;  /* 0x0000001b10327223 */ /* 0x040fe20000000032 */
[----:B------:R-:W-:Y:S01]  /*0a80*/  FFMA R52, R16, R31, R52 ;  /* 0x0000001f10347223 */ /* 0x000fe20000000034 */
[C---:B------:R-:W-:Y:S01]  /*0a90*/  FFMA R40, R28.reuse, R23, R40 ;  /* 0x000000171c287223 */ /* 0x040fe20000000028 */
[C---:B------:R-:W-:Y:S01]  /*0aa0*/  FFMA R16, R28.reuse, R19, R17 ;  /* 0x000000131c107223 */ /* 0x040fe20000000011 */
[C---:B------:R-:W-:Y:S01]  /*0ab0*/  FFMA R23, R28.reuse, R27, R26 ;  /* 0x0000001b1c177223 */ /* 0x040fe2000000001a */
[----:B------:R-:W1:Y:S01]  /*0ac0*/  LDS R41, [R6+0x480] ;  /* 0x0004800006297984 */ /* 0x000e620000000800 */
[----:B------:R-:W-:-:S03]  /*0ad0*/  FFMA R28, R28, R31, R24 ;  /* 0x0000001f1c1c7223 */ /* 0x000fc60000000018 */
[----:B------:R-:W2:Y:S04]  /*0ae0*/  LDS.128 R24, [R35+0x810] ;  /* 0x0008100023187984 */ /* 0x000ea80000000c00 */
[----:B------:R-:W-:Y:S01]  /*0af0*/  LDS R53, [R6+0x540] ;  /* 0x0005400006357984 */ /* 0x000fe20000000800 */
[C---:B---3--:R-:W-:Y:S01]  /*0b00*/  FFMA R31, R8.reuse, R43, R18 ;  /* 0x0000002b081f7223 */ /* 0x048fe20000000012 */
[----:B------:R-:W-:Y:S02]  /*0b10*/  FFMA R29, R8, R21, R16 ;  /* 0x00000015081d7223 */ /* 0x000fe40000000010 */
[----:B------:R-:W3:Y:S01]  /*0b20*/  LDS.128 R16, [R35+0xc10] ;  /* 0x000c100023107984 */ /* 0x000ee20000000c00 */
[----:B0-----:R-:W-:-:S03]  /*0b30*/  FFMA R51, R45, R12, R44 ;  /* 0x0000000c2d337223 */ /* 0x001fc6000000002c */
[----:B------:R-:W0:Y:S01]  /*0b40*/  LDS R44, [R6+0x500] ;  /* 0x00050000062c7984 */ /* 0x000e220000000800 */
[-C--:B------:R-:W-:Y:S01]  /*0b50*/  FFMA R46, R43, R12.reuse, R46 ;  /* 0x0000000c2b2e7223 */ /* 0x080fe2000000002e */
[-C--:B------:R-:W-:Y:S01]  /*0b60*/  FFMA R40, R21, R12.reuse, R40 ;  /* 0x0000000c15287223 */ /* 0x080fe20000000028 */
[C---:B------:R-:W-:Y:S01]  /*0b70*/  FFMA R47, R8.reuse, R45, R47 ;  /* 0x0000002d082f7223 */ /* 0x040fe2000000002f */
[----:B-1----:R-:W-:Y:S01]  /*0b80*/  FFMA R42, R41, R12, R42 ;  /* 0x0000000c292a7223 */ /* 0x002fe2000000002a */
[-C--:B--2---:R-:W-:Y:S01]  /*0b90*/  FFMA R12, R21, R24.reuse, R23 ;  /* 0x00000018150c7223 */ /* 0x084fe20000000017 */
[-C--:B------:R-:W-:Y:S01]  /*0ba0*/  FFMA R48, R45, R24.reuse, R48 ;  /* 0x000000182d307223 */ /* 0x080fe20000000030 */
[-C--:B------:R-:W-:Y:S01]  /*0bb0*/  FFMA R30, R43, R24.reuse, R30 ;  /* 0x000000182b1e7223 */ /* 0x080fe2000000001e */
[----:B------:R-:W-:Y:S01]  /*0bc0*/  FFMA R50, R41, R24, R50 ;  /* 0x0000001829327223 */ /* 0x000fe20000000032 */
[----:B------:R-:W1:Y:S04]  /*0bd0*/  LDS R23, [R6+0x580] ;  /* 0x0005800006177984 */ /* 0x000e680000000800 */
[----:B------:R-:W2:Y:S01]  /*0be0*/  LDS R24, [R6+0x5c0] ;  /* 0x0005c00006187984 */ /* 0x000ea20000000800 */
[----:B------:R-:W-:Y:S01]  /*0bf0*/  FFMA R20, R8, R41, R20 ;  /* 0x0000002908147223 */ /* 0x000fe20000000014 */
[-C--:B---3--:R-:W-:Y:S01]  /*0c00*/  FFMA R45, R45, R16.reuse, R49 ;  /* 0x000000102d2d7223 */ /* 0x088fe20000000031 */
[-C--:B------:R-:W-:Y:S01]  /*0c10*/  FFMA R8, R43, R16.reuse, R22 ;  /* 0x000000102b087223 */ /* 0x080fe20000000016 */
[-C--:B------:R-:W-:Y:S01]  /*0c20*/  FFMA R28, R21, R16.reuse, R28 ;  /* 0x00000010151c7223 */ /* 0x080fe2000000001c */
[----:B------:R-:W-:Y:S04]  /*0c30*/  LDS R43, [R6+0x600] ;  /* 0x00060000062b7984 */ /* 0x000fe80000000800 */
[----:B------:R-:W3:Y:S01]  /*0c40*/  LDS R21, [R6+0x680] ;  /* 0x0006800006157984 */ /* 0x000ee20000000800 */
[C---:B0-----:R-:W-:Y:S01]  /*0c50*/  FFMA R22, R44.reuse, R9, R47 ;  /* 0x000000092c167223 */ /* 0x041fe2000000002f */
[C---:B------:R-:W-:Y:S01]  /*0c60*/  FFMA R51, R44.reuse, R13, R51 ;  /* 0x0000000d2c337223 */ /* 0x040fe20000000033 */
[C---:B------:R-:W-:Y:S01]  /*0c70*/  FFMA R48, R44.reuse, R25, R48 ;  /* 0x000000192c307223 */ /* 0x040fe20000000030 */
[----:B------:R-:W-:Y:S01]  /*0c80*/  FFMA R44, R44, R17, R45 ;  /* 0x000000112c2c7223 */ /* 0x000fe2000000002d */
[----:B------:R-:W-:Y:S01]  /*0c90*/  FFMA R52, R41, R16, R52 ;  /* 0x0000001029347223 */ /* 0x000fe20000000034 */
[----:B------:R-:W0:Y:S01]  /*0ca0*/  LDS R45, [R6+0x6c0] ;  /* 0x0006c000062d7984 */ /* 0x000e220000000800 */
[C---:B------:R-:W-:Y:S01]  /*0cb0*/  FFMA R16, R53.reuse, R9, R31 ;  /* 0x0000000935107223 */ /* 0x040fe2000000001f */
[C---:B------:R-:W-:Y:S01]  /*0cc0*/  FFMA R46, R53.reuse, R13, R46 ;  /* 0x0000000d352e7223 */ /* 0x040fe2000000002e */
[C---:B------:R-:W-:Y:S01]  /*0cd0*/  FFMA R30, R53.reuse, R25, R30 ;  /* 0x00000019351e7223 */ /* 0x040fe2000000001e */
[----:B------:R-:W4:Y:S01]  /*0ce0*/  LDS R49, [R6+0x640] ;  /* 0x0006400006317984 */ /* 0x000f220000000800 */
[----:B------:R-:W-:Y:S01]  /*0cf0*/  FFMA R53, R53, R17, R8 ;  /* 0x0000001135357223 */ /* 0x000fe20000000008 */
[C---:B-1----:R-:W-:Y:S01]  /*0d00*/  FFMA R8, R23.reuse, R9, R20 ;  /* 0x0000000917087223 */ /* 0x042fe20000000014 */
[C---:B------:R-:W-:Y:S01]  /*0d10*/  FFMA R41, R23.reuse, R13, R42 ;  /* 0x0000000d17297223 */ /* 0x040fe2000000002a */
[C---:B------:R-:W-:Y:S01]  /*0d20*/  FFMA R31, R23.reuse, R25, R50 ;  /* 0x00000019171f7223 */ /* 0x040fe20000000032 */
[C---:B--2---:R-:W-:Y:S01]  /*0d30*/  FFMA R20, R24.reuse, R9, R29 ;  /* 0x0000000918147223 */ /* 0x044fe2000000001d */
[C---:B------:R-:W-:Y:S01]  /*0d40*/  FFMA R29, R24.reuse, R13, R40 ;  /* 0x0000000d181d7223 */ /* 0x040fe20000000028 */
[C---:B------:R-:W-:Y:S01]  /*0d50*/  FFMA R12, R24.reuse, R25, R12 ;  /* 0x00000019180c7223 */ /* 0x040fe2000000000c */
[----:B------:R-:W1:Y:S01]  /*0d60*/  LDS R40, [R6+0x700] ;  /* 0x0007000006287984 */ /* 0x000e620000000800 */
[-C--:B------:R-:W-:Y:S01]  /*0d70*/  FFMA R47, R24, R17.reuse, R28 ;  /* 0x00000011182f7223 */ /* 0x080fe2000000001c */
[----:B------:R-:W-:-:S02]  /*0d80*/  FFMA R23, R23, R17, R52 ;  /* 0x0000001117177223 */ /* 0x000fc40000000034 */
[----:B------:R-:W2:Y:S04]  /*0d90*/  LDS R24, [R6+0x740] ;  /* 0x0007400006187984 */ /* 0x000ea80000000800 */
[----:B------:R-:W2:Y:S04]  /*0da0*/  LDS R28, [R6+0x780] ;  /* 0x00078000061c7984 */ /* 0x000ea80000000800 */
[----:B------:R-:W2:Y:S01]  /*0db0*/  LDS R42, [R6+0x7c0] ;  /* 0x0007c000062a7984 */ /* 0x000ea20000000800 */
[-C--:B---3--:R-:W-:Y:S01]  /*0dc0*/  FFMA R13, R21, R10.reuse, R8 ;  /* 0x0000000a150d7223 */ /* 0x088fe20000000008 */
[----:B------:R-:W-:Y:S01]  /*0dd0*/  FFMA R17, R43, R10, R22 ;  /* 0x0000000a2b117223 */ /* 0x000fe20000000016 */
[C---:B------:R-:W-:Y:S01]  /*0de0*/  FFMA R50, R21.reuse, R14, R41 ;  /* 0x0000000e15327223 */ /* 0x040fe20000000029 */
[C---:B------:R-:W-:Y:S01]  /*0df0*/  FFMA R52, R21.reuse, R26, R31 ;  /* 0x0000001a15347223 */ /* 0x040fe2000000001f */
[----:B------:R-:W-:Y:S01]  /*0e00*/  FFMA R8, R21, R18, R23 ;  /* 0x0000001215087223 */ /* 0x000fe20000000017 */
[----:B0-----:R-:W-:Y:S01]  /*0e10*/  FFMA R9, R45, R10, R20 ;  /* 0x0000000a2d097223 */ /* 0x001fe20000000014 */
[----:B------:R-:W-:Y:S04]  /*0e20*/  LDS R31, [R6+0x800] ;  /* 0x00080000061f7984 */ /* 0x000fe80000000800 */
[----:B------:R-:W0:Y:S01]  /*0e30*/  LDS.128 R20, [R35+0x20] ;  /* 0x0000200023147984 */ /* 0x000e220000000c00 */
[C---:B------:R-:W-:Y:S01]  /*0e40*/  FFMA R51, R43.reuse, R14, R51 ;  /* 0x0000000e2b337223 */ /* 0x040fe20000000033 */
[C---:B------:R-:W-:Y:S01]  /*0e50*/  FFMA R48, R43.reuse, R26, R48 ;  /* 0x0000001a2b307223 */ /* 0x040fe20000000030 */
[----:B------:R-:W-:Y:S01]  /*0e60*/  FFMA R44, R43, R18, R44 ;  /* 0x000000122b2c7223 */ /* 0x000fe2000000002c */
[C---:B----4-:R-:W-:Y:S01]  /*0e70*/  FFMA R46, R49.reuse, R14, R46 ;  /* 0x0000000e312e7223 */ /* 0x050fe2000000002e */
[----:B------:R-:W-:Y:S01]  /*0e80*/  FFMA R43, R49, R10, R16 ;  /* 0x0000000a312b7223 */ /* 0x000fe20000000010 */
[C---:B------:R-:W-:Y:S01]  /*0e90*/  FFMA R14, R45.reuse, R14, R29 ;  /* 0x0000000e2d0e7223 */ /* 0x040fe2000000001d */
[-C--:B------:R-:W-:Y:S01]  /*0ea0*/  FFMA R12, R45, R26.reuse, R12 ;  /* 0x0000001a2d0c7223 */ /* 0x080fe2000000000c */
[C---:B------:R-:W-:Y:S01]  /*0eb0*/  FFMA R30, R49.reuse, R26, R30 ;  /* 0x0000001a311e7223 */ /* 0x040fe2000000001e */
[-C--:B------:R-:W-:Y:S01]  /*0ec0*/  FFMA R16, R49, R18.reuse, R53 ;  /* 0x0000001231107223 */ /* 0x080fe20000000035 */
[----:B------:R-:W-:Y:S01]  /*0ed0*/  FFMA R18, R45, R18, R47 ;  /* 0x000000122d127223 */ /* 0x000fe2000000002f */
[----:B------:R-:W3:Y:S04]  /*0ee0*/  LDS R29, [R6+0x840] ;  /* 0x00084000061d7984 */ /* 0x000ee80000000800 */
[----:B------:R-:W4:Y:S01]  /*0ef0*/  LDS R25, [R6+0x880] ;  /* 0x0008800006197984 */ /* 0x000f220000000800 */
[C---:B-1----:R-:W-:Y:S01]  /*0f00*/  FFMA R17, R40.reuse, R11, R17 ;  /* 0x0000000b28117223 */ /* 0x042fe20000000011 */
[C---:B------:R-:W-:Y:S01]  /*0f10*/  FFMA R51, R40.reuse, R15, R51 ;  /* 0x0000000f28337223 */ /* 0x040fe20000000033 */
[C---:B------:R-:W-:Y:S01]  /*0f20*/  FFMA R49, R40.reuse, R27, R48 ;  /* 0x0000001b28317223 */ /* 0x040fe20000000030 */
[----:B------:R-:W-:Y:S01]  /*0f30*/  FFMA R26, R40, R19, R44 ;  /* 0x00000013281a7223 */ /* 0x000fe2000000002c */
[C---:B--2---:R-:W-:Y:S01]  /*0f40*/  FFMA R40, R24.reuse, R11, R43 ;  /* 0x0000000b18287223 */ /* 0x044fe2000000002b */
[----:B------:R-:W-:Y:S01]  /*0f50*/  FFMA R46, R24, R15, R46 ;  /* 0x0000000f182e7223 */ /* 0x000fe2000000002e */
        /* <DEDUP_REMOVED lines=8> */
[----:B------:R-:W2:Y:S01]  /*0fe0*/  LDS.128 R12, [R35+0x820] ;  /* 0x00082000230c7984 */ /* 0x000ea20000000c00 */
[----:B------:R-:W-:-:S03]  /*0ff0*/  FFMA R45, R24, R27, R30 ;  /* 0x0000001b182d7223 */ /* 0x000fc6000000001e */
[----:B------:R-:W2:Y:S01]  /*1000*/  LDS.128 R8, [R35+0x420] ;  /* 0x0004200023087984 */ /* 0x000ea20000000c00 */
[-C--:B------:R-:W-:Y:S01]  /*1010*/  FFMA R24, R24, R19.reuse, R16 ;  /* 0x0000001318187223 */ /* 0x080fe20000000010 */
[----:B------:R-:W-:Y:S01]  /*1020*/  FFMA R42, R42, R19, R18 ;  /* 0x000000132a2a7223 */ /* 0x000fe20000000012 */
[C---:B0-----:R-:W-:Y:S02]  /*1030*/  FFMA R30, R20.reuse, R31, R17 ;  /* 0x0000001f141e7223 */ /* 0x041fe40000000011 */
[----:B------:R-:W0:Y:S01]  /*1040*/  LDS.128 R16, [R35+0xc20] ;  /* 0x000c200023107984 */ /* 0x000e220000000c00 */
[C---:B---3--:R-:W-:Y:S01]  /*1050*/  FFMA R40, R20.reuse, R29, R40 ;  /* 0x0000001d14287223 */ /* 0x048fe20000000028 */
[C---:B----4-:R-:W-:Y:S01]  /*1060*/  FFMA R44, R20.reuse, R25, R44 ;  /* 0x00000019142c7223 */ /* 0x050fe2000000002c */
[----:B-1----:R-:W-:Y:S01]  /*1070*/  FFMA R48, R20, R41, R48 ;  /* 0x0000002914307223 */ /* 0x002fe20000000030 */
[-C--:B--2---:R-:W-:Y:S01]  /*1080*/  FFMA R27, R29, R12.reuse, R45 ;  /* 0x0000000c1d1b7223 */ /* 0x084fe2000000002d */
[-C--:B------:R-:W-:Y:S01]  /*1090*/  FFMA R45, R41, R12.reuse, R47 ;  /* 0x0000000c292d7223 */ /* 0x080fe2000000002f */
[----:B------:R-:W-:Y:S01]  /*10a0*/  FFMA R52, R25, R12, R52 ;  /* 0x0000000c19347223 */ /* 0x000fe20000000034 */
[----:B------:R-:W1:Y:S01]  /*10b0*/  LDS R47, [R6+0x900] ;  /* 0x00090000062f7984 */ /* 0x000e620000000800 */
[-C--:B------:R-:W-:Y:S01]  /*10c0*/  FFMA R20, R31, R8.reuse, R51 ;  /* 0x000000081f147223 */ /* 0x080fe20000000033 */
[-C--:B------:R-:W-:Y:S01]  /*10d0*/  FFMA R46, R29, R8.reuse, R46 ;  /* 0x000000081d2e7223 */ /* 0x080fe2000000002e */
[-C--:B------:R-:W-:Y:S01]  /*10e0*/  FFMA R50, R25, R8.reuse, R50 ;  /* 0x0000000819327223 */ /* 0x080fe20000000032 */
[----:B------:R-:W-:Y:S01]  /*10f0*/  FFMA R43, R41, R8, R43 ;  /* 0x00000008292b7223 */ /* 0x000fe2000000002b */
[----:B------:R-:W-:-:S02]  /*1100*/  FFMA R8, R31, R12, R49 ;  /* 0x0000000c1f087223 */ /* 0x000fc40000000031 */
[----:B------:R-:W2:Y:S01]  /*1110*/  LDS R12, [R6+0x940] ;  /* 0x00094000060c7984 */ /* 0x000ea20000000800 */
[----:B0-----:R-:W-:-:S03]  /*1120*/  FFMA R26, R31, R16, R26 ;  /* 0x000000101f1a7223 */ /* 0x001fc6000000001a */
[----:B------:R-:W0:Y:S01]  /*1130*/  LDS R31, [R6+0x980] ;  /* 0x00098000061f7984 */ /* 0x000e220000000800 */
[-C--:B------:R-:W-:Y:S01]  /*1140*/  FFMA R29, R29, R16.reuse, R24 ;  /* 0x000000101d1d7223 */ /* 0x080fe20000000018 */
[-C--:B------:R-:W-:Y:S01]  /*1150*/  FFMA R28, R25, R16.reuse, R28 ;  /* 0x00000010191c7223 */ /* 0x080fe2000000001c */
[----:B------:R-:W-:Y:S01]  /*1160*/  FFMA R42, R41, R16, R42 ;  /* 0x00000010292a7223 */ /* 0x000fe2000000002a */
[----:B------:R-:W3:Y:S04]  /*1170*/  LDS R24, [R6+0x9c0] ;  /* 0x0009c00006187984 */ /* 0x000ee80000000800 */
[----:B------:R-:W-:Y:S01]  /*1180*/  LDS R16, [R6+0xbc0] ;  /* 0x000bc00006107984 */ /* 0x000fe20000000800 */
[C---:B-1----:R-:W-:Y:S01]  /*1190*/  FFMA R25, R47.reuse, R21, R30 ;  /* 0x000000152f197223 */ /* 0x042fe2000000001e */
[C---:B------:R-:W-:Y:S01]  /*11a0*/  FFMA R41, R47.reuse, R9, R20 ;  /* 0x000000092f297223 */ /* 0x040fe20000000014 */
[C---:B------:R-:W-:Y:S01]  /*11b0*/  FFMA R49, R47.reuse, R13, R8 ;  /* 0x0000000d2f317223 */ /* 0x040fe20000000008 */
[----:B------:R-:W-:Y:S01]  /*11c0*/  FFMA R47, R47, R17, R26 ;  /* 0x000000112f2f7223 */ /* 0x000fe2000000001a */
[----:B------:R-:W1:Y:S01]  /*11d0*/  LDS R8, [R6+0xa00] ;  /* 0x000a000006087984 */ /* 0x000e620000000800 */
[C---:B--2---:R-:W-:Y:S01]  /*11e0*/  FFMA R51, R12.reuse, R21, R40 ;  /* 0x000000150c337223 */ /* 0x044fe20000000028 */
[C---:B------:R-:W-:Y:S01]  /*11f0*/  FFMA R53, R12.reuse, R9, R46 ;  /* 0x000000090c357223 */ /* 0x040fe2000000002e */
[C---:B------:R-:W-:Y:S01]  /*1200*/  FFMA R27, R12.reuse, R13, R27 ;  /* 0x0000000d0c1b7223 */ /* 0x040fe2000000001b */
[----:B------:R-:W-:Y:S01]  /*1210*/  FFMA R29, R12, R17, R29 ;  /* 0x000000110c1d7223 */ /* 0x000fe2000000001d */
[----:B------:R-:W2:Y:S01]  /*1220*/  LDS R26, [R6+0xa80] ;  /* 0x000a8000061a7984 */ /* 0x000ea20000000800 */
[----:B0-----:R-:W-:-:S03]  /*1230*/  FFMA R44, R31, R21, R44 ;  /* 0x000000151f2c7223 */ /* 0x001fc6000000002c */
[----:B------:R-:W0:Y:S01]  /*1240*/  LDS R12, [R6+0xa40] ;  /* 0x000a4000060c7984 */ /* 0x000e220000000800 */
[C---:B------:R-:W-:Y:S01]  /*1250*/  FFMA R50, R31.reuse, R9, R50 ;  /* 0x000000091f327223 */ /* 0x040fe20000000032 */
[C---:B------:R-:W-:Y:S02]  /*1260*/  FFMA R52, R31.reuse, R13, R52 ;  /* 0x0000000d1f347223 */ /* 0x040fe40000000034 */
[----:B------:R-:W4:Y:S01]  /*1270*/  LDS R20, [R6+0xac0] ;  /* 0x000ac00006147984 */ /* 0x000f220000000800 */
[----:B------:R-:W-:-:S03]  /*1280*/  FFMA R31, R31, R17, R28 ;  /* 0x000000111f1f7223 */ /* 0x000fc6000000001c */
[----:B------:R-:W4:Y:S04]  /*1290*/  LDS R40, [R6+0xb00] ;  /* 0x000b000006287984 */ /* 0x000f280000000800 */
[----:B------:R-:W4:Y:S04]  /*12a0*/  LDS R30, [R6+0xb40] ;  /* 0x000b4000061e7984 */ /* 0x000f280000000800 */
[----:B------:R-:W4:Y:S01]  /*12b0*/  LDS R28, [R6+0xb80] ;  /* 0x000b8000061c7984 */ /* 0x000f220000000800 */
[C---:B---3--:R-:W-:Y:S01]  /*12c0*/  FFMA R21, R24.reuse, R21, R48 ;  /* 0x0000001518157223 */ /* 0x048fe20000000030 */
[C---:B------:R-:W-:Y:S01]  /*12d0*/  FFMA R43, R24.reuse, R9, R43 ;  /* 0x00000009182b7223 */ /* 0x040fe2000000002b */
[C---:B------:R-:W-:Y:S01]  /*12e0*/  FFMA R45, R24.reuse, R13, R45 ;  /* 0x0000000d182d7223 */ /* 0x040fe2000000002d */
[----:B------:R-:W-:Y:S01]  /*12f0*/  FFMA R17, R24, R17, R42 ;  /* 0x0000001118117223 */ /* 0x000fe2000000002a */
[C---:B-1----:R-:W-:Y:S01]  /*1300*/  FFMA R25, R8.reuse, R22, R25 ;  /* 0x0000001608197223 */ /* 0x042fe20000000019 */
[C---:B------:R-:W-:Y:S01]  /*1310*/  FFMA R24, R8.reuse, R10, R41 ;  /* 0x0000000a08187223 */ /* 0x040fe20000000029 */
[C---:B------:R-:W-:Y:S01]  /*1320*/  FFMA R42, R8.reuse, R14, R49 ;  /* 0x0000000e082a7223 */ /* 0x040fe20000000031 */
[----:B------:R-:W-:Y:S01]  /*1330*/  FFMA R8, R8, R18, R47 ;  /* 0x0000001208087223 */ /* 0x000fe2000000002f */
[C---:B--2---:R-:W-:Y:S01]  /*1340*/  FFMA R50, R26.reuse, R10, R50 ;  /* 0x0000000a1a327223 */ /* 0x044fe20000000032 */
[C---:B------:R-:W-:Y:S01]  /*1350*/  FFMA R9, R26.reuse, R22, R44 ;  /* 0x000000161a097223 */ /* 0x040fe2000000002c */
[----:B------:R-:W-:Y:S01]  /*1360*/  FFMA R52, R26, R14, R52 ;  /* 0x0000000e1a347223 */ /* 0x000fe20000000034 */
[C---:B0-----:R-:W-:Y:S01]  /*1370*/  FFMA R46, R12.reuse, R10, R53 ;  /* 0x0000000a0c2e7223 */ /* 0x041fe20000000035 */
[C---:B------:R-:W-:Y:S01]  /*1380*/  FFMA R51, R12.reuse, R22, R51 ;  /* 0x000000160c337223 */ /* 0x040fe20000000033 */
[----:B------:R-:W-:Y:S01]  /*1390*/  FFMA R48, R12, R14, R27 ;  /* 0x0000000e0c307223 */ /* 0x000fe2000000001b */
[----:B------:R-:W-:Y:S01]  /*13a0*/  LDS R44, [R6+0xc00] ;  /* 0x000c0000062c7984 */ /* 0x000fe20000000800 */
[C---:B----4-:R-:W-:Y:S01]  /*13b0*/  FFMA R21, R20.reuse, R22, R21 ;  /* 0x0000001614157223 */ /* 0x050fe20000000015 */
[----:B------:R-:W-:Y:S01]  /*13c0*/  FFMA R10, R20, R10, R43 ;  /* 0x0000000a140a7223 */ /* 0x000fe2000000002b */
[-C--:B------:R-:W-:Y:S01]  /*13d0*/  FFMA R12, R12, R18.reuse, R29 ;  /* 0x000000120c0c7223 */ /* 0x080fe2000000001d */
[----:B------:R-:W-:Y:S01]  /*13e0*/  FFMA R26, R26, R18, R31 ;  /* 0x000000121a1a7223 */ /* 0x000fe2000000001f */
[C---:B------:R-:W-:Y:S01]  /*13f0*/  FFMA R14, R20.reuse, R14, R45 ;  /* 0x0000000e140e7223 */ /* 0x040fe2000000002d */
[----:B------:R-:W-:Y:S01]  /*1400*/  FFMA R18, R20, R18, R17 ;  /* 0x0000001214127223 */ /* 0x000fe20000000011 */
[-C--:B------:R-:W-:Y:S01]  /*1410*/  FFMA R17, R40, R23.reuse, R25 ;  /* 0x0000001728117223 */ /* 0x080fe20000000019 */
[-C--:B------:R-:W-:Y:S01]  /*1420*/  FFMA R21, R16, R23.reuse, R21 ;  /* 0x0000001710157223 */ /* 0x080fe20000000015 */
[----:B------:R-:W-:Y:S01]  /*1430*/  FFMA R51, R30, R23, R51 ;  /* 0x000000171e337223 */ /* 0x000fe20000000033 */
[C---:B------:R-:W-:Y:S01]  /*1440*/  FFMA R41, R40.reuse, R11, R24 ;  /* 0x0000000b28297223 */ /* 0x040fe20000000018 */
[C---:B------:R-:W-:Y:S01]  /*1450*/  FFMA R43, R40.reuse, R15, R42 ;  /* 0x0000000f282b7223 */ /* 0x040fe2000000002a */
[----:B------:R-:W-:Y:S01]  /*1460*/  FFMA R45, R40, R19, R8 ;  /* 0x00000013282d7223 */ /* 0x000fe20000000008 */
[----:B------:R-:W-:Y:S01]  /*1470*/  FFMA R20, R28, R23, R9 ;  /* 0x000000171c147223 */ /* 0x000fe20000000009 */
[-C--:B------:R-:W-:Y:S01]  /*1480*/  FFMA R47, R30, R11.reuse, R46 ;  /* 0x0000000b1e2f7223 */ /* 0x080fe2000000002e */
[-C--:B------:R-:W-:Y:S01]  /*1490*/  FFMA R50, R28, R11.reuse, R50 ;  /* 0x0000000b1c327223 */ /* 0x080fe20000000032 */
[----:B------:R-:W-:Y:S01]  /*14a0*/  FFMA R23, R16, R11, R10 ;  /* 0x0000000b10177223 */ /* 0x000fe2000000000a */
[----:B------:R-:W-:Y:S01]  /*14b0*/  LDS R42, [R6+0xc40] ;  /* 0x000c4000062a7984 */ /* 0x000fe20000000800 */
[----:B------:R-:W-:-:S03]  /*14c0*/  FFMA R46, R28, R19, R26 ;  /* 0x000000131c2e7223 */ /* 0x000fc6000000001a */
[----:B------:R-:W-:Y:S04]  /*14d0*/  LDS R22, [R6+0xc80] ;  /* 0x000c800006167984 */ /* 0x000fe80000000800 */
[----:B------:R-:W-:Y:S04]  /*14e0*/  LDS R40, [R6+0xcc0] ;  /* 0x000cc00006287984 */ /* 0x000fe80000000800 */
[----:B------:R-:W0:Y:S04]  /*14f0*/  LDS.128 R8, [R35+0x830] ;  /* 0x0008300023087984 */ /* 0x000e280000000c00 */
[----:B------:R-:W1:Y:S01]  /*1500*/  LDS.128 R24, [R35+0x30] ;  /* 0x0000300023187984 */ /* 0x000e620000000c00 */
[C---:B------:R-:W-:Y:S01]  /*1510*/  FFMA R49, R30.reuse, R15, R48 ;  /* 0x0000000f1e317223 */ /* 0x040fe20000000030 */
[----:B------:R-:W-:Y:S01]  /*1520*/  FFMA R53, R30, R19, R12 ;  /* 0x000000131e357223 */ /* 0x000fe2000000000c */
[-C--:B------:R-:W-:Y:S01]  /*1530*/  FFMA R52, R28, R15.reuse, R52 ;  /* 0x0000000f1c347223 */ /* 0x080fe20000000034 */
[C---:B------:R-:W-:Y:S01]  /*1540*/  FFMA R48, R16.reuse, R15, R14 ;  /* 0x0000000f10307223 */ /* 0x040fe2000000000e */
[----:B------:R-:W2:Y:S04]  /*1550*/  LDS.128 R28, [R35+0x430] ;  /* 0x00043000231c7984 */ /* 0x000ea80000000c00 */
[----:B------:R-:W3:Y:S01]  /*1560*/  LDS.128 R12, [R35+0xc30] ;  /* 0x000c3000230c7984 */ /* 0x000ee20000000c00 */
[----:B------:R-:W-:Y:S01]  /*1570*/  FFMA R19, R16, R19, R18 ;  /* 0x0000001310137223 */ /* 0x000fe20000000012 */
[-C--:B0-----:R-:W-:Y:S01]  /*1580*/  FFMA R43, R44, R8.reuse, R43 ;  /* 0x000000082c2b7223 */ /* 0x081fe2000000002b */
[-C--:B------:R-:W-:Y:S01]  /*1590*/  FFMA R49, R42, R8.reuse, R49 ;  /* 0x000000082a317223 */ /* 0x080fe20000000031 */
[-C--:B------:R-:W-:Y:S01]  /*15a0*/  FFMA R52, R22, R8.reuse, R52 ;  /* 0x0000000816347223 */ /* 0x080fe20000000034 */
[----:B------:R-:W-:-:S02]  /*15b0*/  FFMA R48, R40, R8, R48 ;  /* 0x0000000828307223 */ /* 0x000fc40000000030 */
[----:B------:R-:W0:Y:S01]  /*15c0*/  LDS R8, [R6+0xd40] ;  /* 0x000d400006087984 */ /* 0x000e220000000800 */
[C---:B-1----:R-:W-:Y:S01]  /*15d0*/  FFMA R16, R24.reuse, R44, R17 ;  /* 0x0000002c18107223 */ /* 0x042fe20000000011 */
[C---:B------:R-:W-:Y:S01]  /*15e0*/  FFMA R18, R24.reuse, R42, R51 ;  /* 0x0000002a18127223 */ /* 0x040fe20000000033 */
[C---:B------:R-:W-:Y:S01]  /*15f0*/  FFMA R20, R24.reuse, R22, R20 ;  /* 0x0000001618147223 */ /* 0x040fe20000000014 */
[----:B------:R-:W-:Y:S01]  /*1600*/  FFMA R24, R24, R40, R21 ;  /* 0x0000002818187223 */ /* 0x000fe20000000015 */
[----:B------:R-:W-:Y:S04]  /*1610*/  LDS R17, [R6+0xd00] ;  /* 0x000d000006117984 */ /* 0x000fe80000000800 */
[----:B------:R-:W1:Y:S01]  /*1620*/  LDS R21, [R6+0xd80] ;  /* 0x000d800006157984 */ /* 0x000e620000000800 */
[-C--:B--2---:R-:W-:Y:S01]  /*1630*/  FFMA R47, R42, R28.reuse, R47 ;  /* 0x0000001c2a2f7223 */ /* 0x084fe2000000002f */
[-C--:B------:R-:W-:Y:S01]  /*1640*/  FFMA R41, R44, R28.reuse, R41 ;  /* 0x0000001c2c297223 */ /* 0x080fe20000000029 */
[----:B------:R-:W-:Y:S01]  /*1650*/  FFMA R50, R22, R28, R50 ;  /* 0x0000001c16327223 */ /* 0x000fe20000000032 */
[----:B---3--:R-:W-:Y:S01]  /*1660*/  FFMA R42, R42, R12, R53 ;  /* 0x0000000c2a2a7223 */ /* 0x008fe20000000035 */
[----:B------:R-:W-:Y:S01]  /*1670*/  FFMA R28, R40, R28, R23 ;  /* 0x0000001c281c7223 */ /* 0x000fe20000000017 */
[-C--:B------:R-:W-:Y:S01]  /*1680*/  FFMA R44, R44, R12.reuse, R45 ;  /* 0x0000000c2c2c7223 */ /* 0x080fe2000000002d */
[----:B------:R-:W2:Y:S01]  /*1690*/  LDS R23, [R6+0xdc0] ;  /* 0x000dc00006177984 */ /* 0x000ea20000000800 */
[----:B------:R-:W-:-:S03]  /*16a0*/  FFMA R46, R22, R12, R46 ;  /* 0x0000000c162e7223 */ /* 0x000fc6000000002e */
[----:B------:R-:W3:Y:S04]  /*16b0*/  LDS R22, [R6+0xe00] ;  /* 0x000e000006167984 */ /* 0x000ee80000000800 */
[----:B------:R-:W4:Y:S01]  /*16c0*/  LDS R53, [R6+0xe80] ;  /* 0x000e800006357984 */ /* 0x000f220000000800 */
[----:B------:R-:W-:-:S03]  /*16d0*/  FFMA R12, R40, R12, R19 ;  /* 0x0000000c280c7223 */ /* 0x000fc60000000013 */
[----:B------:R-:W-:Y:S01]  /*16e0*/  LDS R40, [R6+0xf00] ;  /* 0x000f000006287984 */ /* 0x000fe20000000800 */
[C---:B0-----:R-:W-:Y:S01]  /*16f0*/  FFMA R35, R8.reuse, R25, R18 ;  /* 0x0000001908237223 */ /* 0x041fe20000000012 */
[C---:B------:R-:W-:Y:S02]  /*1700*/  FFMA R45, R8.reuse, R13, R42 ;  /* 0x0000000d082d7223 */ /* 0x040fe4000000002a */
[----:B------:R-:W0:Y:S04]  /*1710*/  LDS R18, [R6+0xe40] ;  /* 0x000e400006127984 */ /* 0x000e280000000800 */
[----:B------:R-:W0:Y:S01]  /*1720*/  LDS R42, [R6+0xec0] ;  /* 0x000ec000062a7984 */ /* 0x000e220000000800 */
[C---:B------:R-:W-:Y:S01]  /*1730*/  FFMA R47, R8.reuse, R29, R47 ;  /* 0x0000001d082f7223 */ /* 0x040fe2000000002f */
[----:B------:R-:W-:Y:S01]  /*1740*/  FFMA R49, R8, R9, R49 ;  /* 0x0000000908317223 */ /* 0x000fe20000000031 */
[-C--:B-1----:R-:W-:Y:S01]  /*1750*/  FFMA R51, R21, R25.reuse, R20 ;  /* 0x0000001915337223 */ /* 0x082fe20000000014 */
[C---:B------:R-:W-:Y:S01]  /*1760*/  FFMA R19, R17.reuse, R25, R16 ;  /* 0x0000001911137223 */ /* 0x040fe20000000010 */
[----:B------:R-:W1:Y:S04]  /*1770*/  LDS R20, [R6+0xf40] ;  /* 0x000f400006147984 */ /* 0x000e680000000800 */
[----:B------:R-:W1:Y:S04]  /*1780*/  LDS R8, [R6+0xfc0] ;  /* 0x000fc00006087984 */ /* 0x000e680000000800 */
[----:B------:R4:W1:Y:S01]  /*1790*/  LDS R16, [R6+0xf80] ;  /* 0x000f800006107984 */ /* 0x0008620000000800 */
[----:B------:R-:W-:Y:S01]  /*17a0*/  UIADD3 UR8, UPT, UPT, UR8, 0x10, URZ ;  /* 0x0000001008087890 */ /* 0x000fe2000fffe0ff */
[C---:B------:R-:W-:Y:S01]  /*17b0*/  FFMA R41, R17.reuse, R29, R41 ;  /* 0x0000001d11297223 */ /* 0x040fe20000000029 */
[----:B------:R-:W-:Y:S01]  /*17c0*/  FFMA R43, R17, R9, R43 ;  /* 0x00000009112b7223 */ /* 0x000fe2000000002b */
[C---:B------:R-:W-:Y:S01]  /*17d0*/  FFMA R50, R21.reuse, R29, R50 ;  /* 0x0000001d15327223 */ /* 0x040fe20000000032 */
[----:B------:R-:W-:Y:S01]  /*17e0*/  FFMA R52, R21, R9, R52 ;  /* 0x0000000915347223 */ /* 0x000fe20000000034 */
[----:B------:R-:W-:Y:S01]  /*17f0*/  UISETP.GE.AND UP0, UPT, UR8, UR14, UPT ;  /* 0x0000000e0800728c */ /* 0x000fe2000bf06270 */
[-C--:B------:R-:W-:Y:S01]  /*1800*/  FFMA R17, R17, R13.reuse, R44 ;  /* 0x0000000d11117223 */ /* 0x080fe2000000002c */
[----:B------:R-:W-:Y:S01]  /*1810*/  FFMA R21, R21, R13, R46 ;  /* 0x0000000d15157223 */ /* 0x000fe2000000002e */
[C---:B--2---:R-:W-:Y:S01]  /*1820*/  FFMA R25, R23.reuse, R25, R24 ;  /* 0x0000001917197223 */ /* 0x044fe20000000018 */
[C---:B------:R-:W-:Y:S01]  /*1830*/  FFMA R29, R23.reuse, R29, R28 ;  /* 0x0000001d171d7223 */ /* 0x040fe2000000001c */
[C---:B------:R-:W-:Y:S01]  /*1840*/  FFMA R9, R23.reuse, R9, R48 ;  /* 0x0000000917097223 */ /* 0x040fe20000000030 */
[----:B------:R-:W-:Y:S01]  /*1850*/  FFMA R13, R23, R13, R12 ;  /* 0x0000000d170d7223 */ /* 0x000fe2000000000c */
[C---:B---3--:R-:W-:Y:S01]  /*1860*/  FFMA R19, R22.reuse, R26, R19 ;  /* 0x0000001a16137223 */ /* 0x048fe20000000013 */
[C---:B------:R-:W-:Y:S01]  /*1870*/  FFMA R44, R22.reuse, R30, R41 ;  /* 0x0000001e162c7223 */ /* 0x040fe20000000029 */
[C---:B------:R-:W-:Y:S01]  /*1880*/  FFMA R48, R22.reuse, R10, R43 ;  /* 0x0000000a16307223 */ /* 0x040fe2000000002b */
[C---:B----4-:R-:W-:Y:S01]  /*1890*/  FFMA R51, R53.reuse, R26, R51 ;  /* 0x0000001a35337223 */ /* 0x050fe20000000033 */
[C---:B------:R-:W-:Y:S01]  /*18a0*/  FFMA R6, R53.reuse, R30, R50 ;  /* 0x0000001e35067223 */ /* 0x040fe20000000032 */
[----:B------:R-:W-:Y:S01]  /*18b0*/  FFMA R22, R22, R14, R17 ;  /* 0x0000000e16167223 */ /* 0x000fe20000000011 */
[----:B------:R-:W-:Y:S01]  /*18c0*/  MOV R23, UR13 ;  /* 0x0000000d00177c02 */ /* 0x000fe20008000f00 */
[C---:B------:R-:W-:Y:S01]  /*18d0*/  FFMA R52, R53.reuse, R10, R52 ;  /* 0x0000000a35347223 */ /* 0x040fe20000000034 */
[C---:B0-----:R-:W-:Y:S01]  /*18e0*/  FFMA R35, R18.reuse, R26, R35 ;  /* 0x0000001a12237223 */ /* 0x041fe20000000023 */
[C---:B------:R-:W-:Y:S01]  /*18f0*/  FFMA R46, R18.reuse, R30, R47 ;  /* 0x0000001e122e7223 */ /* 0x040fe2000000002f */
[C---:B------:R-:W-:Y:S01]  /*1900*/  FFMA R12, R18.reuse, R10, R49 ;  /* 0x0000000a120c7223 */ /* 0x040fe20000000031 */
[----:B------:R-:W-:Y:S01]  /*1910*/  FFMA R24, R18, R14, R45 ;  /* 0x0000000e12187223 */ /* 0x000fe2000000002d */
[C---:B------:R-:W-:Y:S01]  /*1920*/  FFMA R25, R42.reuse, R26, R25 ;  /* 0x0000001a2a197223 */ /* 0x040fe20000000019 */
[C---:B------:R-:W-:Y:S01]  /*1930*/  FFMA R30, R42.reuse, R30, R29 ;  /* 0x0000001e2a1e7223 */ /* 0x040fe2000000001d */
[C---:B------:R-:W-:Y:S01]  /*1940*/  FFMA R26, R42.reuse, R10, R9 ;  /* 0x0000000a2a1a7223 */ /* 0x040fe20000000009 */
[-C--:B------:R-:W-:Y:S01]  /*1950*/  FFMA R28, R42, R14.reuse, R13 ;  /* 0x0000000e2a1c7223 */ /* 0x080fe2000000000d */
[----:B------:R-:W-:Y:S01]  /*1960*/  FFMA R18, R53, R14, R21 ;  /* 0x0000000e35127223 */ /* 0x000fe20000000015 */
        /* <DEDUP_REMOVED lines=9> */
[----:B------:R-:W-:Y:S01]  /*1a00*/  LEA R34, R23, R34, 0x4 ;  /* 0x0000002217227211 */ /* 0x000fe200078e20ff */
        /* <DEDUP_REMOVED lines=10> */
[----:B------:R-:W-:Y:S01]  /*1ab0*/  IADD3 R4, PT, PT, R4, 0x10, RZ ;  /* 0x0000001004047810 */ /* 0x000fe20007ffe0ff */
[----:B------:R-:W-:Y:S06]  /*1ac0*/  BAR.SYNC.DEFER_BLOCKING 0x0 ;  /* 0x0000000000007b1d */ /* 0x000fec0000010000 */
[----:B------:R-:W-:Y:S05]  /*1ad0*/  BRA.U !UP0, `(.L_x_7) ;  /* 0xffffffe908187547 */ /* 0x000fea000b83ffff */
.L_x_6:
[----:B------:R-:W-:-:S05]  /*1ae0*/  IADD3 R3, PT, PT, R3, UR6, RZ ;  /* 0x0000000603037c10 */ /* 0x000fca000fffe0ff */
[----:B0-----:R-:W-:-:S04]  /*1af0*/  IMAD R3, R3, R2, R5 ;  /* 0x0000000203037224 */ /* 0x001fc800078e0205 */
[--C-:B-----5:R-:W-:Y:S01]  /*1b00*/  IMAD.WIDE R4, R3, 0x4, R36.reuse ;  /* 0x0000000403047825 */ /* 0x120fe200078e0224 */
[CC--:B------:R-:W-:Y:S02]  /*1b10*/  LEA R7, R2.reuse, R3.reuse, 0x4 ;  /* 0x0000000302077211 */ /* 0x0c0fe400078e20ff */
[C---:B------:R-:W-:Y:S02]  /*1b20*/  LEA R3, R2.reuse, R3, 0x5 ;  /* 0x0000000302037211 */ /* 0x040fe400078e28ff */
[----:B------:R-:W-:Y:S01]  /*1b30*/  STG.E desc[UR10][R4.64], R47 ;  /* 0x0000002f04007986 */ /* 0x000fe2000c10190a */
[--C-:B------:R-:W-:Y:S01]  /*1b40*/  IMAD.WIDE R6, R7, 0x4, R36.reuse ;  /* 0x0000000407067825 */ /* 0x100fe200078e0224 */
[----:B------:R-:W-:Y:S02]  /*1b50*/  LEA R11, R2, R3, 0x4 ;  /* 0x00000003020b7211 */ /* 0x000fe400078e20ff */
        /* <DEDUP_REMOVED lines=18> */
.L_x_8:
        /* <DEDUP_REMOVED lines=16> */
.L_x_21:


//--------------------- .text._Z16matrixMulCUDA32BILi32ELi16EEvPPfS1_S1_ii --------------------------
	.section	.text._Z16matrixMulCUDA32BILi32ELi16EEvPPfS1_S1_ii,"ax",@progbits
	.align	128
        .global         _Z16matrixMulCUDA32BILi32ELi16EEvPPfS1_S1_ii
        .type           _Z16matrixMulCUDA32BILi32ELi16EEvPPfS1_S1_ii,@function
        .size           _Z16matrixMulCUDA32BILi32ELi16EEvPPfS1_S1_ii,(.L_x_22 - _Z16matrixMulCUDA32BILi32ELi16EEvPPfS1_S1_ii)
        .other          _Z16matrixMulCUDA32BILi32ELi16EEvPPfS1_S1_ii,@"STO_CUDA_ENTRY STV_DEFAULT"
_Z16matrixMulCUDA32BILi32ELi16EEvPPfS1_S1_ii:
.text._Z16matrixMulCUDA32BILi32ELi16EEvPPfS1_S1_ii:
        /* <DEDUP_REMOVED lines=9> */
[----:B------:R-:W0:Y:S01]  /*0090*/  S2UR UR4, SR_CTAID.Y ;  /* 0x00000000000479c3 */ /* 0x000e220000002600 */
[C---:B---3--:R-:W-:Y:S01]  /*00a0*/  IMAD.WIDE.U32 R30, R3.reuse, 0x8, R30 ;  /* 0x00000008031e7825 */ /* 0x048fe200078e001e */
[----:B--2---:R-:W-:Y:S01]  /*00b0*/  UISETP.GE.AND UP0, UPT, UR9, 0x1, UPT ;  /* 0x000000010900788c */ /* 0x004fe2000bf06270 */
[----:B------:R-:W1:Y:S02]  /*00c0*/  S2R R4, SR_CTAID.X ;  /* 0x0000000000047919 */ /* 0x000e640000002500 */
[----:B------:R-:W-:Y:S02]  /*00d0*/  HFMA2 R15, -RZ, RZ, 0, 0 ;  /* 0x00000000ff0f7431 */ /* 0x000fe400000001ff */
[----:B----4-:R-:W-:-:S04]  /*00e0*/  IMAD.WIDE.U32 R6, R3, 0x8, R6 ;  /* 0x0000000803067825 */ /* 0x010fc800078e0006 */
[----:B------:R-:W-:Y:S01]  /*00f0*/  HFMA2 R11, -RZ, RZ, 0, 0 ;  /* 0x00000000ff0b7431 */ /* 0x000fe200000001ff */
[----:B------:R-:W2:Y:S01]  /*0100*/  S2R R3, SR_TID.X ;  /* 0x0000000000037919 */ /* 0x000ea20000002100 */
[----:B------:R-:W-:Y:S02]  /*0110*/  MOV R9, RZ ;  /* 0x000000ff00097202 */ /* 0x000fe40000000f00 */
[----:B------:R-:W-:Y:S01]  /*0120*/  MOV R13, RZ ;  /* 0x000000ff000d7202 */ /* 0x000fe20000000f00 */
[----:B------:R-:W3:Y:S01]  /*0130*/  S2R R24, SR_TID.Y ;  /* 0x0000000000187919 */ /* 0x000ee20000002200 */
[----:B0-----:R-:W-:Y:S01]  /*0140*/  USHF.L.U32 UR4, UR4, 0x5, URZ ;  /* 0x0000000504047899 */ /* 0x001fe200080006ff */
[----:B------:R-:W-:Y:S11]  /*0150*/  BRA.U !UP0, `(.L_x_9) ;  /* 0x00000009084c7547 */ /* 0x000ff6000b800000 */
[----:B------:R-:W4:Y:S04]  /*0160*/  LDG.E.64 R6, desc[UR10][R6.64] ;  /* 0x0000000a06067981 */ /* 0x000f28000c1e1b00 */
[----:B------:R-:W5:Y:S01]  /*0170*/  LDG.E.64 R30, desc[UR10][R30.64] ;  /* 0x0000000a1e1e7981 */ /* 0x000f62000c1e1b00 */
[----:B------:R-:W0:Y:S01]  /*0180*/  S2UR UR7, SR_CgaCtaId ;  /* 0x00000000000779c3 */ /* 0x000e220000008800 */
[----:B------:R-:W-:Y:S01]  /*0190*/  UMOV UR5, 0x400 ;  /* 0x0000040000057882 */ /* 0x000fe20000000000 */
[----:B---3--:R-:W-:Y:S01]  /*01a0*/  IADD3 R0, PT, PT, R24, UR4, RZ ;  /* 0x0000000418007c10 */ /* 0x008fe2000fffe0ff */
[----:B------:R-:W-:Y:S01]  /*01b0*/  UIADD3 UR6, UPT, UPT, UR5, 0x800, URZ ;  /* 0x0000080005067890 */ /* 0x000fe2000fffe0ff */
[----:B------:R-:W-:Y:S01]  /*01c0*/  MOV R15, RZ ;  /* 0x000000ff000f7202 */ /* 0x000fe20000000f00 */
[----:B------:R-:W-:-:S03]  /*01d0*/  UIMAD UR8, UR4, UR9, URZ ;  /* 0x00000009040872a4 */ /* 0x000fc6000f8e02ff */
[----:B------:R-:W3:Y:S01]  /*01e0*/  LDC R2, c[0x0][0x39c] ;  /* 0x0000e700ff027b82 */ /* 0x000ee20000000800 */
[----:B0-----:R-:W-:Y:S02]  /*01f0*/  ULEA UR6, UR7, UR6, 0x18 ;  /* 0x0000000607067291 */ /* 0x001fe4000f8ec0ff */
[----:B------:R-:W-:Y:S02]  /*0200*/  ULEA UR5, UR7, UR5, 0x18 ;  /* 0x0000000507057291 */ /* 0x000fe4000f8ec0ff */
[----:B------:R-:W-:Y:S02]  /*0210*/  UIADD3 UR7, UPT, UPT, UR8, UR9, URZ ;  /* 0x0000000908077290 */ /* 0x000fe4000fffe0ff */
[----:B------:R-:W-:-:S04]  /*0220*/  LEA R8, R24, UR6, 0x7 ;  /* 0x0000000618087c11 */ /* 0x000fc8000f8e38ff */
[----:B--2---:R-:W-:Y:S02]  /*0230*/  LEA R25, R3, R8, 0x2 ;  /* 0x0000000803197211 */ /* 0x004fe400078e10ff */
[----:B----4-:R-:W-:Y:S02]  /*0240*/  IADD3 R26, P0, PT, R6, 0x40, RZ ;  /* 0x00000040061a7810 */ /* 0x010fe40007f1e0ff */
[C---:B------:R-:W-:Y:S01]  /*0250*/  IADD3 R6, PT, PT, R0.reuse, 0x10, RZ ;  /* 0x0000001000067810 */ /* 0x040fe20007ffe0ff */
[--C-:B------:R-:W-:Y:S01]  /*0260*/  IMAD R0, R0, UR9, R3.reuse ;  /* 0x0000000900007c24 */ /* 0x100fe2000f8e0203 */
[----:B------:R-:W-:Y:S01]  /*0270*/  IADD3.X R27, PT, PT, RZ, R7, RZ, P0, !PT ;  /* 0x00000007ff1b7210 */ /* 0x000fe200007fe4ff */
[C-C-:B---3--:R-:W-:Y:S01]  /*0280*/  IMAD R7, R24.reuse, R2, R3.reuse ;  /* 0x0000000218077224 */ /* 0x148fe200078e0203 */
[----:B------:R-:W-:Y:S01]  /*0290*/  LEA R24, R24, UR5, 0x6 ;  /* 0x0000000518187c11 */ /* 0x000fe2000f8e30ff */
[----:B------:R-:W-:-:S03]  /*02a0*/  IMAD R6, R6, UR9, R3 ;  /* 0x0000000906067c24 */ /* 0x000fc6000f8e0203 */
[----:B-1----:R-:W-:-:S07]  /*02b0*/  LEA R7, R4, R7, 0x5 ;  /* 0x0000000704077211 */ /* 0x002fce00078e28ff */
.L_x_10:
[----:B------:R-:W-:-:S04]  /*02c0*/  IMAD.WIDE R16, R7, 0x4, R26 ;  /* 0x0000000407107825 */ /* 0x000fc800078e021a */
[--C-:B-----5:R-:W-:Y:S01]  /*02d0*/  IMAD.WIDE R32, R6, 0x4, R30.reuse ;  /* 0x0000000406207825 */ /* 0x120fe200078e021e */
[----:B------:R-:W2:Y:S03]  /*02e0*/  LDG.E R8, desc[UR10][R16.64+-0x40] ;  /* 0xffffc00a10087981 */ /* 0x000ea6000c1e1900 */
[----:B------:R-:W-:Y:S01]  /*02f0*/  IMAD.WIDE R20, R0, 0x4, R30 ;  /* 0x0000000400147825 */ /* 0x000fe200078e021e */
[----:B------:R-:W3:Y:S04]  /*0300*/  LDG.E R14, desc[UR10][R16.64] ;  /* 0x0000000a100e7981 */ /* 0x000ee8000c1e1900 */
[----:B------:R-:W4:Y:S04]  /*0310*/  LDG.E R34, desc[UR10][R20.64] ;  /* 0x0000000a14227981 */ /* 0x000f28000c1e1900 */
[----:B------:R-:W4:Y:S01]  /*0320*/  LDG.E R32, desc[UR10][R32.64] ;  /* 0x0000000a20207981 */ /* 0x000f22000c1e1900 */
[----:B------:R-:W-:-:S02]  /*0330*/  LEA R37, R3, R24, 0x2 ;  /* 0x0000001803257211 */ /* 0x000fc400078e10ff */
[----:B------:R-:W-:Y:S01]  /*0340*/  LEA R5, R3, UR6, 0x2 ;  /* 0x0000000603057c11 */ /* 0x000fe2000f8e10ff */
[----:B------:R-:W-:-:S04]  /*0350*/  UIADD3 UR8, UPT, UPT, UR8, 0x10, URZ ;  /* 0x0000001008087890 */ /* 0x000fc8000fffe0ff */
[----:B------:R-:W-:Y:S01]  /*0360*/  UISETP.GE.AND UP0, UPT, UR8, UR7, UPT ;  /* 0x000000070800728c */ /* 0x000fe2000bf06270 */
[----:B------:R-:W-:Y:S02]  /*0370*/  IADD3 R6, PT, PT, R6, 0x10, RZ ;  /* 0x0000001006067810 */ /* 0x000fe40007ffe0ff */
[----:B------:R-:W-:Y:S02]  /*0380*/  IADD3 R0, PT, PT, R0, 0x10, RZ ;  /* 0x0000001000007810 */ /* 0x000fe40007ffe0ff */
[----:B------:R-:W-:Y:S01]  /*0390*/  LEA R7, R2, R7, 0x4 ;  /* 0x0000000702077211 */ /* 0x000fe200078e20ff */
[----:B--2---:R-:W-:Y:S04]  /*03a0*/  STS [R25], R8 ;  /* 0x0000000819007388 */ /* 0x004fe80000000800 */
[----:B---3--:R-:W-:Y:S04]  /*03b0*/  STS [R25+0x40], R14 ;  /* 0x0000400e19007388 */ /* 0x008fe80000000800 */
[----:B----4-:R-:W-:Y:S04]  /*03c0*/  STS [R37], R34 ;  /* 0x0000002225007388 */ /* 0x010fe80000000800 */
[----:B------:R-:W-:Y:S01]  /*03d0*/  STS [R37+0x400], R32 ;  /* 0x0004002025007388 */ /* 0x000fe20000000800 */
[----:B------:R-:W-:Y:S06]  /*03e0*/  BAR.SYNC.DEFER_BLOCKING 0x0 ;  /* 0x0000000000007b1d */ /* 0x000fec0000010000 */
[----:B------:R-:W-:Y:S04]  /*03f0*/  LDS R36, [R5] ;  /* 0x0000000005247984 */ /* 0x000fe80000000800 */
[----:B------:R-:W0:Y:S04]  /*0400*/  LDS.128 R16, [R24] ;  /* 0x0000000018107984 */ /* 0x000e280000000c00 */
[----:B------:R-:W1:Y:S04]  /*0410*/  LDS R12, [R5+0x40] ;  /* 0x00004000050c7984 */ /* 0x000e680000000800 */
[----:B------:R-:W2:Y:S04]  /*0420*/  LDS.128 R20, [R24+0x400] ;  /* 0x0004000018147984 */ /* 0x000ea80000000c00 */
[----:B------:R-:W3:Y:S04]  /*0430*/  LDS R10, [R5+0x80] ;  /* 0x00008000050a7984 */ /* 0x000ee80000000800 */
[----:B------:R-:W4:Y:S04]  /*0440*/  LDS R8, [R5+0xc0] ;  /* 0x0000c00005087984 */ /* 0x000f280000000800 */
[----:B------:R-:W4:Y:S04]  /*0450*/  LDS R35, [R5+0x100] ;  /* 0x0001000005237984 */ /* 0x000f280000000800 */
[----:B------:R-:W4:Y:S04]  /*0460*/  LDS R33, [R5+0x140] ;  /* 0x0001400005217984 */ /* 0x000f280000000800 */
[----:B------:R-:W4:Y:S04]  /*0470*/  LDS R34, [R5+0x180] ;  /* 0x0001800005227984 */ /* 0x000f280000000800 */
[----:B------:R-:W4:Y:S01]  /*0480*/  LDS R32, [R5+0x1c0] ;  /* 0x0001c00005207984 */ /* 0x000f220000000800 */
[C---:B0-----:R-:W-:Y:S01]  /*0490*/  FFMA R13, R16.reuse, R36, R13 ;  /* 0x00000024100d7223 */ /* 0x041fe2000000000d */
[----:B-1----:R-:W-:Y:S01]  /*04a0*/  FFMA R11, R16, R12, R11 ;  /* 0x0000000c100b7223 */ /* 0x002fe2000000000b */
[-C--:B--2---:R-:W-:Y:S01]  /*04b0*/  FFMA R36, R36, R20.reuse, R9 ;  /* 0x0000001424247223 */ /* 0x084fe20000000009 */
[----:B------:R-:W-:-:S02]  /*04c0*/  FFMA R12, R12, R20, R15 ;  /* 0x000000140c0c7223 */ /* 0x000fc4000000000f */
[----:B------:R-:W-:Y:S01]  /*04d0*/  LDS R20, [R5+0x280] ;  /* 0x0002800005147984 */ /* 0x000fe20000000800 */
[C---:B---3--:R-:W-:Y:S01]  /*04e0*/  FFMA R14, R10.reuse, R17, R13 ;  /* 0x000000110a0e7223 */ /* 0x048fe2000000000d */
[-C--:B------:R-:W-:Y:S01]  /*04f0*/  FFMA R9, R10, R21.reuse, R36 ;  /* 0x000000150a097223 */ /* 0x080fe20000000024 */
[C---:B----4-:R-:W-:Y:S01]  /*0500*/  FFMA R12, R8.reuse, R21, R12 ;  /* 0x00000015080c7223 */ /* 0x050fe2000000000c */
[----:B------:R-:W-:Y:S02]  /*0510*/  FFMA R10, R8, R17, R11 ;  /* 0x00000011080a7223 */ /* 0x000fe4000000000b */
[----:B------:R-:W-:Y:S01]  /*0520*/  LDS R17, [R5+0x200] ;  /* 0x0002000005117984 */ /* 0x000fe20000000800 */
[C---:B------:R-:W-:Y:S01]  /*0530*/  FFMA R16, R35.reuse, R22, R9 ;  /* 0x0000001623107223 */ /* 0x040fe20000000009 */
[----:B------:R-:W-:Y:S01]  /*0540*/  FFMA R21, R35, R18, R14 ;  /* 0x0000001223157223 */ /* 0x000fe2000000000e */
[C---:B------:R-:W-:Y:S02]  /*0550*/  FFMA R22, R33.reuse, R22, R12 ;  /* 0x0000001621167223 */ /* 0x040fe4000000000c */
[----:B------:R-:W0:Y:S01]  /*0560*/  LDS.128 R12, [R24+0x410] ;  /* 0x00041000180c7984 */ /* 0x000e220000000c00 */
[----:B------:R-:W-:Y:S01]  /*0570*/  FFMA R35, R33, R18, R10 ;  /* 0x0000001221237223 */ /* 0x000fe2000000000a */
[----:B------:R-:W-:-:S02]  /*0580*/  FFMA R21, R34, R19, R21 ;  /* 0x0000001322157223 */ /* 0x000fc40000000015 */
[----:B------:R-:W1:Y:S01]  /*0590*/  LDS.128 R8, [R24+0x10] ;  /* 0x0000100018087984 */ /* 0x000e620000000c00 */
[----:B------:R-:W-:-:S03]  /*05a0*/  FFMA R19, R32, R19, R35 ;  /* 0x0000001320137223 */ /* 0x000fc60000000023 */
[----:B------:R-:W2:Y:S01]  /*05b0*/  LDS R35, [R5+0x240] ;  /* 0x0002400005237984 */ /* 0x000ea20000000800 */
[----:B------:R-:W-:-:S03]  /*05c0*/  FFMA R34, R34, R23, R16 ;  /* 0x0000001722227223 */ /* 0x000fc60000000010 */
[----:B------:R-:W3:Y:S01]  /*05d0*/  LDS R18, [R5+0x2c0] ;  /* 0x0002c00005127984 */ /* 0x000ee20000000800 */
[----:B------:R-:W-:-:S03]  /*05e0*/  FFMA R16, R32, R23, R22 ;  /* 0x0000001720107223 */ /* 0x000fc60000000016 */
[----:B------:R-:W4:Y:S04]  /*05f0*/  LDS R23, [R5+0x300] ;  /* 0x0003000005177984 */ /* 0x000f280000000800 */
[----:B------:R-:W4:Y:S04]  /*0600*/  LDS R33, [R5+0x340] ;  /* 0x0003400005217984 */ /* 0x000f280000000800 */
[----:B------:R-:W4:Y:S01]  /*0610*/  LDS R32, [R5+0x3c0] ;  /* 0x0003c00005207984 */ /* 0x000f220000000800 */
[----:B0-----:R-:W-:-:S03]  /*0620*/  FFMA R22, R17, R12, R34 ;  /* 0x0000000c11167223 */ /* 0x001fc60000000022 */
[----:B------:R-:W0:Y:S01]  /*0630*/  LDS R34, [R5+0x380] ;  /* 0x0003800005227984 */ /* 0x000e220000000800 */
[C---:B-1----:R-:W-:Y:S01]  /*0640*/  FFMA R21, R8.reuse, R17, R21 ;  /* 0x0000001108157223 */ /* 0x042fe20000000015 */
[----:B--2---:R-:W-:Y:S01]  /*0650*/  FFMA R19, R8, R35, R19 ;  /* 0x0000002308137223 */ /* 0x004fe20000000013 */
[----:B------:R-:W-:Y:S02]  /*0660*/  FFMA R8, R35, R12, R16 ;  /* 0x0000000c23087223 */ /* 0x000fe40000000010 */
[C---:B------:R-:W-:Y:S01]  /*0670*/  FFMA R12, R20.reuse, R9, R21 ;  /* 0x00000009140c7223 */ /* 0x040fe20000000015 */
[----:B------:R-:W-:Y:S01]  /*0680*/  FFMA R17, R20, R13, R22 ;  /* 0x0000000d14117223 */ /* 0x000fe20000000016 */
[C---:B---3--:R-:W-:Y:S01]  /*0690*/  FFMA R16, R18.reuse, R9, R19 ;  /* 0x0000000912107223 */ /* 0x048fe20000000013 */
[----:B------:R-:W-:Y:S01]  /*06a0*/  FFMA R8, R18, R13, R8 ;  /* 0x0000000d12087223 */ /* 0x000fe20000000008 */
[----:B------:R-:W-:Y:S01]  /*06b0*/  LDS R9, [R5+0x400] ;  /* 0x0004000005097984 */ /* 0x000fe20000000800 */
[C---:B----4-:R-:W-:Y:S01]  /*06c0*/  FFMA R13, R23.reuse, R10, R12 ;  /* 0x0000000a170d7223 */ /* 0x050fe2000000000c */
[----:B------:R-:W-:-:S02]  /*06d0*/  FFMA R12, R23, R14, R17 ;  /* 0x0000000e170c7223 */ /* 0x000fc40000000011 */
[----:B------:R-:W1:Y:S01]  /*06e0*/  LDS.128 R20, [R24+0x420] ;  /* 0x0004200018147984 */ /* 0x000e620000000c00 */
[C---:B------:R-:W-:Y:S01]  /*06f0*/  FFMA R35, R33.reuse, R10, R16 ;  /* 0x0000000a21237223 */ /* 0x040fe20000000010 */
[----:B------:R-:W-:Y:S02]  /*0700*/  FFMA R33, R33, R14, R8 ;  /* 0x0000000e21217223 */ /* 0x000fe40000000008 */
[----:B------:R-:W2:Y:S04]  /*0710*/  LDS.128 R16, [R24+0x20] ;  /* 0x0000200018107984 */ /* 0x000ea80000000c00 */
[----:B------:R-:W3:Y:S04]  /*0720*/  LDS R8, [R5+0x440] ;  /* 0x0004400005087984 */ /* 0x000ee80000000800 */
[----:B------:R-:W4:Y:S01]  /*0730*/  LDS R14, [R5+0x480] ;  /* 0x00048000050e7984 */ /* 0x000f220000000800 */
[----:B------:R-:W-:-:S03]  /*0740*/  FFMA R33, R32, R15, R33 ;  /* 0x0000000f20217223 */ /* 0x000fc60000000021 */
[----:B------:R-:W-:Y:S01]  /*0750*/  LDS R10, [R5+0x580] ;  /* 0x00058000050a7984 */ /* 0x000fe20000000800 */
[C---:B0-----:R-:W-:Y:S01]  /*0760*/  FFMA R13, R34.reuse, R11, R13 ;  /* 0x0000000b220d7223 */ /* 0x041fe2000000000d */
[----:B------:R-:W-:Y:S01]  /*0770*/  FFMA R34, R34, R15, R12 ;  /* 0x0000000f22227223 */ /* 0x000fe2000000000c */
[----:B------:R-:W-:Y:S01]  /*0780*/  FFMA R11, R32, R11, R35 ;  /* 0x0000000b200b7223 */ /* 0x000fe20000000023 */
[----:B------:R-:W0:Y:S04]  /*0790*/  LDS R12, [R5+0x4c0] ;  /* 0x0004c000050c7984 */ /* 0x000e280000000800 */
[----:B------:R-:W0:Y:S04]  /*07a0*/  LDS R35, [R5+0x500] ;  /* 0x0005000005237984 */ /* 0x000e280000000800 */
[----:B------:R-:W0:Y:S04]  /*07b0*/  LDS R15, [R5+0x540] ;  /* 0x00054000050f7984 */ /* 0x000e280000000800 */
[----:B------:R-:W0:Y:S01]  /*07c0*/  LDS R32, [R5+0x5c0] ;  /* 0x0005c00005207984 */ /* 0x000e220000000800 */
[----:B-1----:R-:W-:Y:S01]  /*07d0*/  FFMA R34, R9, R20, R34 ;  /* 0x0000001409227223 */ /* 0x002fe20000000022 */
[C---:B--2---:R-:W-:Y:S01]  /*07e0*/  FFMA R13, R16.reuse, R9, R13 ;  /* 0x00000009100d7223 */ /* 0x044fe2000000000d */
[----:B---3--:R-:W-:Y:S01]  /*07f0*/  FFMA R11, R16, R8, R11 ;  /* 0x00000008100b7223 */ /* 0x008fe2000000000b */
[----:B------:R-:W-:Y:S01]  /*0800*/  FFMA R33, R8, R20, R33 ;  /* 0x0000001408217223 */ /* 0x000fe20000000021 */
[----:B------:R-:W-:Y:S01]  /*0810*/  LDS R16, [R5+0x600] ;  /* 0x0006000005107984 */ /* 0x000fe20000000800 */
[C---:B----4-:R-:W-:Y:S01]  /*0820*/  FFMA R8, R14.reuse, R17, R13 ;  /* 0x000000110e087223 */ /* 0x050fe2000000000d */
[----:B------:R-:W-:-:S02]  /*0830*/  FFMA R9, R14, R21, R34 ;  /* 0x000000150e097223 */ /* 0x000fc40000000022 */
[----:B------:R-:W-:Y:S04]  /*0840*/  LDS R20, [R5+0x7c0] ;  /* 0x0007c00005147984 */ /* 0x000fe80000000800 */
[----:B------:R-:W-:Y:S01]  /*0850*/  LDS R34, [R5+0x680] ;  /* 0x0006800005227984 */ /* 0x000fe20000000800 */
[C---:B0-----:R-:W-:Y:S01]  /*0860*/  FFMA R14, R12.reuse, R17, R11 ;  /* 0x000000110c0e7223 */ /* 0x041fe2000000000b */
[----:B------:R-:W-:Y:S01]  /*0870*/  FFMA R33, R12, R21, R33 ;  /* 0x000000150c217223 */ /* 0x000fe20000000021 */
[C---:B------:R-:W-:Y:S01]  /*0880*/  FFMA R17, R35.reuse, R18, R8 ;  /* 0x0000001223117223 */ /* 0x040fe20000000008 */
[----:B------:R-:W-:-:S03]  /*0890*/  FFMA R8, R35, R22, R9 ;  /* 0x0000001623087223 */ /* 0x000fc60000000009 */
[C---:B------:R-:W-:Y:S01]  /*08a0*/  FFMA R17, R10.reuse, R19, R17 ;  /* 0x000000130a117223 */ /* 0x040fe20000000011 */
[----:B------:R-:W-:Y:S01]  /*08b0*/  FFMA R21, R10, R23, R8 ;  /* 0x000000170a157223 */ /* 0x000fe20000000008 */
[C---:B------:R-:W-:Y:S01]  /*08c0*/  FFMA R35, R15.reuse, R18, R14 ;  /* 0x000000120f237223 */ /* 0x040fe2000000000e */
[----:B------:R-:W-:Y:S01]  /*08d0*/  FFMA R36, R15, R22, R33 ;  /* 0x000000160f247223 */ /* 0x000fe20000000021 */
[----:B------:R-:W0:Y:S04]  /*08e0*/  LDS.128 R8, [R24+0x30] ;  /* 0x0000300018087984 */ /* 0x000e280000000c00 */
[----:B------:R-:W1:Y:S01]  /*08f0*/  LDS.128 R12, [R24+0x430] ;  /* 0x00043000180c7984 */ /* 0x000e620000000c00 */
[----:B------:R-:W-:-:S03]  /*0900*/  FFMA R18, R32, R19, R35 ;  /* 0x0000001320127223 */ /* 0x000fc60000000023 */
[----:B------:R-:W2:Y:S01]  /*0910*/  LDS R33, [R5+0x640] ;  /* 0x0006400005217984 */ /* 0x000ea20000000800 */
[----:B------:R-:W-:-:S03]  /*0920*/  FFMA R36, R32, R23, R36 ;  /* 0x0000001720247223 */ /* 0x000fc60000000024 */
[----:B------:R-:W3:Y:S04]  /*0930*/  LDS R32, [R5+0x6c0] ;  /* 0x0006c00005207984 */ /* 0x000ee80000000800 */
[----:B------:R-:W4:Y:S04]  /*0940*/  LDS R23, [R5+0x700] ;  /* 0x0007000005177984 */ /* 0x000f280000000800 */
[----:B------:R-:W4:Y:S04]  /*0950*/  LDS R19, [R5+0x740] ;  /* 0x0007400005137984 */ /* 0x000f280000000800 */
[----:B------:R4:W4:Y:S01]  /*0960*/  LDS R22, [R5+0x780] ;  /* 0x0007800005167984 */ /* 0x0009220000000800 */
[----:B0-----:R-:W-:Y:S01]  /*0970*/  FFMA R17, R8, R16, R17 ;  /* 0x0000001008117223 */ /* 0x001fe20000000011 */
[-C--:B-1----:R-:W-:Y:S01]  /*0980*/  FFMA R16, R16, R12.reuse, R21 ;  /* 0x0000000c10107223 */ /* 0x082fe20000000015 */
[----:B--2---:R-:W-:Y:S01]  /*0990*/  FFMA R35, R8, R33, R18 ;  /* 0x0000002108237223 */ /* 0x004fe20000000012 */
[----:B------:R-:W-:Y:S01]  /*09a0*/  FFMA R36, R33, R12, R36 ;  /* 0x0000000c21247223 */ /* 0x000fe20000000024 */
[C---:B------:R-:W-:Y:S01]  /*09b0*/  FFMA R8, R34.reuse, R9, R17 ;  /* 0x0000000922087223 */ /* 0x040fe20000000011 */
[----:B------:R-:W-:Y:S01]  /*09c0*/  FFMA R17, R34, R13, R16 ;  /* 0x0000000d22117223 */ /* 0x000fe20000000010 */
[C---:B---3--:R-:W-:Y:S01]  /*09d0*/  FFMA R12, R32.reuse, R9, R35 ;  /* 0x00000009200c7223 */ /* 0x048fe20000000023 */
[----:B------:R-:W-:Y:S01]  /*09e0*/  FFMA R36, R32, R13, R36 ;  /* 0x0000000d20247223 */ /* 0x000fe20000000024 */
[C---:B----4-:R-:W-:Y:S01]  /*09f0*/  FFMA R13, R23.reuse, R10, R8 ;  /* 0x0000000a170d7223 */ /* 0x050fe20000000008 */
[----:B------:R-:W-:Y:S01]  /*0a00*/  FFMA R8, R23, R14, R17 ;  /* 0x0000000e17087223 */ /* 0x000fe20000000011 */
[C---:B------:R-:W-:Y:S01]  /*0a10*/  FFMA R5, R19.reuse, R10, R12 ;  /* 0x0000000a13057223 */ /* 0x040fe2000000000c */
[----:B------:R-:W-:Y:S01]  /*0a20*/  FFMA R36, R19, R14, R36 ;  /* 0x0000000e13247223 */ /* 0x000fe20000000024 */
[C---:B------:R-:W-:Y:S01]  /*0a30*/  FFMA R13, R22.reuse, R11, R13 ;  /* 0x0000000b160d7223 */ /* 0x040fe2000000000d */
[----:B------:R-:W-:Y:S01]  /*0a40*/  FFMA R9, R22, R15, R8 ;  /* 0x0000000f16097223 */ /* 0x000fe20000000008 */
[C---:B------:R-:W-:Y:S01]  /*0a50*/  FFMA R11, R20.reuse, R11, R5 ;  /* 0x0000000b140b7223 */ /* 0x040fe20000000005 */
[----:B------:R-:W-:Y:S01]  /*0a60*/  FFMA R15, R20, R15, R36 ;  /* 0x0000000f140f7223 */ /* 0x000fe20000000024 */
[----:B------:R-:W-:Y:S06]  /*0a70*/  BAR.SYNC.DEFER_BLOCKING 0x0 ;  /* 0x0000000000007b1d */ /* 0x000fec0000010000 */
[----:B------:R-:W-:Y:S05]  /*0a80*/  BRA.U !UP0, `(.L_x_10) ;  /* 0xfffffff9080c7547 */ /* 0x000fea000b83ffff */
.L_x_9:
[----:B------:R-:W0:Y:S01]  /*0a90*/  S2R R0, SR_TID.Y ;  /* 0x0000000000007919 */ /* 0x000e220000002200 */
[----:B------:R-:W4:Y:S01]  /*0aa0*/  LDC R2, c[0x0][0x39c] ;  /* 0x0000e700ff027b82 */ /* 0x000f220000000800 */
[----:B-12---:R-:W-:Y:S02]  /*0ab0*/  LEA R3, R4, R3, 0x5 ;  /* 0x0000000304037211 */ /* 0x006fe400078e28ff */
[----:B0-----:R-:W-:-:S05]  /*0ac0*/  IADD3 R0, PT, PT, R0, UR4, RZ ;  /* 0x0000000400007c10 */ /* 0x001fca000fffe0ff */
[----:B----4-:R-:W-:-:S05]  /*0ad0*/  IMAD R3, R0, R2, R3 ;  /* 0x0000000200037224 */ /* 0x010fca00078e0203 */
[----:B------:R-:W-:Y:S01]  /*0ae0*/  LEA R5, R2, R3, 0x4 ;  /* 0x0000000302057211 */ /* 0x000fe200078e20ff */
[----:B-----5:R-:W-:-:S04]  /*0af0*/  IMAD.WIDE R2, R3, 0x4, R28 ;  /* 0x0000000403027825 */ /* 0x020fc800078e021c */
[----:B------:R-:W-:Y:S01]  /*0b00*/  IMAD.WIDE R28, R5, 0x4, R28 ;  /* 0x00000004051c7825 */ /* 0x000fe200078e021c */
[----:B------:R-:W-:Y:S04]  /*0b10*/  STG.E desc[UR10][R2.64], R13 ;  /* 0x0000000d02007986 */ /* 0x000fe8000c10190a */
[----:B------:R-:W-:Y:S04]  /*0b20*/  STG.E desc[UR10][R2.64+0x40], R11 ;  /* 0x0000400b02007986 */ /* 0x000fe8000c10190a */
[----:B------:R-:W-:Y:S04]  /*0b30*/  STG.E desc[UR10][R28.64], R9 ;  /* 0x000000091c007986 */ /* 0x000fe8000c10190a */
[----:B------:R-:W-:Y:S01]  /*0b40*/  STG.E desc[UR10][R28.64+0x40], R15 ;  /* 0x0000400f1c007986 */ /* 0x000fe2000c10190a */
[----:B------:R-:W-:Y:S05]  /*0b50*/  EXIT ;  /* 0x000000000000794d */ /* 0x000fea0003800000 */
.L_x_11:
        /* <DEDUP_REMOVED lines=10> */
.L_x_22:


//--------------------- .text._Z16matrixMulCUDA16BILi16ELi16EEvPPfS1_S1_ii --------------------------
	.section	.text._Z16matrixMulCUDA16BILi16ELi16EEvPPfS1_S1_ii,"ax",@progbits
	.align	128
        .global         _Z16matrixMulCUDA16BILi16ELi16EEvPPfS1_S1_ii
        .type           _Z16matrixMulCUDA16BILi16ELi16EEvPPfS1_S1_ii,@function
        .size           _Z16matrixMulCUDA16BILi16ELi16EEvPPfS1_S1_ii,(.L_x_23 - _Z16matrixMulCUDA16BILi16ELi16EEvPPfS1_S1_ii)
        .other          _Z16matrixMulCUDA16BILi16ELi16EEvPPfS1_S1_ii,@"STO_CUDA_ENTRY STV_DEFAULT"
_Z16matrixMulCUDA16BILi16ELi16EEvPPfS1_S1_ii:
.text._Z16matrixMulCUDA16BILi16ELi16EEvPPfS1_S1_ii:
[----:B------:R-:W-:Y:S01]  /*0000*/  LDC R1, c[0x0][0x37c] ;  /* 0x0000df00ff017b82 */ /* 0x000fe20000000800 */
[----:B------:R-:W0:Y:S07]  /*0010*/  S2R R5, SR_CTAID.Z ;  /* 0x0000000000057919 */ /* 0x000e2e0000002700 */
[----:B------:R-:W0:Y:S01]  /*0020*/  LDC.64 R22, c[0x0][0x380] ;  /* 0x0000e000ff167b82 */ /* 0x000e220000000a00 */
[----:B------:R-:W1:Y:S01]  /*0030*/  LDCU.64 UR12, c[0x0][0x358] ;  /* 0x00006b00ff0c77ac */ /* 0x000e620008000a00 */
[----:B------:R-:W2:Y:S06]  /*0040*/  LDCU UR14, c[0x0][0x398] ;  /* 0x00007300ff0e77ac */ /* 0x000eac0008000800 */
[----:B------:R-:W3:Y:S01]  /*0050*/  LDC.64 R18, c[0x0][0x388] ;  /* 0x0000e200ff127b82 */ /* 0x000ee20000000a00 */
[----:B------:R-:W4:Y:S07]  /*0060*/  S2R R0, SR_CTAID.X ;  /* 0x0000000000007919 */ /* 0x000f2e0000002500 */
[----:B------:R-:W4:Y:S01]  /*0070*/  LDC.64 R24, c[0x0][0x390] ;  /* 0x0000e400ff187b82 */ /* 0x000f220000000a00 */
[----:B0-----:R-:W-:-:S06]  /*0080*/  IMAD.WIDE.U32 R22, R5, 0x8, R22 ;  /* 0x0000000805167825 */ /* 0x001fcc00078e0016 */
[----:B-1----:R-:W5:Y:S01]  /*0090*/  LDG.E.64 R22, desc[UR12][R22.64] ;  /* 0x0000000c16167981 */ /* 0x002f62000c1e1b00 */
[----:B------:R-:W0:Y:S01]  /*00a0*/  S2UR UR4, SR_CTAID.Y ;  /* 0x00000000000479c3 */ /* 0x000e220000002600 */
[----:B--2---:R-:W-:Y:S01]  /*00b0*/  UISETP.GE.AND UP0, UPT, UR14, 0x1, UPT ;  /* 0x000000010e00788c */ /* 0x004fe2000bf06270 */
[----:B------:R-:W-:Y:S01]  /*00c0*/  HFMA2 R15, -RZ, RZ, 0, 0 ;  /* 0x00000000ff0f7431 */ /* 0x000fe200000001ff */
[----:B------:R-:W1:Y:S01]  /*00d0*/  S2R R3, SR_TID.X ;  /* 0x0000000000037919 */ /* 0x000e620000002100 */
[C---:B---3--:R-:W-:Y:S01]  /*00e0*/  IMAD.WIDE.U32 R18, R5.reuse, 0x8, R18 ;  /* 0x0000000805127825 */ /* 0x048fe200078e0012 */
[----:B------:R-:W2:Y:S03]  /*00f0*/  S2R R2, SR_TID.Y ;  /* 0x0000000000027919 */ /* 0x000ea60000002200 */
[----:B----4-:R-:W-:Y:S01]  /*0100*/  IMAD.WIDE.U32 R24, R5, 0x8, R24 ;  /* 0x0000000805187825 */ /* 0x010fe200078e0018 */
[----:B0-----:R-:W-:Y:S01]  /*0110*/  USHF.L.U32 UR4, UR4, 0x4, URZ ;  /* 0x0000000404047899 */ /* 0x001fe200080006ff */
[----:B------:R-:W-:Y:S11]  /*0120*/  BRA.U !UP0, `(.L_x_12) ;  /* 0x0000000908c87547 */ /* 0x000ff6000b800000 */
[----:B------:R-:W5:Y:S04]  /*0130*/  LDG.E.64 R18, desc[UR12][R18.64] ;  /* 0x0000000c12127981 */ /* 0x000f68000c1e1b00 */
[----:B------:R-:W5:Y:S01]  /*0140*/  LDG.E.64 R24, desc[UR12][R24.64] ;  /* 0x0000000c18187981 */ /* 0x000f62000c1e1b00 */
[----:B------:R-:W0:Y:S01]  /*0150*/  S2UR UR10, SR_CgaCtaId ;  /* 0x00000000000a79c3 */ /* 0x000e220000008800 */
[----:B------:R-:W-:Y:S01]  /*0160*/  UIMAD UR6, UR4, UR14, URZ ;  /* 0x0000000e040672a4 */ /* 0x000fe2000f8e02ff */
[----:B------:R-:W-:Y:S01]  /*0170*/  SHF.L.U32 R16, R0, 0x4, RZ ;  /* 0x0000000400107819 */ /* 0x000fe200000006ff */
[----:B------:R-:W-:Y:S01]  /*0180*/  UMOV UR7, 0x400 ;  /* 0x0000040000077882 */ /* 0x000fe20000000000 */
[----:B------:R-:W-:Y:S01]  /*0190*/  MOV R15, RZ ;  /* 0x000000ff000f7202 */ /* 0x000fe20000000f00 */
[----:B------:R-:W-:-:S02]  /*01a0*/  UIADD3 UR5, UPT, UPT, UR6, UR14, URZ ;  /* 0x0000000e06057290 */ /* 0x000fc4000fffe0ff */
[----:B------:R-:W-:Y:S02]  /*01b0*/  UIADD3 UR11, UPT, UPT, UR6, 0x10, URZ ;  /* 0x00000010060b7890 */ /* 0x000fe4000fffe0ff */
[----:B------:R-:W-:Y:S02]  /*01c0*/  ULOP3.LUT UR9, URZ, UR6, URZ, 0x33, !UPT ;  /* 0x00000006ff097292 */ /* 0x000fe4000f8e33ff */
[----:B------:R-:W-:Y:S02]  /*01d0*/  UISETP.LT.AND UP0, UPT, UR5, UR11, UPT ;  /* 0x0000000b0500728c */ /* 0x000fe4000bf01270 */
[----:B------:R-:W-:Y:S02]  /*01e0*/  UIADD3 UR8, UPT, UPT, UR7, 0x400, URZ ;  /* 0x0000040007087890 */ /* 0x000fe4000fffe0ff */
[----:B------:R-:W-:-:S04]  /*01f0*/  USEL UR5, UR5, UR11, !UP0 ;  /* 0x0000000b05057287 */ /* 0x000fc8000c000000 */
[----:B------:R-:W-:-:S04]  /*0200*/  UIADD3 UR5, UPT, UPT, UR5, UR9, URZ ;  /* 0x0000000905057290 */ /* 0x000fc8000fffe0ff */
[----:B------:R-:W-:Y:S02]  /*0210*/  ULOP3.LUT UP0, URZ, UR5, 0x10, URZ, 0xc0, !UPT ;  /* 0x0000001005ff7892 */ /* 0x000fe4000f80c0ff */
[----:B0-----:R-:W-:Y:S02]  /*0220*/  ULEA UR7, UR10, UR7, 0x18 ;  /* 0x000000070a077291 */ /* 0x001fe4000f8ec0ff */
[----:B------:R-:W-:Y:S02]  /*0230*/  ULEA UR8, UR10, UR8, 0x18 ;  /* 0x000000080a087291 */ /* 0x000fe4000f8ec0ff */
[----:B------:R-:W-:Y:S02]  /*0240*/  UISETP.GE.U32.AND UP1, UPT, UR5, 0x10, UPT ;  /* 0x000000100500788c */ /* 0x000fe4000bf26070 */
[----:B--2---:R-:W-:Y:S02]  /*0250*/  LEA R10, R2, UR7, 0x6 ;  /* 0x00000007020a7c11 */ /* 0x004fe4000f8e30ff */
[----:B-1----:R-:W-:-:S02]  /*0260*/  LEA R11, R3, UR8, 0x2 ;  /* 0x00000008030b7c11 */ /* 0x002fc4000f8e10ff */
[----:B------:R-:W-:Y:S02]  /*0270*/  LEA R8, R3, R10, 0x2 ;  /* 0x0000000a03087211 */ /* 0x000fe400078e10ff */
[----:B------:R-:W-:Y:S01]  /*0280*/  LEA R9, R2, R11, 0x6 ;  /* 0x0000000b02097211 */ /* 0x000fe200078e30ff */
[----:B------:R-:W-:Y:S06]  /*0290*/  BRA.U UP0, `(.L_x_13) ;  /* 0x0000000100cc7547 */ /* 0x000fec000b800000 */
[----:B------:R-:W0:Y:S01]  /*02a0*/  LDC R17, c[0x0][0x39c] ;  /* 0x0000e700ff117b82 */ /* 0x000e220000000800 */
[----:B------:R-:W-:-:S05]  /*02b0*/  IMAD R4, R2, UR14, R3 ;  /* 0x0000000e02047c24 */ /* 0x000fca000f8e0203 */
[----:B------:R-:W-:-:S05]  /*02c0*/  IADD3 R13, PT, PT, R4, UR6, RZ ;  /* 0x00000006040d7c10 */ /* 0x000fca000fffe0ff */
[----:B-----5:R-:W-:-:S05]  /*02d0*/  IMAD.WIDE R12, R13, 0x4, R18 ;  /* 0x000000040d0c7825 */ /* 0x020fca00078e0212 */
[----:B------:R-:W2:Y:S01]  /*02e0*/  LDG.E R27, desc[UR12][R12.64] ;  /* 0x0000000c0c1b7981 */ /* 0x000ea2000c1e1900 */
[----:B0-----:R-:W-:-:S05]  /*02f0*/  IMAD R5, R2, R17, R3 ;  /* 0x0000001102057224 */ /* 0x001fca00078e0203 */
[----:B------:R-:W-:-:S05]  /*0300*/  IADD3 R5, PT, PT, R16, R5, RZ ;  /* 0x0000000510057210 */ /* 0x000fca0007ffe0ff */
[----:B------:R-:W-:-:S06]  /*0310*/  IMAD.WIDE R14, R5, 0x4, R24 ;  /* 0x00000004050e7825 */ /* 0x000fcc00078e0218 */
[----:B------:R-:W3:Y:S01]  /*0320*/  LDG.E R14, desc[UR12][R14.64] ;  /* 0x0000000c0e0e7981 */ /* 0x000ee2000c1e1900 */
[----:B------:R-:W-:Y:S01]  /*0330*/  LEA R16, R17, R16, 0x4 ;  /* 0x0000001011107211 */ /* 0x000fe200078e20ff */
[----:B------:R-:W-:Y:S02]  /*0340*/  UMOV UR6, UR11 ;  /* 0x0000000b00067c82 */ /* 0x000fe40008000000 */
[----:B---3--:R-:W-:Y:S04]  /*0350*/  STS [R9], R14 ;  /* 0x0000000e09007388 */ /* 0x008fe80000000800 */
[----:B--2---:R-:W-:Y:S01]  /*0360*/  STS [R8], R27 ;  /* 0x0000001b08007388 */ /* 0x004fe20000000800 */
[----:B------:R-:W-:Y:S06]  /*0370*/  BAR.SYNC.DEFER_BLOCKING 0x0 ;  /* 0x0000000000007b1d */ /* 0x000fec0000010000 */
[----:B------:R-:W-:Y:S04]  /*0380*/  LDS R29, [R11] ;  /* 0x000000000b1d7984 */ /* 0x000fe80000000800 */
[----:B------:R-:W0:Y:S04]  /*0390*/  LDS.128 R4, [R10] ;  /* 0x000000000a047984 */ /* 0x000e280000000c00 */
[----:B------:R-:W1:Y:S04]  /*03a0*/  LDS R26, [R11+0x40] ;  /* 0x000040000b1a7984 */ /* 0x000e680000000800 */
[----:B------:R-:W2:Y:S04]  /*03b0*/  LDS R21, [R11+0x80] ;  /* 0x000080000b157984 */ /* 0x000ea80000000800 */
[----:B------:R-:W-:Y:S04]  /*03c0*/  LDS R28, [R11+0x100] ;  /* 0x000100000b1c7984 */ /* 0x000fe80000000800 */
[----:B------:R-:W-:Y:S04]  /*03d0*/  LDS.128 R12, [R10+0x10] ;  /* 0x000010000a0c7984 */ /* 0x000fe80000000c00 */
[----:B------:R-:W-:Y:S01]  /*03e0*/  LDS R27, [R11+0x200] ;  /* 0x000200000b1b7984 */ /* 0x000fe20000000800 */
[----:B0-----:R-:W-:-:S03]  /*03f0*/  FFMA R20, R4, R29, RZ ;  /* 0x0000001d04147223 */ /* 0x001fc600000000ff */
[----:B------:R-:W0:Y:S01]  /*0400*/  LDS R4, [R11+0xc0] ;  /* 0x0000c0000b047984 */ /* 0x000e220000000800 */
[----:B-1----:R-:W-:-:S03]  /*0410*/  FFMA R26, R26, R5, R20 ;  /* 0x000000051a1a7223 */ /* 0x002fc60000000014 */
[----:B------:R-:W1:Y:S01]  /*0420*/  LDS R20, [R11+0x140] ;  /* 0x000140000b147984 */ /* 0x000e620000000800 */
[----:B--2---:R-:W-:-:S03]  /*0430*/  FFMA R5, R21, R6, R26 ;  /* 0x0000000615057223 */ /* 0x004fc6000000001a */
[----:B------:R-:W2:Y:S01]  /*0440*/  LDS R21, [R11+0x180] ;  /* 0x000180000b157984 */ /* 0x000ea20000000800 */
[----:B0-----:R-:W-:-:S04]  /*0450*/  FFMA R5, R4, R7, R5 ;  /* 0x0000000704057223 */ /* 0x001fc80000000005 */
[----:B------:R-:W-:Y:S02]  /*0460*/  FFMA R5, R12, R28, R5 ;  /* 0x0000001c0c057223 */ /* 0x000fe40000000005 */
[----:B------:R-:W0:Y:S02]  /*0470*/  LDS R12, [R11+0x1c0] ;  /* 0x0001c0000b0c7984 */ /* 0x000e240000000800 */
[----:B-1----:R-:W-:Y:S02]  /*0480*/  FFMA R26, R20, R13, R5 ;  /* 0x0000000d141a7223 */ /* 0x002fe40000000005 */
[----:B------:R-:W1:Y:S04]  /*0490*/  LDS.128 R4, [R10+0x20] ;  /* 0x000020000a047984 */ /* 0x000e680000000c00 */
[----:B------:R-:W3:Y:S01]  /*04a0*/  LDS R20, [R11+0x240] ;  /* 0x000240000b147984 */ /* 0x000ee20000000800 */
[----:B--2---:R-:W-:-:S03]  /*04b0*/  FFMA R13, R21, R14, R26 ;  /* 0x0000000e150d7223 */ /* 0x004fc6000000001a */
[----:B------:R-:W2:Y:S01]  /*04c0*/  LDS R21, [R11+0x280] ;  /* 0x000280000b157984 */ /* 0x000ea20000000800 */
[----:B0-----:R-:W-:-:S04]  /*04d0*/  FFMA R13, R12, R15, R13 ;  /* 0x0000000f0c0d7223 */ /* 0x001fc8000000000d */
[----:B-1----:R-:W-:Y:S02]  /*04e0*/  FFMA R13, R4, R27, R13 ;  /* 0x0000001b040d7223 */ /* 0x002fe4000000000d */
[----:B------:R-:W0:Y:S02]  /*04f0*/  LDS R4, [R11+0x2c0] ;  /* 0x0002c0000b047984 */ /* 0x000e240000000800 */
[----:B---3--:R-:W-:Y:S02]  /*0500*/  FFMA R20, R20, R5, R13 ;  /* 0x0000000514147223 */ /* 0x008fe4000000000d */
[----:B------:R-:W-:Y:S04]  /*0510*/  LDS R5, [R11+0x300] ;  /* 0x000300000b057984 */ /* 0x000fe80000000800 */
[----:B------:R-:W1:Y:S01]  /*0520*/  LDS.128 R12, [R10+0x30] ;  /* 0x000030000a0c7984 */ /* 0x000e620000000c00 */
[----:B--2---:R-:W-:-:S03]  /*0530*/  FFMA R21, R21, R6, R20 ;  /* 0x0000000615157223 */ /* 0x004fc60000000014 */
[----:B------:R-:W2:Y:S04]  /*0540*/  LDS R27, [R11+0x340] ;  /* 0x000340000b1b7984 */ /* 0x000ea80000000800 */
[----:B------:R-:W3:Y:S04]  /*0550*/  LDS R20, [R11+0x380] ;  /* 0x000380000b147984 */ /* 0x000ee80000000800 */
[----:B------:R-:W4:Y:S01]  /*0560*/  LDS R6, [R11+0x3c0] ;  /* 0x0003c0000b067984 */ /* 0x000f220000000800 */
[----:B0-----:R-:W-:-:S04]  /*0570*/  FFMA R7, R4, R7, R21 ;  /* 0x0000000704077223 */ /* 0x001fc80000000015 */
[----:B-1----:R-:W-:-:S04]  /*0580*/  FFMA R12, R12, R5, R7 ;  /* 0x000000050c0c7223 */ /* 0x002fc80000000007 */
[----:B--2---:R-:W-:-:S04]  /*0590*/  FFMA R13, R27, R13, R12 ;  /* 0x0000000d1b0d7223 */ /* 0x004fc8000000000c */
[----:B---3--:R-:W-:-:S04]  /*05a0*/  FFMA R13, R20, R14, R13 ;  /* 0x0000000e140d7223 */ /* 0x008fc8000000000d */
[----:B----4-:R-:W-:Y:S01]  /*05b0*/  FFMA R15, R6, R15, R13 ;  /* 0x0000000f060f7223 */ /* 0x010fe2000000000d */
[----:B------:R-:W-:Y:S06]  /*05c0*/  BAR.SYNC.DEFER_BLOCKING 0x0 ;  /* 0x0000000000007b1d */ /* 0x000fec0000010000 */
.L_x_13:
[----:B------:R-:W-:Y:S05]  /*05d0*/  BRA.U !UP1, `(.L_x_12) ;  /* 0x00000005099c7547 */ /* 0x000fea000b800000 */
[----:B------:R-:W0:Y:S01]  /*05e0*/  LDC R17, c[0x0][0x39c] ;  /* 0x0000e700ff117b82 */ /* 0x000e220000000800 */
[C---:B------:R-:W-:Y:S01]  /*05f0*/  IADD3 R4, PT, PT, R3.reuse, R16, RZ ;  /* 0x0000001003047210 */ /* 0x040fe20007ffe0ff */
[----:B------:R-:W-:Y:S01]  /*0600*/  UIMAD UR5, UR4, UR14, UR14 ;  /* 0x0000000e040572a4 */ /* 0x000fe2000f8e020e */
[----:B------:R-:W-:Y:S02]  /*0610*/  IADD3 R5, PT, PT, R3, UR6, RZ ;  /* 0x0000000603057c10 */ /* 0x000fe4000fffe0ff */
[----:B------:R-:W-:Y:S02]  /*0620*/  IADD3 R20, PT, PT, R2, 0x10, RZ ;  /* 0x0000001002147810 */ /* 0x000fe40007ffe0ff */
[----:B-----5:R-:W-:Y:S01]  /*0630*/  IADD3 R26, P0, PT, R18, 0x40, RZ ;  /* 0x00000040121a7810 */ /* 0x020fe20007f1e0ff */
[----:B------:R-:W-:-:S03]  /*0640*/  IMAD R16, R2, UR14, R5 ;  /* 0x0000000e02107c24 */ /* 0x000fc6000f8e0205 */
[----:B------:R-:W-:Y:S01]  /*0650*/  IADD3.X R27, PT, PT, RZ, R19, RZ, P0, !PT ;  /* 0x00000013ff1b7210 */ /* 0x000fe200007fe4ff */
[-CC-:B0-----:R-:W-:Y:S02]  /*0660*/  IMAD R20, R20, R17.reuse, R4.reuse ;  /* 0x0000001114147224 */ /* 0x181fe400078e0204 */
[----:B------:R-:W-:-:S07]  /*0670*/  IMAD R18, R2, R17, R4 ;  /* 0x0000001102127224 */ /* 0x000fce00078e0204 */
.L_x_14:
[----:B------:R-:W-:-:S04]  /*0680*/  IMAD.WIDE R12, R18, 0x4, R24 ;  /* 0x00000004120c7825 */ /* 0x000fc800078e0218 */
[----:B------:R-:W-:Y:S02]  /*0690*/  IMAD.WIDE R28, R16, 0x4, R26 ;  /* 0x00000004101c7825 */ /* 0x000fe400078e021a */
[----:B------:R-:W2:Y:S04]  /*06a0*/  LDG.E R12, desc[UR12][R12.64] ;  /* 0x0000000c0c0c7981 */ /* 0x000ea8000c1e1900 */
[----:B------:R-:W3:Y:S04]  /*06b0*/  LDG.E R19, desc[UR12][R28.64+-0x40] ;  /* 0xffffc00c1c137981 */ /* 0x000ee8000c1e1900 */
[----:B--2---:R-:W-:Y:S04]  /*06c0*/  STS [R9], R12 ;  /* 0x0000000c09007388 */ /* 0x004fe80000000800 */
[----:B---3--:R-:W-:Y:S01]  /*06d0*/  STS [R8], R19 ;  /* 0x0000001308007388 */ /* 0x008fe20000000800 */
[----:B------:R-:W-:Y:S06]  /*06e0*/  BAR.SYNC.DEFER_BLOCKING 0x0 ;  /* 0x0000000000007b1d */ /* 0x000fec0000010000 */
[----:B------:R-:W-:Y:S04]  /*06f0*/  LDS R14, [R11] ;  /* 0x000000000b0e7984 */ /* 0x000fe80000000800 */
[----:B------:R-:W0:Y:S04]  /*0700*/  LDS.128 R4, [R10] ;  /* 0x000000000a047984 */ /* 0x000e280000000c00 */
[----:B------:R-:W1:Y:S04]  /*0710*/  LDS R21, [R11+0x40] ;  /* 0x000040000b157984 */ /* 0x000e680000000800 */
[----:B------:R-:W-:Y:S04]  /*0720*/  LDS R12, [R11+0x100] ;  /* 0x000100000b0c7984 */ /* 0x000fe80000000800 */
[----:B------:R-:W-:Y:S04]  /*0730*/  LDS R13, [R11+0x140] ;  /* 0x000140000b0d7984 */ /* 0x000fe80000000800 */
[----:B------:R-:W-:Y:S01]  /*0740*/  LDS R19, [R11+0x3c0] ;  /* 0x0003c0000b137984 */ /* 0x000fe20000000800 */
[----:B0-----:R-:W-:-:S03]  /*0750*/  FFMA R4, R4, R14, R15 ;  /* 0x0000000e04047223 */ /* 0x001fc6000000000f */
[----:B------:R-:W0:Y:S01]  /*0760*/  LDS R14, [R11+0x80] ;  /* 0x000080000b0e7984 */ /* 0x000e220000000800 */
[----:B-1----:R-:W-:-:S03]  /*0770*/  FFMA R5, R21, R5, R4 ;  /* 0x0000000515057223 */ /* 0x002fc60000000004 */
[----:B------:R-:W1:Y:S01]  /*0780*/  LDS R15, [R11+0xc0] ;  /* 0x0000c0000b0f7984 */ /* 0x000e620000000800 */
[----:B0-----:R-:W-:-:S04]  /*0790*/  FFMA R6, R14, R6, R5 ;  /* 0x000000060e067223 */ /* 0x001fc80000000005 */
[----:B-1----:R-:W-:Y:S02]  /*07a0*/  FFMA R15, R15, R7, R6 ;  /* 0x000000070f0f7223 */ /* 0x002fe40000000006 */
[----:B------:R-:W0:Y:S02]  /*07b0*/  LDS.128 R4, [R10+0x10] ;  /* 0x000010000a047984 */ /* 0x000e240000000c00 */
[----:B0-----:R-:W-:Y:S02]  /*07c0*/  FFMA R4, R4, R12, R15 ;  /* 0x0000000c04047223 */ /* 0x001fe4000000000f */
[----:B------:R-:W0:Y:S02]  /*07d0*/  LDS R12, [R11+0x180] ;  /* 0x000180000b0c7984 */ /* 0x000e240000000800 */
[----:B------:R-:W-:Y:S02]  /*07e0*/  FFMA R5, R13, R5, R4 ;  /* 0x000000050d057223 */ /* 0x000fe40000000004 */
[----:B------:R-:W1:Y:S04]  /*07f0*/  LDS R15, [R11+0x1c0] ;  /* 0x0001c0000b0f7984 */ /* 0x000e680000000800 */
[----:B------:R-:W-:Y:S01]  /*0800*/  LDS R13, [R11+0x240] ;  /* 0x000240000b0d7984 */ /* 0x000fe20000000800 */
[----:B0-----:R-:W-:-:S03]  /*0810*/  FFMA R6, R12, R6, R5 ;  /* 0x000000060c067223 */ /* 0x001fc60000000005 */
[----:B------:R-:W-:Y:S01]  /*0820*/  LDS R12, [R11+0x200] ;  /* 0x000200000b0c7984 */ /* 0x000fe20000000800 */
[----:B-1----:R-:W-:-:S03]  /*0830*/  FFMA R15, R15, R7, R6 ;  /* 0x000000070f0f7223 */ /* 0x002fc60000000006 */
        /* <DEDUP_REMOVED lines=12> */
[----:B------:R-:W-:Y:S01]  /*0900*/  FFMA R13, R13, R5, R4 ;  /* 0x000000050d0d7223 */ /* 0x000fe20000000004 */
[----:B------:R-:W-:Y:S01]  /*0910*/  IMAD.WIDE R4, R20, 0x4, R24 ;  /* 0x0000000414047825 */ /* 0x000fe200078e0218 */
[----:B------:R-:W-:Y:S06]  /*0920*/  BAR.SYNC.DEFER_BLOCKING 0x0 ;  /* 0x0000000000007b1d */ /* 0x000fec0000010000 */
[----:B------:R-:W2:Y:S04]  /*0930*/  LDG.E R4, desc[UR12][R4.64] ;  /* 0x0000000c04047981 */ /* 0x000ea8000c1e1900 */
[----:B------:R-:W3:Y:S01]  /*0940*/  LDG.E R29, desc[UR12][R28.64] ;  /* 0x0000000c1c1d7981 */ /* 0x000ee2000c1e1900 */
[----:B------:R-:W-:Y:S01]  /*0950*/  UIADD3 UR6, UPT, UPT, UR6, 0x20, URZ ;  /* 0x0000002006067890 */ /* 0x000fe2000fffe0ff */
[----:B------:R-:W-:-:S02]  /*0960*/  LEA R20, R17, R20, 0x5 ;  /* 0x0000001411147211 */ /* 0x000fc400078e28ff */
[----:B------:R-:W-:Y:S01]  /*0970*/  LEA R18, R17, R18, 0x5 ;  /* 0x0000001211127211 */ /* 0x000fe200078e28ff */
[----:B------:R-:W-:Y:S01]  /*0980*/  UISETP.GE.AND UP0, UPT, UR6, UR5, UPT ;  /* 0x000000050600728c */ /* 0x000fe2000bf06270 */
[----:B------:R-:W-:Y:S01]  /*0990*/  IADD3 R16, PT, PT, R16, 0x20, RZ ;  /* 0x0000002010107810 */ /* 0x000fe20007ffe0ff */
[----:B0-----:R-:W-:-:S04]  /*09a0*/  FFMA R6, R12, R6, R13 ;  /* 0x000000060c067223 */ /* 0x001fc8000000000d */
[----:B------:R-:W-:Y:S01]  /*09b0*/  FFMA R7, R19, R7, R6 ;  /* 0x0000000713077223 */ /* 0x000fe20000000006 */
[----:B--2---:R-:W-:Y:S04]  /*09c0*/  STS [R9], R4 ;  /* 0x0000000409007388 */ /* 0x004fe80000000800 */
[----:B---3--:R-:W-:Y:S01]  /*09d0*/  STS [R8], R29 ;  /* 0x0000001d08007388 */ /* 0x008fe20000000800 */
[----:B------:R-:W-:Y:S06]  /*09e0*/  BAR.SYNC.DEFER_BLOCKING 0x0 ;  /* 0x0000000000007b1d */ /* 0x000fec0000010000 */
[----:B------:R-:W-:Y:S04]  /*09f0*/  LDS R21, [R11] ;  /* 0x000000000b157984 */ /* 0x000fe80000000800 */
[----:B------:R-:W0:Y:S04]  /*0a00*/  LDS.128 R12, [R10] ;  /* 0x000000000a0c7984 */ /* 0x000e280000000c00 */
[----:B------:R-:W1:Y:S04]  /*0a10*/  LDS R6, [R11+0x40] ;  /* 0x000040000b067984 */ /* 0x000e680000000800 */
[----:B------:R-:W2:Y:S04]  /*0a20*/  LDS R28, [R11+0x80] ;  /* 0x000080000b1c7984 */ /* 0x000ea80000000800 */
[----:B------:R-:W3:Y:S01]  /*0a30*/  LDS R19, [R11+0xc0] ;  /* 0x0000c0000b137984 */ /* 0x000ee20000000800 */
[----:B0-----:R-:W-:-:S03]  /*0a40*/  FFMA R12, R12, R21, R7 ;  /* 0x000000150c0c7223 */ /* 0x001fc60000000007 */
[----:B------:R-:W-:Y:S01]  /*0a50*/  LDS R21, [R11+0x3c0] ;  /* 0x0003c0000b157984 */ /* 0x000fe20000000800 */
[----:B-1----:R-:W-:-:S03]  /*0a60*/  FFMA R5, R6, R13, R12 ;  /* 0x0000000d06057223 */ /* 0x002fc6000000000c */
[----:B------:R-:W-:Y:S01]  /*0a70*/  LDS R13, [R11+0x100] ;  /* 0x000100000b0d7984 */ /* 0x000fe20000000800 */
[----:B--2---:R-:W-:-:S03]  /*0a80*/  FFMA R14, R28, R14, R5 ;  /* 0x0000000e1c0e7223 */ /* 0x004fc60000000005 */
[----:B------:R-:W0:Y:S01]  /*0a90*/  LDS.128 R4, [R10+0x10] ;  /* 0x000010000a047984 */ /* 0x000e220000000c00 */
[----:B---3--:R-:W-:-:S03]  /*0aa0*/  FFMA R15, R19, R15, R14 ;  /* 0x0000000f130f7223 */ /* 0x008fc6000000000e */
[----:B------:R-:W1:Y:S04]  /*0ab0*/  LDS R19, [R11+0x140] ;  /* 0x000140000b137984 */ /* 0x000e680000000800 */
[----:B------:R-:W2:Y:S04]  /*0ac0*/  LDS R12, [R11+0x180] ;  /* 0x000180000b0c7984 */ /* 0x000ea80000000800 */
[----:B------:R-:W3:Y:S01]  /*0ad0*/  LDS R28, [R11+0x1c0] ;  /* 0x0001c0000b1c7984 */ /* 0x000ee20000000800 */
[----:B0-----:R-:W-:-:S04]  /*0ae0*/  FFMA R4, R4, R13, R15 ;  /* 0x0000000d04047223 */ /* 0x001fc8000000000f */
[----:B-1----:R-:W-:Y:S02]  /*0af0*/  FFMA R19, R19, R5, R4 ;  /* 0x0000000513137223 */ /* 0x002fe40000000004 */
[----:B------:R-:W-:Y:S02]  /*0b00*/  LDS R5, [R11+0x200] ;  /* 0x000200000b057984 */ /* 0x000fe40000000800 */
[----:B--2---:R-:W-:Y:S02]  /*0b10*/  FFMA R19, R12, R6, R19 ;  /* 0x000000060c137223 */ /* 0x004fe40000000013 */
[----:B------:R-:W0:Y:S02]  /*0b20*/  LDS.128 R12, [R10+0x20] ;  /* 0x000020000a0c7984 */ /* 0x000e240000000c00 */
[----:B---3--:R-:W-:Y:S02]  /*0b30*/  FFMA R7, R28, R7, R19 ;  /* 0x000000071c077223 */ /* 0x008fe40000000013 */
        /* <DEDUP_REMOVED lines=10> */
[----:B------:R-:W2:Y:S01]  /*0be0*/  LDS R12, [R11+0x380] ;  /* 0x000380000b0c7984 */ /* 0x000ea20000000800 */
[----:B0-----:R-:W-:-:S04]  /*0bf0*/  FFMA R4, R4, R13, R15 ;  /* 0x0000000d04047223 */ /* 0x001fc8000000000f */
[----:B-1----:R-:W-:-:S04]  /*0c00*/  FFMA R5, R19, R5, R4 ;  /* 0x0000000513057223 */ /* 0x002fc80000000004 */
[----:B--2---:R-:W-:-:S04]  /*0c10*/  FFMA R6, R12, R6, R5 ;  /* 0x000000060c067223 */ /* 0x004fc80000000005 */
[----:B------:R-:W-:Y:S01]  /*0c20*/  FFMA R15, R21, R7, R6 ;  /* 0x00000007150f7223 */ /* 0x000fe20000000006 */
[----:B------:R-:W-:Y:S06]  /*0c30*/  BAR.SYNC.DEFER_BLOCKING 0x0 ;  /* 0x0000000000007b1d */ /* 0x000fec0000010000 */
[----:B------:R-:W-:Y:S05]  /*0c40*/  BRA.U !UP0, `(.L_x_14) ;  /* 0xfffffff9088c7547 */ /* 0x000fea000b83ffff */
.L_x_12:
[----:B------:R-:W0:Y:S01]  /*0c50*/  LDCU UR5, c[0x0][0x39c] ;  /* 0x00007380ff0577ac */ /* 0x000e220008000800 */
[----:B-1----:R-:W-:Y:S02]  /*0c60*/  LEA R3, R0, R3, 0x4 ;  /* 0x0000000300037211 */ /* 0x002fe400078e20ff */
[----:B--2---:R-:W-:-:S05]  /*0c70*/  IADD3 R2, PT, PT, R2, UR4, RZ ;  /* 0x0000000402027c10 */ /* 0x004fca000fffe0ff */
[----:B0-----:R-:W-:-:S04]  /*0c80*/  IMAD R3, R2, UR5, R3 ;  /* 0x0000000502037c24 */ /* 0x001fc8000f8e0203 */
[----:B-----5:R-:W-:-:S05]  /*0c90*/  IMAD.WIDE R22, R3, 0x4, R22 ;  /* 0x0000000403167825 */ /* 0x020fca00078e0216 */
[----:B------:R-:W-:Y:S01]  /*0ca0*/  STG.E desc[UR12][R22.64], R15 ;  /* 0x0000000f16007986 */ /* 0x000fe2000c10190c */
[----:B------:R-:W-:Y:S05]  /*0cb0*/  EXIT ;  /* 0x000000000000794d */ /* 0x000fea0003800000 */
.L_x_15:
        /* <DEDUP_REMOVED lines=12> */
.L_x_23:


//--------------------- .text._Z15matrixMulCUDA0BILi32EEvPPfS1_S1_ii --------------------------
	.section	.text._Z15matrixMulCUDA0BILi32EEvPPfS1_S1_ii,"ax",@progbits
	.align	128
        .global         _Z15matrixMulCUDA0BILi32EEvPPfS1_S1_ii
        .type           _Z15matrixMulCUDA0BILi32EEvPPfS1_S1_ii,@function
        .size           _Z15matrixMulCUDA0BILi32EEvPPfS1_S1_ii,(.L_x_24 - _Z15matrixMulCUDA0BILi32EEvPPfS1_S1_ii)
        .other          _Z15matrixMulCUDA0BILi32EEvPPfS1_S1_ii,@"STO_CUDA_ENTRY STV_DEFAULT"
_Z15matrixMulCUDA0BILi32EEvPPfS1_S1_ii:
.text._Z15matrixMulCUDA0BILi32EEvPPfS1_S1_ii:
        /* <DEDUP_REMOVED lines=18> */
[----:B------:R-:W-:Y:S02]  /*0120*/  CS2R R16, SRZ ;  /* 0x0000000000107805 */ /* 0x000fe4000001ff00 */
[----:B------:R-:W-:Y:S01]  /*0130*/  MOV R12, RZ ;  /* 0x000000ff000c7202 */ /* 0x000fe20000000f00 */
[----:B------:R-:W3:Y:S01]  /*0140*/  S2R R2, SR_TID.Y ;  /* 0x0000000000027919 */ /* 0x000ee20000002200 */
[----:B------:R-:W-:Y:S01]  /*0150*/  MOV R25, RZ ;  /* 0x000000ff00197202 */ /* 0x000fe20000000f00 */
[----:B------:R-:W-:Y:S06]  /*0160*/  BRA.U !UP0, `(.L_x_16) ;  /* 0x0000001d08847547 */ /* 0x000fec000b800000 */
[----:B------:R-:W5:Y:S01]  /*0170*/  LDG.E.64 R66, desc[UR8][R66.64] ;  /* 0x0000000842427981 */ /* 0x000f62000c1e1b00 */
[----:B------:R-:W2:Y:S03]  /*0180*/  LDCU UR12, c[0x0][0x39c] ;  /* 0x00007380ff0c77ac */ /* 0x000ea60008000800 */
[----:B------:R-:W5:Y:S01]  /*0190*/  LDG.E.64 R64, desc[UR8][R64.64] ;  /* 0x0000000840407981 */ /* 0x000f62000c1e1b00 */
[C---:B---3--:R-:W-:Y:S01]  /*01a0*/  IADD3 R4, PT, PT, R2.reuse, 0x10, RZ ;  /* 0x0000001002047810 */ /* 0x048fe20007ffe0ff */
[----:B0-----:R-:W-:Y:S02]  /*01b0*/  UIMAD UR4, UR10, UR11, URZ ;  /* 0x0000000b0a0472a4 */ /* 0x001fe4000f8e02ff */
[----:B------:R-:W-:Y:S02]  /*01c0*/  MOV R13, UR10 ;  /* 0x0000000a000d7c02 */ /* 0x000fe40008000f00 */
[C---:B------:R-:W-:Y:S01]  /*01d0*/  IADD3 R6, PT, PT, R2.reuse, 0x14, RZ ;  /* 0x0000001402067810 */ /* 0x040fe20007ffe0ff */
[----:B------:R-:W-:Y:S01]  /*01e0*/  USHF.L.U32 UR4, UR4, 0x5, URZ ;  /* 0x0000000504047899 */ /* 0x000fe200080006ff */
[----:B------:R-:W-:-:S02]  /*01f0*/  IADD3 R8, PT, PT, R2, 0x18, RZ ;  /* 0x0000001802087810 */ /* 0x000fc40007ffe0ff */
[C---:B------:R-:W-:Y:S02]  /*0200*/  IADD3 R10, PT, PT, R2.reuse, 0x1c, RZ ;  /* 0x0000001c020a7810 */ /* 0x040fe40007ffe0ff */
[C---:B------:R-:W-:Y:S02]  /*0210*/  IADD3 R18, PT, PT, R2.reuse, 0x8, RZ ;  /* 0x0000000802127810 */ /* 0x040fe40007ffe0ff */
[----:B------:R-:W-:Y:S01]  /*0220*/  IADD3 R20, PT, PT, R2, 0xc, RZ ;  /* 0x0000000c02147810 */ /* 0x000fe20007ffe0ff */
[--C-:B--2---:R-:W-:Y:S01]  /*0230*/  IMAD R5, R4, UR12, R3.reuse ;  /* 0x0000000c04057c24 */ /* 0x104fe2000f8e0203 */
[----:B------:R-:W-:Y:S01]  /*0240*/  IADD3 R22, PT, PT, R2, 0x4, RZ ;  /* 0x0000000402167810 */ /* 0x000fe20007ffe0ff */
[--C-:B------:R-:W-:Y:S01]  /*0250*/  IMAD R59, R6, UR12, R3.reuse ;  /* 0x0000000c063b7c24 */ /* 0x100fe2000f8e0203 */
[----:B------:R-:W-:Y:S01]  /*0260*/  LEA R4, R13, R2, 0x5 ;  /* 0x000000020d047211 */ /* 0x000fe200078e28ff */
[--C-:B------:R-:W-:Y:S01]  /*0270*/  IMAD R7, R8, UR12, R3.reuse ;  /* 0x0000000c08077c24 */ /* 0x100fe2000f8e0203 */
[----:B------:R-:W-:Y:S01]  /*0280*/  MOV R45, RZ ;  /* 0x000000ff002d7202 */ /* 0x000fe20000000f00 */
[--C-:B------:R-:W-:Y:S01]  /*0290*/  IMAD R57, R10, UR12, R3.reuse ;  /* 0x0000000c0a397c24 */ /* 0x100fe2000f8e0203 */
[----:B------:R-:W-:Y:S01]  /*02a0*/  IADD3 R6, PT, PT, R4, 0x14, RZ ;  /* 0x0000001404067810 */ /* 0x000fe20007ffe0ff */
        /* <DEDUP_REMOVED lines=11> */
[C---:B------:R-:W-:Y:S01]  /*0360*/  IADD3 R18, PT, PT, R4.reuse, 0x4, RZ ;  /* 0x0000000404127810 */ /* 0x040fe20007ffe0ff */
[--C-:B------:R-:W-:Y:S01]  /*0370*/  IMAD R4, R4, UR11, R3.reuse ;  /* 0x0000000b04047c24 */ /* 0x100fe2000f8e0203 */
[----:B-1----:R-:W-:Y:S01]  /*0380*/  LEA R58, R0, R7, 0x5 ;  /* 0x00000007003a7211 */ /* 0x002fe200078e28ff */
[--C-:B------:R-:W-:Y:S01]  /*0390*/  IMAD R50, R50, UR11, R3.reuse ;  /* 0x0000000b32327c24 */ /* 0x100fe2000f8e0203 */
[----:B------:R-:W-:Y:S01]  /*03a0*/  LEA R60, R0, R5, 0x5 ;  /* 0x00000005003c7211 */ /* 0x000fe200078e28ff */
[--C-:B------:R-:W-:Y:S01]  /*03b0*/  IMAD R49, R8, UR11, R3.reuse ;  /* 0x0000000b08317c24 */ /* 0x100fe2000f8e0203 */
[----:B------:R-:W-:Y:S01]  /*03c0*/  LEA R59, R0, R59, 0x5 ;  /* 0x0000003b003b7211 */ /* 0x000fe200078e28ff */
[--C-:B------:R-:W-:Y:S01]  /*03d0*/  IMAD R48, R48, UR11, R3.reuse ;  /* 0x0000000b30307c24 */ /* 0x100fe2000f8e0203 */
[----:B------:R-:W-:Y:S01]  /*03e0*/  LEA R57, R0, R57, 0x5 ;  /* 0x0000003900397211 */ /* 0x000fe200078e28ff */
[--C-:B------:R-:W-:Y:S01]  /*03f0*/  IMAD R7, R10, UR11, R3.reuse ;  /* 0x0000000b0a077c24 */ /* 0x100fe2000f8e0203 */
[----:B------:R-:W-:Y:S01]  /*0400*/  LEA R56, R0, R9, 0x5 ;  /* 0x0000000900387211 */ /* 0x000fe200078e28ff */
[----:B------:R-:W-:Y:S01]  /*0410*/  IMAD R6, R18, UR11, R3 ;  /* 0x0000000b12067c24 */ /* 0x000fe2000f8e0203 */
[----:B------:R-:W-:-:S02]  /*0420*/  LEA R55, R0, R55, 0x5 ;  /* 0x0000003700377211 */ /* 0x000fc400078e28ff */
[C---:B------:R-:W-:Y:S02]  /*0430*/  LEA R54, R0.reuse, R11, 0x5 ;  /* 0x0000000b00367211 */ /* 0x040fe400078e28ff */
[----:B------:R-:W-:-:S07]  /*0440*/  LEA R53, R0, R53, 0x5 ;  /* 0x0000003500357211 */ /* 0x000fce00078e28ff */
.L_x_17:
[----:B-----5:R-:W-:-:S04]  /*0450*/  IMAD.WIDE R30, R4, 0x4, R66 ;  /* 0x00000004041e7825 */ /* 0x020fc800078e0242 */
[----:B------:R-:W-:Y:S01]  /*0460*/  IMAD.WIDE R26, R53, 0x4, R64 ;  /* 0x00000004351a7825 */ /* 0x000fe200078e0240 */
[----:B------:R0:W2:Y:S03]  /*0470*/  LDG.E R13, desc[UR8][R30.64] ;  /* 0x000000081e0d7981 */ /* 0x0000a6000c1e1900 */
[----:B------:R-:W-:Y:S01]  /*0480*/  IMAD.WIDE R22, R6, 0x4, R66 ;  /* 0x0000000406167825 */ /* 0x000fe200078e0242 */
[----:B------:R-:W3:Y:S03]  /*0490*/  LDG.E R20, desc[UR8][R26.64] ;  /* 0x000000081a147981 */ /* 0x000ee6000c1e1900 */
[----:B------:R-:W-:Y:S01]  /*04a0*/  IMAD.WIDE R18, R54, 0x4, R64 ;  /* 0x0000000436127825 */ /* 0x000fe200078e0240 */
[----:B------:R-:W4:Y:S03]  /*04b0*/  LDG.E R24, desc[UR8][R22.64] ;  /* 0x0000000816187981 */ /* 0x000f26000c1e1900 */
[----:B------:R-:W-:Y:S01]  /*04c0*/  IMAD.WIDE R10, R48, 0x4, R66 ;  /* 0x00000004300a7825 */ /* 0x000fe200078e0242 */
[----:B------:R1:W4:Y:S03]  /*04d0*/  LDG.E R38, desc[UR8][R18.64] ;  /* 0x0000000812267981 */ /* 0x000326000c1e1900 */
[----:B------:R-:W-:Y:S01]  /*04e0*/  IMAD.WIDE R8, R56, 0x4, R64 ;  /* 0x0000000438087825 */ /* 0x000fe200078e0240 */
[----:B------:R-:W4:Y:S03]  /*04f0*/  LDG.E R39, desc[UR8][R10.64] ;  /* 0x000000080a277981 */ /* 0x000f26000c1e1900 */
[----:B------:R-:W-:Y:S01]  /*0500*/  IMAD.WIDE R28, R7, 0x4, R66 ;  /* 0x00000004071c7825 */ /* 0x000fe200078e0242 */
[----:B------:R1:W4:Y:S03]  /*0510*/  LDG.E R40, desc[UR8][R8.64] ;  /* 0x0000000808287981 */ /* 0x000326000c1e1900 */
[----:B------:R-:W-:-:S02]  /*0520*/  IMAD.WIDE R34, R55, 0x4, R64 ;  /* 0x0000000437227825 */ /* 0x000fc400078e0240 */
[----:B------:R-:W4:Y:S02]  /*0530*/  LDG.E R28, desc[UR8][R28.64] ;  /* 0x000000081c1c7981 */ /* 0x000f24000c1e1900 */
[----:B------:R-:W-:Y:S02]  /*0540*/  IMAD.WIDE R32, R52, 0x4, R66 ;  /* 0x0000000434207825 */ /* 0x000fe400078e0242 */
[----:B------:R-:W4:Y:S02]  /*0550*/  LDG.E R34, desc[UR8][R34.64] ;  /* 0x0000000822227981 */ /* 0x000f24000c1e1900 */
[----:B------:R-:W-:Y:S02]  /*0560*/  IMAD.WIDE R36, R60, 0x4, R64 ;  /* 0x000000043c247825 */ /* 0x000fe400078e0240 */
[----:B------:R-:W4:Y:S02]  /*0570*/  LDG.E R32, desc[UR8][R32.64] ;  /* 0x0000000820207981 */ /* 0x000f24000c1e1900 */
[----:B0-----:R-:W-:-:S02]  /*0580*/  IMAD.WIDE R30, R51, 0x4, R66 ;  /* 0x00000004331e7825 */ /* 0x001fc400078e0242 */
[----:B------:R-:W4:Y:S02]  /*0590*/  LDG.E R36, desc[UR8][R36.64] ;  /* 0x0000000824247981 */ /* 0x000f24000c1e1900 */
[----:B-1----:R-:W-:Y:S02]  /*05a0*/  IMAD.WIDE R18, R59, 0x4, R64 ;  /* 0x000000043b127825 */ /* 0x002fe400078e0240 */
[----:B------:R-:W4:Y:S02]  /*05b0*/  LDG.E R30, desc[UR8][R30.64] ;  /* 0x000000081e1e7981 */ /* 0x000f24000c1e1900 */
[----:B------:R-:W-:Y:S02]  /*05c0*/  IMAD.WIDE R22, R50, 0x4, R66 ;  /* 0x0000000432167825 */ /* 0x000fe400078e0242 */
[----:B------:R0:W4:Y:S02]  /*05d0*/  LDG.E R18, desc[UR8][R18.64] ;  /* 0x0000000812127981 */ /* 0x000124000c1e1900 */
[----:B------:R-:W-:-:S02]  /*05e0*/  IMAD.WIDE R8, R58, 0x4, R64 ;  /* 0x000000043a087825 */ /* 0x000fc400078e0240 */
[----:B------:R1:W4:Y:S02]  /*05f0*/  LDG.E R22, desc[UR8][R22.64] ;  /* 0x0000000816167981 */ /* 0x000324000c1e1900 */
[----:B------:R-:W-:Y:S02]  /*0600*/  IMAD.WIDE R26, R49, 0x4, R66 ;  /* 0x00000004311a7825 */ /* 0x000fe400078e0242 */
[----:B------:R-:W4:Y:S02]  /*0610*/  LDG.E R46, desc[UR8][R8.64] ;  /* 0x00000008082e7981 */ /* 0x000f24000c1e1900 */
[----:B------:R-:W-:Y:S02]  /*0620*/  IMAD.WIDE R10, R57, 0x4, R64 ;  /* 0x00000004390a7825 */ /* 0x000fe400078e0240 */
[----:B------:R-:W4:Y:S04]  /*0630*/  LDG.E R26, desc[UR8][R26.64] ;  /* 0x000000081a1a7981 */ /* 0x000f28000c1e1900 */
[----:B------:R-:W4:Y:S01]  /*0640*/  LDG.E R68, desc[UR8][R10.64] ;  /* 0x000000080a447981 */ /* 0x000f22000c1e1900 */
[----:B------:R-:W0:Y:S01]  /*0650*/  S2UR UR7, SR_CgaCtaId ;  /* 0x00000000000779c3 */ /* 0x000e220000008800 */
[----:B------:R-:W-:-:S02]  /*0660*/  UMOV UR5, 0x400 ;  /* 0x0000040000057882 */ /* 0x000fc40000000000 */
[----:B------:R-:W-:Y:S02]  /*0670*/  UIADD3 UR6, UPT, UPT, UR5, 0x1000, URZ ;  /* 0x0000100005067890 */ /* 0x000fe4000fffe0ff */
[----:B0-----:R-:W-:Y:S02]  /*0680*/  ULEA UR5, UR7, UR5, 0x18 ;  /* 0x0000000507057291 */ /* 0x001fe4000f8ec0ff */
[----:B------:R-:W-:-:S04]  /*0690*/  ULEA UR6, UR7, UR6, 0x18 ;  /* 0x0000000607067291 */ /* 0x000fc8000f8ec0ff */
[C---:B------:R-:W-:Y:S02]  /*06a0*/  LEA R61, R2.reuse, UR5, 0x7 ;  /* 0x00000005023d7c11 */ /* 0x040fe4000f8e38ff */
[C---:B------:R-:W-:Y:S02]  /*06b0*/  LEA R5, R3.reuse, UR6, 0x2 ;  /* 0x0000000603057c11 */ /* 0x040fe4000f8e10ff */
[----:B------:R-:W-:Y:S02]  /*06c0*/  LEA R19, R3, R61, 0x2 ;  /* 0x0000003d03137211 */ /* 0x000fe400078e10ff */
[----:B-1----:R-:W-:-:S03]  /*06d0*/  LEA R23, R2, R5, 0x7 ;  /* 0x0000000502177211 */ /* 0x002fc600078e38ff */
[----:B--2---:R-:W-:Y:S04]  /*06e0*/  STS [R19], R13 ;  /* 0x0000000d13007388 */ /* 0x004fe80000000800 */
[----:B---3--:R-:W-:Y:S04]  /*06f0*/  STS [R23], R20 ;  /* 0x0000001417007388 */ /* 0x008fe80000000800 */
[----:B----4-:R-:W-:Y:S04]  /*0700*/  STS [R19+0x200], R24 ;  /* 0x0002001813007388 */ /* 0x010fe80000000800 */
[----:B------:R-:W-:Y:S04]  /*0710*/  STS [R23+0x200], R38 ;  /* 0x0002002617007388 */ /* 0x000fe80000000800 */
        /* <DEDUP_REMOVED lines=16> */
[----:B------:R-:W2:Y:S04]  /*0820*/  LDS.128 R40, [R61+0x600] ;  /* 0x000600003d287984 */ /* 0x000ea80000000c00 */
[----:B------:R-:W3:Y:S04]  /*0830*/  LDS.128 R32, [R61+0x200] ;  /* 0x000200003d207984 */ /* 0x000ee80000000c00 */
[----:B------:R-:W4:Y:S04]  /*0840*/  LDS.128 R36, [R61+0x400] ;  /* 0x000400003d247984 */ /* 0x000f280000000c00 */
[----:B------:R-:W4:Y:S04]  /*0850*/  LDS R47, [R5+0x100] ;  /* 0x00010000052f7984 */ /* 0x000f280000000800 */
[----:B------:R-:W-:Y:S01]  /*0860*/  LDS.128 R28, [R61+0x800] ;  /* 0x000800003d1c7984 */ /* 0x000fe20000000c00 */
[----:B0-----:R-:W-:-:S04]  /*0870*/  FFMA R25, R8, R13, R25 ;  /* 0x0000000d08197223 */ /* 0x001fc80000000019 */
[----:B-1----:R-:W-:Y:S02]  /*0880*/  FFMA R8, R44, R9, R25 ;  /* 0x000000092c087223 */ /* 0x002fe40000000019 */
[----:B------:R-:W0:Y:S01]  /*0890*/  LDS.128 R24, [R61+0xa00] ;  /* 0x000a00003d187984 */ /* 0x000e220000000c00 */
[----:B--2---:R-:W-:-:S03]  /*08a0*/  FFMA R40, R13, R40, R21 ;  /* 0x000000280d287223 */ /* 0x004fc60000000015 */
[----:B------:R-:W1:Y:S01]  /*08b0*/  LDS.128 R20, [R61+0xc00] ;  /* 0x000c00003d147984 */ /* 0x000e620000000c00 */
[----:B---3--:R-:W-:-:S04]  /*08c0*/  FFMA R32, R13, R32, R16 ;  /* 0x000000200d207223 */ /* 0x008fc80000000010 */
[C---:B------:R-:W-:Y:S01]  /*08d0*/  FFMA R33, R44.reuse, R33, R32 ;  /* 0x000000212c217223 */ /* 0x040fe20000000020 */
[----:B----4-:R-:W-:Y:S01]  /*08e0*/  FFMA R19, R13, R36, R14 ;  /* 0x000000240d137223 */ /* 0x010fe2000000000e */
[C---:B------:R-:W-:Y:S02]  /*08f0*/  FFMA R9, R47.reuse, R10, R8 ;  /* 0x0000000a2f097223 */ /* 0x040fe40000000008 */
[----:B------:R-:W-:Y:S01]  /*0900*/  FFMA R34, R47, R34, R33 ;  /* 0x000000222f227223 */ /* 0x000fe20000000021 */
[----:B------:R-:W-:Y:S01]  /*0910*/  FFMA R10, R44, R37, R19 ;  /* 0x000000252c0a7223 */ /* 0x000fe20000000013 */
[C---:B0-----:R-:W-:Y:S02]  /*0920*/  FFMA R33, R13.reuse, R24, R17 ;  /* 0x000000180d217223 */ /* 0x041fe40000000011 */
[----:B------:R-:W0:Y:S01]  /*0930*/  LDS.128 R16, [R61+0xe00] ;  /* 0x000e00003d107984 */ /* 0x000e220000000c00 */
[----:B-1----:R-:W-:-:S03]  /*0940*/  FFMA R8, R13, R20, R15 ;  /* 0x000000140d087223 */ /* 0x002fc6000000000f */
[----:B------:R-:W1:Y:S01]  /*0950*/  LDS R20, [R5+0x180] ;  /* 0x0001800005147984 */ /* 0x000e620000000800 */
[----:B------:R-:W-:Y:S01]  /*0960*/  FFMA R37, R13, R28, R12 ;  /* 0x0000001c0d257223 */ /* 0x000fe2000000000c */
[----:B------:R-:W-:-:S03]  /*0970*/  FFMA R10, R47, R38, R10 ;  /* 0x000000262f0a7223 */ /* 0x000fc6000000000a */
[C---:B------:R-:W-:Y:S01]  /*0980*/  FFMA R32, R44.reuse, R29, R37 ;  /* 0x0000001d2c207223 */ /* 0x040fe20000000025 */
[----:B------:R-:W-:-:S03]  /*0990*/  FFMA R41, R44, R41, R40 ;  /* 0x000000292c297223 */ /* 0x000fc60000000028 */
[C---:B------:R-:W-:Y:S01]  /*09a0*/  FFMA R37, R47.reuse, R30, R32 ;  /* 0x0000001e2f257223 */ /* 0x040fe20000000020 */
[----:B------:R-:W-:Y:S01]  /*09b0*/  FFMA R24, R47, R42, R41 ;  /* 0x0000002a2f187223 */ /* 0x000fe20000000029 */
[----:B0-----:R-:W-:Y:S02]  /*09c0*/  FFMA R16, R13, R16, R45 ;  /* 0x000000100d107223 */ /* 0x001fe4000000002d */
[----:B------:R-:W-:Y:S01]  /*09d0*/  LDS R45, [R5+0x200] ;  /* 0x00020000052d7984 */ /* 0x000fe20000000800 */
[C---:B-1----:R-:W-:Y:S01]  /*09e0*/  FFMA R28, R20.reuse, R39, R10 ;  /* 0x00000027141c7223 */ /* 0x042fe2000000000a */
[----:B------:R-:W-:Y:S01]  /*09f0*/  FFMA R36, R20, R35, R34 ;  /* 0x0000002314247223 */ /* 0x000fe20000000022 */
[----:B------:R-:W-:Y:S01]  /*0a00*/  FFMA R10, R44, R25, R33 ;  /* 0x000000192c0a7223 */ /* 0x000fe20000000021 */
[----:B------:R-:W-:Y:S01]  /*0a10*/  FFMA R29, R20, R11, R9 ;  /* 0x0000000b141d7223 */ /* 0x000fe20000000009 */
[----:B------:R-:W0:Y:S01]  /*0a20*/  LDS.128 R32, [R61+0x210] ;  /* 0x000210003d207984 */ /* 0x000e220000000c00 */
[C---:B------:R-:W-:Y:S01]  /*0a30*/  FFMA R9, R44.reuse, R21, R8 ;  /* 0x000000152c097223 */ /* 0x040fe20000000008 */
[----:B------:R-:W-:-:S02]  /*0a40*/  FFMA R17, R44, R17, R16 ;  /* 0x000000112c117223 */ /* 0x000fc40000000010 */
[----:B------:R-:W1:Y:S01]  /*0a50*/  LDS.128 R12, [R61+0x10] ;  /* 0x000010003d0c7984 */ /* 0x000e620000000c00 */
[C---:B------:R-:W-:Y:S01]  /*0a60*/  FFMA R21, R47.reuse, R26, R10 ;  /* 0x0000001a2f157223 */ /* 0x040fe2000000000a */
[C---:B------:R-:W-:Y:S02]  /*0a70*/  FFMA R22, R47.reuse, R22, R9 ;  /* 0x000000162f167223 */ /* 0x040fe40000000009 */
[----:B------:R-:W2:Y:S01]  /*0a80*/  LDS R16, [R5+0x280] ;  /* 0x0002800005107984 */ /* 0x000ea20000000800 */
[----:B------:R-:W-:-:S03]  /*0a90*/  FFMA R47, R47, R18, R17 ;  /* 0x000000122f2f7223 */ /* 0x000fc60000000011 */
[----:B------:R-:W3:Y:S04]  /*0aa0*/  LDS.128 R8, [R61+0x410] ;  /* 0x000410003d087984 */ /* 0x000ee80000000c00 */
[----:B------:R-:W4:Y:S01]  /*0ab0*/  LDS R17, [R5+0x300] ;  /* 0x0003000005117984 */ /* 0x000f220000000800 */
[----:B------:R-:W-:-:S03]  /*0ac0*/  FFMA R24, R20, R43, R24 ;  /* 0x0000002b14187223 */ /* 0x000fc60000000018 */
[----:B------:R-:W4:Y:S04]  /*0ad0*/  LDS R44, [R5+0x380] ;  /* 0x00038000052c7984 */ /* 0x000f280000000800 */
[----:B------:R-:W4:Y:S01]  /*0ae0*/  LDS.128 R40, [R61+0x610] ;  /* 0x000610003d287984 */ /* 0x000f220000000c00 */
[C---:B------:R-:W-:Y:S01]  /*0af0*/  FFMA R18, R20.reuse, R31, R37 ;  /* 0x0000001f14127223 */ /* 0x040fe20000000025 */
[----:B------:R-:W-:Y:S01]  /*0b00*/  FFMA R21, R20, R27, R21 ;  /* 0x0000001b14157223 */ /* 0x000fe20000000015 */
[----:B0-----:R-:W-:Y:S02]  /*0b10*/  FFMA R32, R45, R32, R36 ;  /* 0x000000202d207223 */ /* 0x001fe40000000024 */
[----:B------:R-:W0:Y:S01]  /*0b20*/  LDS.128 R36, [R61+0xe10] ;  /* 0x000e10003d247984 */ /* 0x000e220000000c00 */
[----:B-1----:R-:W-:Y:S01]  /*0b30*/  FFMA R29, R12, R45, R29 ;  /* 0x0000002d0c1d7223 */ /* 0x002fe2000000001d */
[----:B--2---:R-:W-:-:S03]  /*0b40*/  FFMA R33, R16, R33, R32 ;  /* 0x0000002110217223 */ /* 0x004fc60000000020 */
[C---:B------:R-:W-:Y:S01]  /*0b50*/  FFMA R12, R16.reuse, R13, R29 ;  /* 0x0000000d100c7223 */ /* 0x040fe2000000001d */
[----:B---3--:R-:W-:Y:S02]  /*0b60*/  FFMA R13, R45, R8, R28 ;  /* 0x000000082d0d7223 */ /* 0x008fe4000000001c */
[----:B------:R-:W1:Y:S01]  /*0b70*/  LDS.128 R28, [R61+0xa10] ;  /* 0x000a10003d1c7984 */ /* 0x000e620000000c00 */
[----:B----4-:R-:W-:Y:S01]  /*0b80*/  FFMA R34, R17, R34, R33 ;  /* 0x0000002211227223 */ /* 0x010fe20000000021 */
[----:B------:R-:W-:-:S03]  /*0b90*/  FFMA R8, R16, R9, R13 ;  /* 0x0000000910087223 */ /* 0x000fc6000000000d */
[----:B------:R-:W-:Y:S02]  /*0ba0*/  FFMA R69, R44, R35, R34 ;  /* 0x000000232c457223 */ /* 0x000fe40000000022 */
[----:B------:R-:W2:Y:S01]  /*0bb0*/  LDS.128 R32, [R61+0xc10] ;  /* 0x000c10003d207984 */ /* 0x000ea20000000c00 */
[----:B------:R-:W-:-:S03]  /*0bc0*/  FFMA R9, R45, R40, R24 ;  /* 0x000000282d097223 */ /* 0x000fc60000000018 */
[----:B------:R-:W3:Y:S01]  /*0bd0*/  LDS.128 R24, [R61+0x810] ;  /* 0x000810003d187984 */ /* 0x000ee20000000c00 */
[C---:B------:R-:W-:Y:S01]  /*0be0*/  FFMA R23, R20.reuse, R23, R22 ;  /* 0x0000001714177223 */ /* 0x040fe20000000016 */
[----:B------:R-:W-:Y:S01]  /*0bf0*/  FFMA R19, R20, R19, R47 ;  /* 0x0000001314137223 */ /* 0x000fe2000000002f */
[----:B------:R-:W-:Y:S01]  /*0c00*/  FFMA R13, R17, R10, R8 ;  /* 0x0000000a110d7223 */ /* 0x000fe20000000008 */
[----:B------:R-:W-:Y:S01]  /*0c10*/  FFMA R8, R16, R41, R9 ;  /* 0x0000002910087223 */ /* 0x000fe20000000009 */
[----:B------:R-:W-:Y:S01]  /*0c20*/  LDS R40, [R5+0x480] ;  /* 0x0004800005287984 */ /* 0x000fe20000000800 */
[C---:B0-----:R-:W-:Y:S01]  /*0c30*/  FFMA R36, R45.reuse, R36, R19 ;  /* 0x000000242d247223 */ /* 0x041fe20000000013 */
[C---:B-1----:R-:W-:Y:S01]  /*0c40*/  FFMA R28, R45.reuse, R28, R21 ;  /* 0x0000001c2d1c7223 */ /* 0x042fe20000000015 */
[C---:B--2---:R-:W-:Y:S02]  /*0c50*/  FFMA R32, R45.reuse, R32, R23 ;  /* 0x000000202d207223 */ /* 0x044fe40000000017 */
[----:B------:R-:W-:Y:S01]  /*0c60*/  LDS.128 R20, [R61+0x620] ;  /* 0x000620003d147984 */ /* 0x000fe20000000c00 */
[----:B---3--:R-:W-:-:S03]  /*0c70*/  FFMA R9, R45, R24, R18 ;  /* 0x000000182d097223 */ /* 0x008fc60000000012 */
[----:B------:R-:W0:Y:S01]  /*0c80*/  LDS R45, [R5+0x400] ;  /* 0x00040000052d7984 */ /* 0x000e220000000800 */
        /* <DEDUP_REMOVED lines=12> */
[----:B------:R-:W1:Y:S01]  /*0d50*/  LDS.128 R16, [R61+0x420] ;  /* 0x000420003d107984 */ /* 0x000e620000000c00 */
[C---:B------:R-:W-:Y:S01]  /*0d60*/  FFMA R36, R44.reuse, R31, R30 ;  /* 0x0000001f2c247223 */ /* 0x040fe2000000001e */
[----:B------:R-:W-:-:S02]  /*0d70*/  FFMA R41, R44, R11, R13 ;  /* 0x0000000b2c297223 */ /* 0x000fc4000000000d */
[----:B------:R-:W2:Y:S04]  /*0d80*/  LDS.128 R24, [R61+0x820] ;  /* 0x000820003d187984 */ /* 0x000ea80000000c00 */
[----:B------:R-:W3:Y:S01]  /*0d90*/  LDS.128 R8, [R61+0x20] ;  /* 0x000020003d087984 */ /* 0x000ee20000000c00 */
[----:B0-----:R-:W-:-:S03]  /*0da0*/  FFMA R20, R45, R20, R29 ;  /* 0x000000142d147223 */ /* 0x001fc6000000001d */
[----:B------:R-:W0:Y:S01]  /*0db0*/  LDS.128 R28, [R61+0xa20] ;  /* 0x000a20003d1c7984 */ /* 0x000e220000000c00 */
[----:B------:R-:W-:-:S03]  /*0dc0*/  FFMA R47, R44, R15, R47 ;  /* 0x0000000f2c2f7223 */ /* 0x000fc6000000002f */
[----:B------:R-:W4:Y:S01]  /*0dd0*/  LDS.128 R12, [R61+0x220] ;  /* 0x000220003d0c7984 */ /* 0x000f220000000c00 */
[C---:B------:R-:W-:Y:S01]  /*0de0*/  FFMA R43, R44.reuse, R35, R34 ;  /* 0x000000232c2b7223 */ /* 0x040fe20000000022 */
[----:B------:R-:W-:Y:S01]  /*0df0*/  FFMA R44, R44, R39, R38 ;  /* 0x000000272c2c7223 */ /* 0x000fe20000000026 */
[C---:B-1----:R-:W-:Y:S01]  /*0e00*/  FFMA R16, R45.reuse, R16, R41 ;  /* 0x000000102d107223 */ /* 0x042fe20000000029 */
[----:B--2---:R-:W-:Y:S02]  /*0e10*/  FFMA R24, R45, R24, R32 ;  /* 0x000000182d187223 */ /* 0x004fe40000000020 */
[----:B------:R-:W1:Y:S01]  /*0e20*/  LDS.128 R32, [R61+0xc20] ;  /* 0x000c20003d207984 */ /* 0x000e620000000c00 */
[----:B---3--:R-:W-:-:S03]  /*0e30*/  FFMA R47, R8, R45, R47 ;  /* 0x0000002d082f7223 */ /* 0x008fc6000000002f */
[----:B------:R-:W2:Y:S01]  /*0e40*/  LDS R8, [R5+0x500] ;  /* 0x0005000005087984 */ /* 0x000ea20000000800 */
[----:B0-----:R-:W-:-:S03]  /*0e50*/  FFMA R41, R45, R28, R36 ;  /* 0x0000001c2d297223 */ /* 0x001fc60000000024 */
[----:B------:R-:W0:Y:S01]  /*0e60*/  LDS.128 R36, [R61+0xe20] ;  /* 0x000e20003d247984 */ /* 0x000e220000000c00 */
[C---:B----4-:R-:W-:Y:S01]  /*0e70*/  FFMA R12, R45.reuse, R12, R69 ;  /* 0x0000000c2d0c7223 */ /* 0x050fe20000000045 */
[C---:B------:R-:W-:Y:S01]  /*0e80*/  FFMA R17, R40.reuse, R17, R16 ;  /* 0x0000001128117223 */ /* 0x040fe20000000010 */
[C---:B------:R-:W-:Y:S01]  /*0e90*/  FFMA R9, R40.reuse, R9, R47 ;  /* 0x0000000928097223 */ /* 0x040fe2000000002f */
[----:B------:R-:W3:Y:S01]  /*0ea0*/  LDS R16, [R5+0x580] ;  /* 0x0005800005107984 */ /* 0x000ee20000000800 */
[C---:B------:R-:W-:Y:S01]  /*0eb0*/  FFMA R13, R40.reuse, R13, R12 ;  /* 0x0000000d280d7223 */ /* 0x040fe2000000000c */
[C---:B------:R-:W-:Y:S01]  /*0ec0*/  FFMA R21, R40.reuse, R21, R20 ;  /* 0x0000001528157223 */ /* 0x040fe20000000014 */
[C---:B------:R-:W-:Y:S01]  /*0ed0*/  FFMA R25, R40.reuse, R25, R24 ;  /* 0x0000001928197223 */ /* 0x040fe20000000018 */
[----:B------:R-:W-:Y:S01]  /*0ee0*/  FFMA R29, R40, R29, R41 ;  /* 0x0000001d281d7223 */ /* 0x000fe20000000029 */
[----:B------:R-:W-:Y:S01]  /*0ef0*/  LDS R69, [R5+0x700] ;  /* 0x0007000005457984 */ /* 0x000fe20000000800 */
[----:B-1----:R-:W-:Y:S01]  /*0f00*/  FFMA R32, R45, R32, R43 ;  /* 0x000000202d207223 */ /* 0x002fe2000000002b */
[----:B--2---:R-:W-:-:S03]  /*0f10*/  FFMA R14, R8, R14, R13 ;  /* 0x0000000e080e7223 */ /* 0x004fc6000000000d */
[----:B------:R-:W-:Y:S02]  /*0f20*/  FFMA R13, R40, R33, R32 ;  /* 0x00000021280d7223 */ /* 0x000fe40000000020 */
[----:B------:R-:W-:Y:S01]  /*0f30*/  LDS R33, [R5+0x600] ;  /* 0x0006000005217984 */ /* 0x000fe20000000800 */
[----:B0-----:R-:W-:-:S03]  /*0f40*/  FFMA R36, R45, R36, R44 ;  /* 0x000000242d247223 */ /* 0x001fc6000000002c */
[----:B------:R-:W0:Y:S01]  /*0f50*/  LDS.128 R44, [R61+0x230] ;  /* 0x000230003d2c7984 */ /* 0x000e220000000c00 */
[----:B------:R-:W-:-:S03]  /*0f60*/  FFMA R37, R40, R37, R36 ;  /* 0x0000002528257223 */ /* 0x000fc60000000024 */
[----:B------:R-:W1:Y:S04]  /*0f70*/  LDS.128 R40, [R61+0x30] ;  /* 0x000030003d287984 */ /* 0x000e680000000c00 */
[----:B------:R-:W2:Y:S01]  /*0f80*/  LDS R36, [R5+0x680] ;  /* 0x0006800005247984 */ /* 0x000ea20000000800 */
[C---:B------:R-:W-:Y:S01]  /*0f90*/  FFMA R9, R8.reuse, R10, R9 ;  /* 0x0000000a08097223 */ /* 0x040fe20000000009 */
[----:B------:R-:W-:Y:S01]  /*0fa0*/  FFMA R24, R8, R18, R17 ;  /* 0x0000001208187223 */ /* 0x000fe20000000011 */
[C---:B---3--:R-:W-:Y:S02]  /*0fb0*/  FFMA R18, R16.reuse, R15, R14 ;  /* 0x0000000f10127223 */ /* 0x048fe4000000000e */
[----:B------:R-:W-:Y:S01]  /*0fc0*/  FFMA R17, R16, R11, R9 ;  /* 0x0000000b10117223 */ /* 0x000fe20000000009 */
[C---:B------:R-:W-:Y:S01]  /*0fd0*/  FFMA R34, R8.reuse, R34, R13 ;  /* 0x0000002208227223 */ /* 0x040fe2000000000d */
[C---:B------:R-:W-:Y:S01]  /*0fe0*/  FFMA R22, R8.reuse, R22, R21 ;  /* 0x0000001608167223 */ /* 0x040fe20000000015 */
[C---:B------:R-:W-:Y:S01]  /*0ff0*/  FFMA R26, R8.reuse, R26, R25 ;  /* 0x0000001a081a7223 */ /* 0x040fe20000000019 */
[C---:B------:R-:W-:Y:S01]  /*1000*/  FFMA R29, R8.reuse, R30, R29 ;  /* 0x0000001e081d7223 */ /* 0x040fe2000000001d */
[----:B------:R-:W-:Y:S01]  /*1010*/  FFMA R38, R8, R38, R37 ;  /* 0x0000002608267223 */ /* 0x000fe20000000025 */
[----:B------:R-:W3:Y:S01]  /*1020*/  LDS.128 R12, [R61+0x430] ;  /* 0x000430003d0c7984 */ /* 0x000ee20000000c00 */
[----:B------:R-:W-:-:S03]  /*1030*/  FFMA R28, R16, R27, R26 ;  /* 0x0000001b101c7223 */ /* 0x000fc6000000001a */
[----:B------:R-:W4:Y:S01]  /*1040*/  LDS.128 R8, [R61+0x630] ;  /* 0x000630003d087984 */ /* 0x000f220000000c00 */
[C---:B------:R-:W-:Y:S01]  /*1050*/  FFMA R24, R16.reuse, R19, R24 ;  /* 0x0000001310187223 */ /* 0x040fe20000000018 */
[C---:B------:R-:W-:Y:S01]  /*1060*/  FFMA R25, R16.reuse, R23, R22 ;  /* 0x0000001710197223 */ /* 0x040fe20000000016 */
[C---:B------:R-:W-:Y:S01]  /*1070*/  FFMA R31, R16.reuse, R31, R29 ;  /* 0x0000001f101f7223 */ /* 0x040fe2000000001d */
[C---:B------:R-:W-:Y:S01]  /*1080*/  FFMA R35, R16.reuse, R35, R34 ;  /* 0x0000002310237223 */ /* 0x040fe20000000022 */
[----:B------:R-:W-:Y:S01]  /*1090*/  FFMA R37, R16, R39, R38 ;  /* 0x0000002710257223 */ /* 0x000fe20000000026 */
[----:B------:R-:W4:Y:S04]  /*10a0*/  LDS.128 R20, [R61+0xa30] ;  /* 0x000a30003d147984 */ /* 0x000f280000000c00 */
[----:B------:R-:W-:Y:S01]  /*10b0*/  LDS R38, [R5+0x880] ;  /* 0x0008800005267984 */ /* 0x000fe20000000800 */
[----:B0-----:R-:W-:Y:S01]  /*10c0*/  FFMA R18, R33, R44, R18 ;  /* 0x0000002c21127223 */ /* 0x001fe20000000012 */
[----:B-1----:R-:W-:-:S04]  /*10d0*/  FFMA R17, R40, R33, R17 ;  /* 0x0000002128117223 */ /* 0x002fc80000000011 */
[C---:B--2---:R-:W-:Y:S01]  /*10e0*/  FFMA R26, R36.reuse, R41, R17 ;  /* 0x00000029241a7223 */ /* 0x044fe20000000011 */
[----:B------:R-:W-:Y:S02]  /*10f0*/  FFMA R45, R36, R45, R18 ;  /* 0x0000002d242d7223 */ /* 0x000fe40000000012 */
[----:B------:R-:W0:Y:S01]  /*1100*/  LDS.128 R16, [R61+0x830] ;  /* 0x000830003d107984 */ /* 0x000e220000000c00 */
[----:B------:R-:W-:Y:S01]  /*1110*/  FFMA R39, R69, R42, R26 ;  /* 0x0000002a45277223 */ /* 0x000fe2000000001a */
[C---:B---3--:R-:W-:Y:S01]  /*1120*/  FFMA R29, R33.reuse, R12, R24 ;  /* 0x0000000c211d7223 */ /* 0x048fe20000000018 */
[----:B----4-:R-:W-:-:S03]  /*1130*/  FFMA R8, R33, R8, R25 ;  /* 0x0000000821087223 */ /* 0x010fc60000000019 */
[C---:B------:R-:W-:Y:S01]  /*1140*/  FFMA R12, R36.reuse, R13, R29 ;  /* 0x0000000d240c7223 */ /* 0x040fe2000000001d */
[----:B------:R-:W1:Y:S01]  /*1150*/  LDS.128 R24, [R61+0xc30] ;  /* 0x000c30003d187984 */ /* 0x000e620000000c00 */
[C---:B------:R-:W-:Y:S01]  /*1160*/  FFMA R13, R36.reuse, R9, R8 ;  /* 0x00000009240d7223 */ /* 0x040fe20000000008 */
[C---:B------:R-:W-:Y:S01]  /*1170*/  FFMA R9, R33.reuse, R20, R31 ;  /* 0x0000001421097223 */ /* 0x040fe2000000001f */
[C---:B0-----:R-:W-:Y:S02]  /*1180*/  FFMA R41, R33.reuse, R16, R28 ;  /* 0x0000001021297223 */ /* 0x041fe4000000001c */
[----:B------:R-:W0:Y:S04]  /*1190*/  LDS.128 R28, [R61+0xe30] ;  /* 0x000e30003d1c7984 */ /* 0x000e280000000c00 */
[----:B------:R-:W2:Y:S01]  /*11a0*/  LDS R16, [R5+0x780] ;  /* 0x0007800005107984 */ /* 0x000ea20000000800 */
[----:B-1----:R-:W-:Y:S01]  /*11b0*/  FFMA R8, R33, R24, R35 ;  /* 0x0000001821087223 */ /* 0x002fe20000000023 */
[C---:B------:R-:W-:Y:S01]  /*11c0*/  FFMA R12, R69.reuse, R14, R12 ;  /* 0x0000000e450c7223 */ /* 0x040fe2000000000c */
[----:B------:R-:W-:Y:S01]  /*11d0*/  FFMA R10, R69, R10, R13 ;  /* 0x0000000a450a7223 */ /* 0x000fe2000000000d */
[----:B------:R-:W-:Y:S01]  /*11e0*/  FFMA R14, R36, R17, R41 ;  /* 0x00000011240e7223 */ /* 0x000fe20000000029 */
[----:B0-----:R-:W-:-:S02]  /*11f0*/  FFMA R20, R33, R28, R37 ;  /* 0x0000001c21147223 */ /* 0x001fc40000000025 */
[----:B------:R-:W-:Y:S04]  /*1200*/  LDS R37, [R5+0x800] ;  /* 0x0008000005257984 */ /* 0x000fe80000000800 */
[----:B------:R-:W0:Y:S01]  /*1210*/  LDS.128 R32, [R61+0x40] ;  /* 0x000040003d207984 */ /* 0x000e220000000c00 */
[C---:B--2---:R-:W-:Y:S01]  /*1220*/  FFMA R17, R16.reuse, R43, R39 ;  /* 0x0000002b10117223 */ /* 0x044fe20000000027 */
[C---:B------:R-:W-:Y:S01]  /*1230*/  FFMA R43, R16.reuse, R15, R12 ;  /* 0x0000000f102b7223 */ /* 0x040fe2000000000c */
[----:B------:R-:W-:Y:S01]  /*1240*/  FFMA R28, R16, R11, R10 ;  /* 0x0000000b101c7223 */ /* 0x000fe2000000000a */
[C---:B------:R-:W-:Y:S01]  /*1250*/  FFMA R12, R36.reuse, R21, R9 ;  /* 0x00000015240c7223 */ /* 0x040fe20000000009 */
[C---:B------:R-:W-:Y:S01]  /*1260*/  FFMA R25, R36.reuse, R25, R8 ;  /* 0x0000001924197223 */ /* 0x040fe20000000008 */
[C---:B------:R-:W-:Y:S01]  /*1270*/  FFMA R41, R69.reuse, R18, R14 ;  /* 0x0000001245297223 */ /* 0x040fe2000000000e */
[----:B------:R-:W1:Y:S01]  /*1280*/  LDS.128 R8, [R61+0x240] ;  /* 0x000240003d087984 */ /* 0x000e620000000c00 */
[----:B------:R-:W-:Y:S01]  /*1290*/  FFMA R22, R69, R22, R12 ;  /* 0x0000001645167223 */ /* 0x000fe2000000000c */
[----:B------:R-:W-:-:S02]  /*12a0*/  FFMA R29, R36, R29, R20 ;  /* 0x0000001d241d7223 */ /* 0x000fc40000000014 */
[----:B------:R-:W2:Y:S04]  /*12b0*/  LDS.128 R12, [R61+0x440] ;  /* 0x000440003d0c7984 */ /* 0x000ea80000000c00 */
[----:B------:R-:W3:Y:S01]  /*12c0*/  LDS R39, [R5+0x900] ;  /* 0x0009000005277984 */ /* 0x000ee20000000800 */
[C---:B------:R-:W-:Y:S01]  /*12d0*/  FFMA R46, R69.reuse, R46, R45 ;  /* 0x0000002e452e7223 */ /* 0x040fe2000000002d */
[C---:B------:R-:W-:Y:S01]  /*12e0*/  FFMA R26, R69.reuse, R26, R25 ;  /* 0x0000001a451a7223 */ /* 0x040fe20000000019 */
[----:B------:R-:W-:Y:S01]  /*12f0*/  FFMA R30, R69, R30, R29 ;  /* 0x0000001e451e7223 */ /* 0x000fe2000000001d */
[----:B------:R-:W4:Y:S01]  /*1300*/  LDS R36, [R5+0x980] ;  /* 0x0009800005247984 */ /* 0x000f220000000800 */
[C---:B------:R-:W-:Y:S01]  /*1310*/  FFMA R29, R16.reuse, R19, R41 ;  /* 0x00000013101d7223 */ /* 0x040fe20000000029 */
[C---:B------:R-:W-:Y:S01]  /*1320*/  FFMA R24, R16.reuse, R47, R46 ;  /* 0x0000002f10187223 */ /* 0x040fe2000000002e */
[C---:B------:R-:W-:Y:S01]  /*1330*/  FFMA R40, R16.reuse, R23, R22 ;  /* 0x0000001710287223 */ /* 0x040fe20000000016 */
[C---:B------:R-:W-:Y:S01]  /*1340*/  FFMA R44, R16.reuse, R27, R26 ;  /* 0x0000001b102c7223 */ /* 0x040fe2000000001a */
[----:B------:R-:W-:Y:S01]  /*1350*/  FFMA R41, R16, R31, R30 ;  /* 0x0000001f10297223 */ /* 0x000fe2000000001e */
[----:B------:R-:W4:Y:S04]  /*1360*/  LDS.128 R20, [R61+0x840] ;  /* 0x000840003d147984 */ /* 0x000f280000000c00 */
[----:B------:R-:W-:Y:S01]  /*1370*/  LDS R45, [R5+0xb00] ;  /* 0x000b0000052d7984 */ /* 0x000fe20000000800 */
[----:B0-----:R-:W-:-:S03]  /*1380*/  FFMA R25, R32, R37, R17 ;  /* 0x0000002520197223 */ /* 0x001fc60000000011 */
[----:B------:R-:W0:Y:S01]  /*1390*/  LDS.128 R16, [R61+0x640] ;  /* 0x000640003d107984 */ /* 0x000e220000000c00 */
[C---:B-1----:R-:W-:Y:S01]  /*13a0*/  FFMA R8, R37.reuse, R8, R24 ;  /* 0x0000000825087223 */ /* 0x042fe20000000018 */
[C---:B------:R-:W-:Y:S01]  /*13b0*/  FFMA R24, R38.reuse, R33, R25 ;  /* 0x0000002126187223 */ /* 0x040fe20000000019 */
[----:B--2---:R-:W-:Y:S02]  /*13c0*/  FFMA R43, R37, R12, R43 ;  /* 0x0000000c252b7223 */ /* 0x004fe4000000002b */
[C---:B------:R-:W-:Y:S01]  /*13d0*/  FFMA R9, R38.reuse, R9, R8 ;  /* 0x0000000926097223 */ /* 0x040fe20000000008 */
[C---:B---3--:R-:W-:Y:S01]  /*13e0*/  FFMA R25, R39.reuse, R34, R24 ;  /* 0x0000002227197223 */ /* 0x048fe20000000018 */
[----:B------:R-:W-:Y:S02]  /*13f0*/  FFMA R8, R38, R13, R43 ;  /* 0x0000000d26087223 */ /* 0x000fe4000000002b */
[----:B------:R-:W-:Y:S01]  /*1400*/  FFMA R10, R39, R10, R9 ;  /* 0x0000000a270a7223 */ /* 0x000fe20000000009 */
[----:B----4-:R-:W-:-:S02]  /*1410*/  FFMA R43, R36, R35, R25 ;  /* 0x00000023242b7223 */ /* 0x010fc40000000019 */
[----:B------:R-:W1:Y:S01]  /*1420*/  LDS.128 R24, [R61+0xa40] ;  /* 0x000a40003d187984 */ /* 0x000e620000000c00 */
[----:B------:R-:W-:Y:S01]  /*1430*/  FFMA R42, R36, R11, R10 ;  /* 0x0000000b242a7223 */ /* 0x000fe2000000000a */
[----:B------:R-:W-:Y:S01]  /*1440*/  FFMA R13, R39, R14, R8 ;  /* 0x0000000e270d7223 */ /* 0x000fe20000000008 */
[C---:B------:R-:W-:Y:S01]  /*1450*/  FFMA R20, R37.reuse, R20, R29 ;  /* 0x0000001425147223 */ /* 0x040fe2000000001d */
[----:B------:R-:W2:Y:S01]  /*1460*/  LDS.128 R8, [R61+0xe40] ;  /* 0x000e40003d087984 */ /* 0x000ea20000000c00 */
[----:B0-----:R-:W-:-:S03]  /*1470*/  FFMA R33, R37, R16, R28 ;  /* 0x0000001025217223 */ /* 0x001fc6000000001c */
[----:B------:R-:W0:Y:S01]  /*1480*/  LDS.128 R28, [R61+0xc40] ;  /* 0x000c40003d1c7984 */ /* 0x000e220000000c00 */
[C---:B------:R-:W-:Y:S01]  /*1490*/  FFMA R12, R38.reuse, R17, R33 ;  /* 0x00000011260c7223 */ /* 0x040fe20000000021 */
[----:B------:R-:W-:-:S03]  /*14a0*/  FFMA R33, R38, R21, R20 ;  /* 0x0000001526217223 */ /* 0x000fc60000000014 */
[C---:B------:R-:W-:Y:S01]  /*14b0*/  FFMA R17, R39.reuse, R18, R12 ;  /* 0x0000001227117223 */ /* 0x040fe2000000000c */
[----:B------:R-:W-:Y:S02]  /*14c0*/  FFMA R22, R39, R22, R33 ;  /* 0x0000001627167223 */ /* 0x000fe40000000021 */
[----:B------:R-:W-:Y:S01]  /*14d0*/  LDS.128 R32, [R61+0x50] ;  /* 0x000050003d207984 */ /* 0x000fe20000000c00 */
[C---:B-1----:R-:W-:Y:S01]  /*14e0*/  FFMA R21, R37.reuse, R24, R40 ;  /* 0x0000001825157223 */ /* 0x042fe20000000028 */
[----:B------:R-:W-:Y:S02]  /*14f0*/  FFMA R40, R36, R15, R13 ;  /* 0x0000000f24287223 */ /* 0x000fe4000000000d */
[----:B------:R-:W-:Y:S01]  /*1500*/  LDS.128 R12, [R61+0x250] ;  /* 0x000250003d0c7984 */ /* 0x000fe20000000c00 */
[----:B------:R-:W-:Y:S01]  /*1510*/  FFMA R16, R38, R25, R21 ;  /* 0x0000001926107223 */ /* 0x000fe20000000015 */
[----:B--2---:R-:W-:Y:S02]  /*1520*/  FFMA R8, R37, R8, R41 ;  /* 0x0000000825087223 */ /* 0x004fe40000000029 */
[----:B------:R-:W1:Y:S01]  /*1530*/  LDS R41, [R5+0xa00] ;  /* 0x000a000005297984 */ /* 0x000e620000000800 */
[----:B------:R-:W-:Y:S01]  /*1540*/  FFMA R26, R39, R26, R16 ;  /* 0x0000001a271a7223 */ /* 0x000fe20000000010 */
[----:B0-----:R-:W-:Y:S01]  /*1550*/  FFMA R21, R37, R28, R44 ;  /* 0x0000001c25157223 */ /* 0x001fe2000000002c */
[----:B------:R-:W-:Y:S01]  /*1560*/  FFMA R37, R36, R19, R17 ;  /* 0x0000001324257223 */ /* 0x000fe20000000011 */
[C---:B------:R-:W-:Y:S01]  /*1570*/  FFMA R17, R38.reuse, R9, R8 ;  /* 0x0000000926117223 */ /* 0x040fe20000000008 */
[----:B------:R-:W0:Y:S01]  /*1580*/  LDS R44, [R5+0xa80] ;  /* 0x000a8000052c7984 */ /* 0x000e220000000800 */
[----:B------:R-:W-:-:S02]  /*1590*/  FFMA R16, R38, R29, R21 ;  /* 0x0000001d26107223 */ /* 0x000fc40000000015 */
[C---:B------:R-:W-:Y:S02]  /*15a0*/  FFMA R10, R39.reuse, R10, R17 ;  /* 0x0000000a270a7223 */ /* 0x040fe40000000011 */
[----:B------:R-:W-:Y:S02]  /*15b0*/  FFMA R9, R39, R30, R16 ;  /* 0x0000001e27097223 */ /* 0x000fe40000000010 */
[----:B------:R-:W2:Y:S01]  /*15c0*/  LDS.128 R16, [R61+0x650] ;  /* 0x000650003d107984 */ /* 0x000ea20000000c00 */
[----:B------:R-:W-:-:S03]  /*15d0*/  FFMA R46, R36, R23, R22 ;  /* 0x00000017242e7223 */ /* 0x000fc60000000016 */
[----:B------:R-:W3:Y:S01]  /*15e0*/  LDS.128 R20, [R61+0x450] ;  /* 0x000450003d147984 */ /* 0x000ee20000000c00 */
[----:B------:R-:W-:Y:S01]  /*15f0*/  FFMA R69, R36, R11, R10 ;  /* 0x0000000b24457223 */ /* 0x000fe2000000000a */
[----:B-1----:R-:W-:Y:S01]  /*1600*/  FFMA R25, R32, R41, R43 ;  /* 0x0000002920197223 */ /* 0x002fe2000000002b */
[----:B------:R-:W-:Y:S01]  /*1610*/  FFMA R12, R41, R12, R42 ;  /* 0x0000000c290c7223 */ /* 0x000fe2000000002a */
[C---:B------:R-:W-:Y:S01]  /*1620*/  FFMA R43, R36.reuse, R31, R9 ;  /* 0x0000001f242b7223 */ /* 0x040fe20000000009 */
[----:B------:R-:W-:Y:S01]  /*1630*/  FFMA R47, R36, R27, R26 ;  /* 0x0000001b242f7223 */ /* 0x000fe2000000001a */
[----:B------:R-:W1:Y:S04]  /*1640*/  LDS.128 R8, [R61+0x850] ;  /* 0x000850003d087984 */ /* 0x000e680000000c00 */
[----:B------:R-:W-:Y:S01]  /*1650*/  LDS R32, [R5+0xc80] ;  /* 0x000c800005207984 */ /* 0x000fe20000000800 */
[C---:B0-----:R-:W-:Y:S01]  /*1660*/  FFMA R28, R44.reuse, R33, R25 ;  /* 0x000000212c1c7223 */ /* 0x041fe20000000019 */
[----:B------:R-:W-:-:S02]  /*1670*/  FFMA R29, R44, R13, R12 ;  /* 0x0000000d2c1d7223 */ /* 0x000fc4000000000c */
[----:B------:R-:W0:Y:S01]  /*1680*/  LDS.128 R24, [R61+0xa50] ;  /* 0x000a50003d187984 */ /* 0x000e220000000c00 */
[C---:B------:R-:W-:Y:S01]  /*1690*/  FFMA R13, R45.reuse, R34, R28 ;  /* 0x000000222d0d7223 */ /* 0x040fe2000000001c */
[----:B------:R-:W-:Y:S01]  /*16a0*/  FFMA R14, R45, R14, R29 ;  /* 0x0000000e2d0e7223 */ /* 0x000fe2000000001d */
[C---:B--2---:R-:W-:Y:S01]  /*16b0*/  FFMA R16, R41.reuse, R16, R37 ;  /* 0x0000001029107223 */ /* 0x044fe20000000025 */
[----:B------:R-:W2:Y:S04]  /*16c0*/  LDS.128 R28, [R61+0xc50] ;  /* 0x000c50003d1c7984 */ /* 0x000ea80000000c00 */
[----:B------:R-:W4:Y:S01]  /*16d0*/  LDS.128 R36, [R61+0xe50] ;  /* 0x000e50003d247984 */ /* 0x000f220000000c00 */
[----:B---3--:R-:W-:-:S03]  /*16e0*/  FFMA R33, R41, R20, R40 ;  /* 0x0000001429217223 */ /* 0x008fc60000000028 */
[----:B------:R-:W3:Y:S01]  /*16f0*/  LDS R20, [R5+0xb80] ;  /* 0x000b800005147984 */ /* 0x000ee20000000800 */
[----:B------:R-:W-:-:S03]  /*1700*/  FFMA R12, R44, R21, R33 ;  /* 0x000000152c0c7223 */ /* 0x000fc60000000021 */
[----:B------:R-:W-:Y:S01]  /*1710*/  LDS R33, [R5+0xc00] ;  /* 0x000c000005217984 */ /* 0x000fe20000000800 */
[C---:B-1----:R-:W-:Y:S01]  /*1720*/  FFMA R21, R41.reuse, R8, R46 ;  /* 0x0000000829157223 */ /* 0x042fe2000000002e */
[C---:B0-----:R-:W-:Y:S01]  /*1730*/  FFMA R47, R41.reuse, R24, R47 ;  /* 0x00000018292f7223 */ /* 0x041fe2000000002f */
[C---:B--2---:R-:W-:Y:S01]  /*1740*/  FFMA R8, R41.reuse, R28, R43 ;  /* 0x0000001c29087223 */ /* 0x044fe2000000002b */
[----:B----4-:R-:W-:Y:S02]  /*1750*/  FFMA R36, R41, R36, R69 ;  /* 0x0000002429247223 */ /* 0x010fe40000000045 */
[----:B------:R-:W0:Y:S01]  /*1760*/  LDS.128 R40, [R61+0x60] ;  /* 0x000060003d287984 */ /* 0x000e220000000c00 */
[C---:B------:R-:W-:Y:S01]  /*1770*/  FFMA R17, R44.reuse, R17, R16 ;  /* 0x000000112c117223 */ /* 0x040fe20000000010 */
[----:B------:R-:W-:-:S03]  /*1780*/  FFMA R16, R44, R9, R21 ;  /* 0x000000092c107223 */ /* 0x000fc60000000015 */
[C---:B------:R-:W-:Y:S01]  /*1790*/  FFMA R18, R45.reuse, R18, R17 ;  /* 0x000000122d127223 */ /* 0x040fe20000000011 */
[C---:B------:R-:W-:Y:S01]  /*17a0*/  FFMA R12, R45.reuse, R22, R12 ;  /* 0x000000162d0c7223 */ /* 0x040fe2000000000c */
[C---:B------:R-:W-:Y:S02]  /*17b0*/  FFMA R21, R45.reuse, R10, R16 ;  /* 0x0000000a2d157223 */ /* 0x040fe40000000010 */
[C---:B---3--:R-:W-:Y:S01]  /*17c0*/  FFMA R22, R20.reuse, R19, R18 ;  /* 0x0000001314167223 */ /* 0x048fe20000000012 */
[----:B------:R-:W-:Y:S01]  /*17d0*/  FFMA R9, R20, R35, R13 ;  /* 0x0000002314097223 */ /* 0x000fe2000000000d */
[----:B------:R-:W1:Y:S01]  /*17e0*/  LDS.128 R16, [R61+0x260] ;  /* 0x000260003d107984 */ /* 0x000e620000000c00 */
        /* <DEDUP_REMOVED lines=8> */
[----:B------:R-:W2:Y:S01]  /*1870*/  LDS R35, [R5+0xd00] ;  /* 0x000d000005237984 */ /* 0x000ea20000000800 */
[----:B------:R-:W-:-:S03]  /*1880*/  FFMA R34, R20, R11, R21 ;  /* 0x0000000b14227223 */ /* 0x000fc60000000015 */
[----:B------:R-:W3:Y:S01]  /*1890*/  LDS.128 R12, [R61+0x460] ;  /* 0x000460003d0c7984 */ /* 0x000ee20000000c00 */
[----:B0-----:R-:W-:-:S03]  /*18a0*/  FFMA R21, R40, R33, R9 ;  /* 0x0000002128157223 */ /* 0x001fc60000000009 */
[----:B------:R-:W0:Y:S04]  /*18b0*/  LDS R40, [R5+0xd80] ;  /* 0x000d800005287984 */ /* 0x000e280000000800 */
[----:B------:R-:W4:Y:S01]  /*18c0*/  LDS.128 R8, [R61+0x660] ;  /* 0x000660003d087984 */ /* 0x000f220000000c00 */
[----:B------:R-:W-:Y:S01]  /*18d0*/  FFMA R26, R32, R41, R21 ;  /* 0x00000029201a7223 */ /* 0x000fe20000000015 */
[----:B-1----:R-:W-:-:S04]  /*18e0*/  FFMA R16, R33, R16, R28 ;  /* 0x0000001021107223 */ /* 0x002fc8000000001c */
[----:B------:R-:W-:-:S04]  /*18f0*/  FFMA R21, R32, R17, R16 ;  /* 0x0000001120157223 */ /* 0x000fc80000000010 */
[C---:B--2---:R-:W-:Y:S01]  /*1900*/  FFMA R18, R35.reuse, R18, R21 ;  /* 0x0000001223127223 */ /* 0x044fe20000000015 */
[----:B------:R-:W-:Y:S01]  /*1910*/  FFMA R23, R35, R42, R26 ;  /* 0x0000002a23177223 */ /* 0x000fe2000000001a */
[C---:B------:R-:W-:Y:S01]  /*1920*/  FFMA R37, R20.reuse, R27, R37 ;  /* 0x0000001b14257223 */ /* 0x040fe20000000025 */
[C---:B------:R-:W-:Y:S01]  /*1930*/  FFMA R47, R20.reuse, R31, R30 ;  /* 0x0000001f142f7223 */ /* 0x040fe2000000001e */
[----:B---3--:R-:W-:Y:S01]  /*1940*/  FFMA R17, R33, R12, R24 ;  /* 0x0000000c21117223 */ /* 0x008fe20000000018 */
[----:B------:R-:W-:Y:S01]  /*1950*/  FFMA R39, R20, R39, R45 ;  /* 0x0000002714277223 */ /* 0x000fe2000000002d */
[----:B------:R-:W1:Y:S02]  /*1960*/  LDS.128 R24, [R61+0xc60] ;  /* 0x000c60003d187984 */ /* 0x000e640000000c00 */
[----:B------:R-:W-:Y:S02]  /*1970*/  FFMA R12, R32, R13, R17 ;  /* 0x0000000d200c7223 */ /* 0x000fe40000000011 */
[----:B------:R-:W2:Y:S04]  /*1980*/  LDS.128 R28, [R61+0xe60] ;  /* 0x000e60003d1c7984 */ /* 0x000ea80000000c00 */
[----:B------:R-:W-:Y:S01]  /*1990*/  LDS R42, [R5+0xe80] ;  /* 0x000e8000052a7984 */ /* 0x000fe20000000800 */
[C---:B0-----:R-:W-:Y:S01]  /*19a0*/  FFMA R41, R40.reuse, R19, R18 ;  /* 0x0000001328297223 */ /* 0x041fe20000000012 */
[----:B------:R-:W-:-:S02]  /*19b0*/  FFMA R43, R40, R43, R23 ;  /* 0x0000002b282b7223 */ /* 0x000fc40000000017 */
[----:B------:R-:W0:Y:S01]  /*19c0*/  LDS.128 R16, [R61+0x860] ;  /* 0x000860003d107984 */ /* 0x000e220000000c00 */
[----:B----4-:R-:W-:-:S03]  /*19d0*/  FFMA R13, R33, R8, R22 ;  /* 0x00000008210d7223 */ /* 0x010fc60000000016 */
[----:B------:R-:W3:Y:S01]  /*19e0*/  LDS.128 R20, [R61+0xa60] ;  /* 0x000a60003d147984 */ /* 0x000ee20000000c00 */
[----:B------:R-:W-:-:S04]  /*19f0*/  FFMA R8, R32, R9, R13 ;  /* 0x0000000920087223 */ /* 0x000fc8000000000d */
[C---:B------:R-:W-:Y:S01]  /*1a00*/  FFMA R9, R35.reuse, R10, R8 ;  /* 0x0000000a23097223 */ /* 0x040fe20000000008 */
[----:B------:R-:W-:Y:S01]  /*1a10*/  FFMA R45, R35, R14, R12 ;  /* 0x0000000e232d7223 */ /* 0x000fe2000000000c */
[C---:B-1----:R-:W-:Y:S02]  /*1a20*/  FFMA R24, R33.reuse, R24, R47 ;  /* 0x0000001821187223 */ /* 0x042fe4000000002f */
[----:B------:R-:W-:Y:S01]  /*1a30*/  LDS R47, [R5+0xe00] ;  /* 0x000e0000052f7984 */ /* 0x000fe20000000800 */
[----:B--2---:R-:W-:Y:S01]  /*1a40*/  FFMA R28, R33, R28, R39 ;  /* 0x0000001c211c7223 */ /* 0x004fe20000000027 */
[----:B------:R-:W-:-:S04]  /*1a50*/  FFMA R25, R32, R25, R24 ;  /* 0x0000001920197223 */ /* 0x000fc80000000018 */
[----:B------:R-:W-:Y:S01]  /*1a60*/  FFMA R26, R35, R26, R25 ;  /* 0x0000001a231a7223 */ /* 0x000fe20000000019 */
[C---:B0-----:R-:W-:Y:S01]  /*1a70*/  FFMA R13, R33.reuse, R16, R34 ;  /* 0x00000010210d7223 */ /* 0x041fe20000000022 */
[----:B---3--:R-:W-:-:S03]  /*1a80*/  FFMA R20, R33, R20, R37 ;  /* 0x0000001421147223 */ /* 0x008fc60000000025 */
[C---:B------:R-:W-:Y:S01]  /*1a90*/  FFMA R8, R32.reuse, R17, R13 ;  /* 0x0000001120087223 */ /* 0x040fe2000000000d */
[C---:B------:R-:W-:Y:S01]  /*1aa0*/  FFMA R17, R32.reuse, R29, R28 ;  /* 0x0000001d20117223 */ /* 0x040fe2000000001c */
[----:B------:R-:W0:Y:S01]  /*1ab0*/  LDS.128 R36, [R61+0x70] ;  /* 0x000070003d247984 */ /* 0x000e220000000c00 */
[----:B------:R-:W-:Y:S01]  /*1ac0*/  FFMA R21, R32, R21, R20 ;  /* 0x0000001520157223 */ /* 0x000fe20000000014 */
[C---:B------:R-:W-:Y:S01]  /*1ad0*/  FFMA R18, R35.reuse, R18, R8 ;  /* 0x0000001223127223 */ /* 0x040fe20000000008 */
[C---:B------:R-:W-:Y:S01]  /*1ae0*/  FFMA R17, R35.reuse, R30, R17 ;  /* 0x0000001e23117223 */ /* 0x040fe20000000011 */
[C---:B------:R-:W-:Y:S01]  /*1af0*/  FFMA R16, R40.reuse, R11, R9 ;  /* 0x0000000b28107223 */ /* 0x040fe20000000009 */
[----:B------:R-:W-:Y:S01]  /*1b00*/  FFMA R22, R35, R22, R21 ;  /* 0x0000001623167223 */ /* 0x000fe20000000015 */
[----:B------:R-:W1:Y:S04]  /*1b10*/  LDS.128 R8, [R61+0x670] ;  /* 0x000670003d087984 */ /* 0x000e680000000c00 */
[----:B------:R-:W2:Y:S01]  /*1b20*/  LDS.128 R32, [R61+0x270] ;  /* 0x000270003d207984 */ /* 0x000ea20000000c00 */
[C---:B------:R-:W-:Y:S01]  /*1b30*/  FFMA R28, R40.reuse, R19, R18 ;  /* 0x00000013281c7223 */ /* 0x040fe20000000012 */
[----:B------:R-:W-:-:S02]  /*1b40*/  FFMA R29, R40, R23, R22 ;  /* 0x00000017281d7223 */ /* 0x000fc40000000016 */
[----:B------:R-:W3:Y:S01]  /*1b50*/  LDS.128 R20, [R61+0xa70] ;  /* 0x000a70003d147984 */ /* 0x000ee20000000c00 */
[----:B0-----:R-:W-:-:S04]  /*1b60*/  FFMA R43, R36, R47, R43 ;  /* 0x0000002f242b7223 */ /* 0x001fc8000000002b */
[----:B------:R-:W-:Y:S01]  /*1b70*/  FFMA R37, R42, R37, R43 ;  /* 0x000000252a257223 */ /* 0x000fe2000000002b */
[C---:B-1----:R-:W-:Y:S01]  /*1b80*/  FFMA R43, R47.reuse, R8, R16 ;  /* 0x000000082f2b7223 */ /* 0x042fe20000000010 */
[C---:B------:R-:W-:Y:S01]  /*1b90*/  FFMA R45, R40.reuse, R15, R45 ;  /* 0x0000000f282d7223 */ /* 0x040fe2000000002d */
[C---:B------:R-:W-:Y:S01]  /*1ba0*/  FFMA R69, R40.reuse, R27, R26 ;  /* 0x0000001b28457223 */ /* 0x040fe2000000001a */
[----:B------:R-:W-:Y:S01]  /*1bb0*/  LDS.128 R12, [R61+0x470] ;  /* 0x000470003d0c7984 */ /* 0x000fe20000000c00 */
[C---:B--2---:R-:W-:Y:S01]  /*1bc0*/  FFMA R32, R47.reuse, R32, R41 ;  /* 0x000000202f207223 */ /* 0x044fe20000000029 */
[----:B------:R-:W-:Y:S02]  /*1bd0*/  FFMA R41, R40, R31, R17 ;  /* 0x0000001f28297223 */ /* 0x000fe40000000011 */
[----:B------:R-:W0:Y:S01]  /*1be0*/  LDS.128 R16, [R61+0x870] ;  /* 0x000870003d107984 */ /* 0x000e220000000c00 */
[----:B---3--:R-:W-:-:S03]  /*1bf0*/  FFMA R20, R47, R20, R29 ;  /* 0x000000142f147223 */ /* 0x008fc6000000001d */
[----:B------:R-:W-:Y:S04]  /*1c00*/  LDS.128 R24, [R61+0xc70] ;  /* 0x000c70003d187984 */ /* 0x000fe80000000c00 */
[----:B------:R-:W-:Y:S01]  /*1c10*/  LDS R8, [R5+0xf80] ;  /* 0x000f800005087984 */ /* 0x000fe20000000800 */
[----:B0-----:R-:W-:-:S03]  /*1c20*/  FFMA R16, R47, R16, R28 ;  /* 0x000000102f107223 */ /* 0x001fc6000000001c */
[----:B------:R-:W0:Y:S01]  /*1c30*/  LDS.128 R28, [R61+0xe70] ;  /* 0x000e70003d1c7984 */ /* 0x000e220000000c00 */
[----:B------:R-:W-:Y:S02]  /*1c40*/  UIMAD UR5, UR10, UR11, URZ ;  /* 0x0000000b0a0572a4 */ /* 0x000fe4000f8e02ff */
[----:B------:R-:W-:Y:S02]  /*1c50*/  UIADD3 UR4, UPT, UPT, UR4, 0x20, URZ ;  /* 0x0000002004047890 */ /* 0x000fe4000fffe0ff */
[----:B------:R-:W-:Y:S01]  /*1c60*/  ULEA UR5, UR5, UR11, 0x5 ;  /* 0x0000000b05057291 */ /* 0x000fe2000f8e28ff */
[C---:B------:R-:W-:Y:S01]  /*1c70*/  FFMA R12, R47.reuse, R12, R45 ;  /* 0x0000000c2f0c7223 */ /* 0x040fe2000000002d */
[C---:B0-----:R-:W-:Y:S02]  /*1c80*/  FFMA R28, R47.reuse, R28, R41 ;  /* 0x0000001c2f1c7223 */ /* 0x041fe40000000029 */
[----:B------:R0:W1:Y:S01]  /*1c90*/  LDS R41, [R5+0xf00] ;  /* 0x000f000005297984 */ /* 0x0000620000000800 */
[----:B------:R-:W-:Y:S01]  /*1ca0*/  FFMA R69, R47, R24, R69 ;  /* 0x000000182f457223 */ /* 0x000fe20000000045 */
[----:B------:R-:W-:Y:S01]  /*1cb0*/  UISETP.GE.AND UP0, UPT, UR4, UR5, UPT ;  /* 0x000000050400728c */ /* 0x000fe2000bf06270 */
[C---:B------:R-:W-:Y:S01]  /*1cc0*/  FFMA R13, R42.reuse, R13, R12 ;  /* 0x0000000d2a0d7223 */ /* 0x040fe2000000000c */
[C---:B------:R-:W-:Y:S01]  /*1cd0*/  FFMA R33, R42.reuse, R33, R32 ;  /* 0x000000212a217223 */ /* 0x040fe20000000020 */
[C---:B------:R-:W-:Y:S01]  /*1ce0*/  FFMA R9, R42.reuse, R9, R43 ;  /* 0x000000092a097223 */ /* 0x040fe2000000002b */
[C---:B------:R-:W-:Y:S01]  /*1cf0*/  FFMA R17, R42.reuse, R17, R16 ;  /* 0x000000112a117223 */ /* 0x040fe20000000010 */
[C---:B------:R-:W-:Y:S01]  /*1d00*/  FFMA R21, R42.reuse, R21, R20 ;  /* 0x000000152a157223 */ /* 0x040fe20000000014 */
[C---:B------:R-:W-:Y:S01]  /*1d10*/  FFMA R25, R42.reuse, R25, R69 ;  /* 0x000000192a197223 */ /* 0x040fe20000000045 */
[----:B------:R-:W-:Y:S01]  /*1d20*/  FFMA R29, R42, R29, R28 ;  /* 0x0000001d2a1d7223 */ /* 0x000fe2000000001c */
[----:B------:R-:W-:-:S02]  /*1d30*/  MOV R12, UR12 ;  /* 0x0000000c000c7c02 */ /* 0x000fc40008000f00 */
[----:B------:R-:W-:Y:S02]  /*1d40*/  MOV R43, UR12 ;  /* 0x0000000c002b7c02 */ /* 0x000fe40008000f00 */
[----:B0-----:R-:W-:Y:S02]  /*1d50*/  MOV R5, UR12 ;  /* 0x0000000c00057c02 */ /* 0x001fe40008000f00 */
[C---:B------:R-:W-:Y:S02]  /*1d60*/  LEA R59, R12.reuse, R59, 0x5 ;  /* 0x0000003b0c3b7211 */ /* 0x040fe400078e28ff */
[C---:B------:R-:W-:Y:S02]  /*1d70*/  LEA R57, R12.reuse, R57, 0x5 ;  /* 0x000000390c397211 */ /* 0x040fe400078e28ff */
[C---:B------:R-:W-:Y:S02]  /*1d80*/  LEA R55, R12.reuse, R55, 0x5 ;  /* 0x000000370c377211 */ /* 0x040fe400078e28ff */
[----:B------:R-:W-:-:S02]  /*1d90*/  LEA R53, R12, R53, 0x5 ;  /* 0x000000350c357211 */ /* 0x000fc400078e28ff */
[C---:B------:R-:W-:Y:S02]  /*1da0*/  LEA R60, R43.reuse, R60, 0x5 ;  /* 0x0000003c2b3c7211 */ /* 0x040fe400078e28ff */
[----:B------:R-:W-:Y:S02]  /*1db0*/  LEA R58, R43, R58, 0x5 ;  /* 0x0000003a2b3a7211 */ /* 0x000fe400078e28ff */
[C---:B------:R-:W-:Y:S02]  /*1dc0*/  LEA R56, R5.reuse, R56, 0x5 ;  /* 0x0000003805387211 */ /* 0x040fe400078e28ff */
[----:B------:R-:W-:Y:S02]  /*1dd0*/  LEA R54, R5, R54, 0x5 ;  /* 0x0000003605367211 */ /* 0x000fe400078e28ff */
[----:B------:R-:W-:Y:S02]  /*1de0*/  IADD3 R52, PT, PT, R52, 0x20, RZ ;  /* 0x0000002034347810 */ /* 0x000fe40007ffe0ff */
[----:B------:R-:W-:Y:S01]  /*1df0*/  IADD3 R51, PT, PT, R51, 0x20, RZ ;  /* 0x0000002033337810 */ /* 0x000fe20007ffe0ff */
        /* <DEDUP_REMOVED lines=24> */
.L_x_16:
[----:B------:R-:W0:Y:S01]  /*1f80*/  LDC R8, c[0x0][0x39c] ;  /* 0x0000e700ff087b82 */ /* 0x000e220000000800 */
[----:B-12---:R-:W-:Y:S01]  /*1f90*/  LEA R3, R0, R3, 0x5 ;  /* 0x0000000300037211 */ /* 0x006fe200078e28ff */
[----:B0-----:R-:W-:-:S05]  /*1fa0*/  IMAD R4, R8, UR10, RZ ;  /* 0x0000000a08047c24 */ /* 0x001fca000f8e02ff */
[----:B------:R-:W-:-:S05]  /*1fb0*/  LEA R3, R4, R3, 0x5 ;  /* 0x0000000304037211 */ /* 0x000fca00078e28ff */
[----:B---3--:R-:W-:-:S04]  /*1fc0*/  IMAD R5, R2, R8, R3 ;  /* 0x0000000802057224 */ /* 0x008fc800078e0203 */
[--C-:B-----5:R-:W-:Y:S01]  /*1fd0*/  IMAD.WIDE R2, R5, 0x4, R62.reuse ;  /* 0x0000000405027825 */ /* 0x120fe200078e023e */
[CC--:B------:R-:W-:Y:S02]  /*1fe0*/  LEA R7, R8.reuse, R5.reuse, 0x2 ;  /* 0x0000000508077211 */ /* 0x0c0fe400078e10ff */
[CC--:B------:R-:W-:Y:S02]  /*1ff0*/  LEA R9, R8.reuse, R5.reuse, 0x3 ;  /* 0x0000000508097211 */ /* 0x0c0fe400078e18ff */
[C---:B------:R-:W-:Y:S01]  /*2000*/  LEA R11, R8.reuse, R5, 0x4 ;  /* 0x00000005080b7211 */ /* 0x040fe200078e20ff */
[--C-:B------:R-:W-:Y:S01]  /*2010*/  IMAD.WIDE R4, R7, 0x4, R62.reuse ;  /* 0x0000000407047825 */ /* 0x100fe200078e023e */
[----:B------:R0:W-:Y:S02]  /*2020*/  STG.E desc[UR8][R2.64], R25 ;  /* 0x0000001902007986 */ /* 0x0001e4000c101908 */
[C---:B------:R-:W-:Y:S01]  /*2030*/  LEA R13, R8.reuse, R11, 0x3 ;  /* 0x0000000b080d7211 */ /* 0x040fe200078e18ff */
[--C-:B------:R-:W-:Y:S01]  /*2040*/  IMAD.WIDE R6, R9, 0x4, R62.reuse ;  /* 0x0000000409067825 */ /* 0x100fe200078e023e */
[C---:B------:R-:W-:Y:S01]  /*2050*/  LEA R9, R8.reuse, R9, 0x2 ;  /* 0x0000000908097211 */ /* 0x040fe200078e10ff */
[----:B------:R-:W-:Y:S01]  /*2060*/  STG.E desc[UR8][R4.64], R16 ;  /* 0x0000001004007986 */ /* 0x000fe2000c101908 */
[C---:B------:R-:W-:Y:S01]  /*2070*/  LEA R19, R8.reuse, R11, 0x2 ;  /* 0x0000000b08137211 */ /* 0x040fe200078e10ff */
[--C-:B------:R-:W-:Y:S01]  /*2080*/  IMAD.WIDE R10, R11, 0x4, R62.reuse ;  /* 0x000000040b0a7825 */ /* 0x100fe200078e023e */
[----:B------:R-:W-:Y:S01]  /*2090*/  LEA R23, R8, R13, 0x2 ;  /* 0x0000000d08177211 */ /* 0x000fe200078e10ff */
[----:B------:R-:W-:Y:S02]  /*20a0*/  STG.E desc[UR8][R6.64], R14 ;  /* 0x0000000e06007986 */ /* 0x000fe4000c101908 */
[----:B------:R-:W-:-:S04]  /*20b0*/  IMAD.WIDE R8, R9, 0x4, R62 ;  /* 0x0000000409087825 */ /* 0x000fc800078e023e */
[--C-:B------:R-:W-:Y:S01]  /*20c0*/  IMAD.WIDE R18, R19, 0x4, R62.reuse ;  /* 0x0000000413127825 */ /* 0x100fe200078e023e */
[----:B------:R-:W-:Y:S03]  /*20d0*/  STG.E desc[UR8][R8.64], R21 ;  /* 0x0000001508007986 */ /* 0x000fe6000c101908 */
[--C-:B0-----:R-:W-:Y:S01]  /*20e0*/  IMAD.WIDE R2, R13, 0x4, R62.reuse ;  /* 0x000000040d027825 */ /* 0x101fe200078e023e */
[----:B------:R-:W-:Y:S03]  /*20f0*/  STG.E desc[UR8][R10.64], R12 ;  /* 0x0000000c0a007986 */ /* 0x000fe6000c101908 */
[----:B------:R-:W-:Y:S01]  /*2100*/  IMAD.WIDE R62, R23, 0x4, R62 ;  /* 0x00000004173e7825 */ /* 0x000fe200078e023e */
[----:B------:R-:W-:Y:S04]  /*2110*/  STG.E desc[UR8][R18.64], R17 ;  /* 0x0000001112007986 */ /* 0x000fe8000c101908 */
[----:B------:R-:W-:Y:S04]  /*2120*/  STG.E desc[UR8][R2.64], R15 ;  /* 0x0000000f02007986 */ /* 0x000fe8000c101908 */
[----:B------:R-:W-:Y:S01]  /*2130*/  STG.E desc[UR8][R62.64], R45 ;  /* 0x0000002d3e007986 */ /* 0x000fe2000c101908 */
[----:B------:R-:W-:Y:S05]  /*2140*/  EXIT ;  /* 0x000000000000794d */ /* 0x000fea0003800000 */
.L_x_18:
        /* <DEDUP_REMOVED lines=11> */
.L_x_24:


//--------------------- .nv.shared._Z17matrixMulCUDA128BILi128ELi16EEvPPfS1_S1_ii --------------------------
	.section	.nv.shared._Z17matrixMulCUDA128BILi128ELi16EEvPPfS1_S1_ii,"aw",@nobits
	.sectionflags	@""
	.align	4
.nv.shared._Z17matrixMulCUDA128BILi128ELi16EEvPPfS1_S1_ii:
	.zero		17408


//--------------------- .nv.shared.reserved.0     --------------------------
	.section	.nv.shared.reserved.0,"aw",@nobits
	.weak		__nv_reservedSMEM_offset_0_alias
	.size		__nv_reservedSMEM_offset_0_alias, 0, 64
	.other		__nv_reservedSMEM_offset_0_alias,@"STO_CUDA_RESERVED_SHARED STV_DEFAULT"
__nv_reservedSMEM_offset_0_alias:
	.zero		0
	.zero		64


//--------------------- .nv.shared._Z16matrixMulCUDA96BILi96ELi16EEvPPfS1_S1_ii --------------------------
	.section	.nv.shared._Z16matrixMulCUDA96BILi96ELi16EEvPPfS1_S1_ii,"aw",@nobits
	.sectionflags	@""
	.align	4
.nv.shared._Z16matrixMulCUDA96BILi96ELi16EEvPPfS1_S1_ii:
	.zero		13312


//--------------------- .nv.shared._Z16matrixMulCUDA64BILi64ELi16EEvPPfS1_S1_ii --------------------------
	.section	.nv.shared._Z16matrixMulCUDA64BILi64ELi16EEvPPfS1_S1_ii,"aw",@nobits
	.sectionflags	@""
	.align	4
.nv.shared._Z16matrixMulCUDA64BILi64ELi16EEvPPfS1_S1_ii:
	.zero		9216


//--------------------- .nv.shared._Z16matrixMulCUDA32BILi32ELi16EEvPPfS1_S1_ii --------------------------
	.section	.nv.shared._Z16matrixMulCUDA32BILi32ELi16EEvPPfS1_S1_ii,"aw",@nobits
	.sectionflags	@""
	.align	4
.nv.shared._Z16matrixMulCUDA32BILi32ELi16EEvPPfS1_S1_ii:
	.zero		5120


//--------------------- .nv.shared._Z16matrixMulCUDA16BILi16ELi16EEvPPfS1_S1_ii --------------------------
	.section	.nv.shared._Z16matrixMulCUDA16BILi16ELi16EEvPPfS1_S1_ii,"aw",@nobits
	.sectionflags	@""
	.align	4
.nv.shared._Z16matrixMulCUDA16BILi16ELi16EEvPPfS1_S1_ii:
	.zero		3072


//--------------------- .nv.shared._Z15matrixMulCUDA0BILi32EEvPPfS1_S1_ii --------------------------
	.section	.nv.shared._Z15matrixMulCUDA0BILi32EEvPPfS1_S1_ii,"aw",@nobits
	.sectionflags	@""
	.align	4
.nv.shared._Z15matrixMulCUDA0BILi32EEvPPfS1_S1_ii:
	.zero		9216


//--------------------- .nv.constant0._Z17matrixMulCUDA128BILi128ELi16EEvPPfS1_S1_ii --------------------------
	.section	.nv.constant0._Z17matrixMulCUDA128BILi128ELi16EEvPPfS1_S1_ii,"a",@progbits
	.sectionflags	@""
	.align	4
.nv.constant0._Z17matrixMulCUDA128BILi128ELi16EEvPPfS1_S1_ii:
	.zero		928


//--------------------- .nv.constant0._Z16matrixMulCUDA96BILi96ELi16EEvPPfS1_S1_ii --------------------------
	.section	.nv.constant0._Z16matrixMulCUDA96BILi96ELi16EEvPPfS1_S1_ii,"a",@progbits
	.sectionflags	@""
	.align	4
.nv.constant0._Z16matrixMulCUDA96BILi96ELi16EEvPPfS1_S1_ii:
	.zero		928


//--------------------- .nv.constant0._Z16matrixMulCUDA64BILi64ELi16EEvPPfS1_S1_ii --------------------------
	.section	.nv.constant0._Z16matrixMulCUDA64BILi64ELi16EEvPPfS1_S1_ii,"a",@progbits
	.sectionflags	@""
	.align	4
.nv.constant0._Z16matrixMulCUDA64BILi64ELi16EEvPPfS1_S1_ii:
	.zero		928


//--------------------- .nv.constant0._Z16matrixMulCUDA32BILi32ELi16EEvPPfS1_S1_ii --------------------------
	.section	.nv.constant0._Z16matrixMulCUDA32BILi32ELi16EEvPPfS1_S1_ii,"a",@progbits
	.sectionflags	@""
	.align	4
.nv.constant0._Z16matrixMulCUDA32BILi32ELi16EEvPPfS1_S1_ii:
	.zero		928


//--------------------- .nv.constant0._Z16matrixMulCUDA16BILi16ELi16EEvPPfS1_S1_ii --------------------------
	.section	.nv.constant0._Z16matrixMulCUDA16BILi16ELi16EEvPPfS1_S1_ii,"a",@progbits
	.sectionflags	@""
	.align	4
.nv.constant0._Z16matrixMulCUDA16BILi16ELi16EEvPPfS1_S1_ii:
	.zero		928


//--------------------- .nv.constant0._Z15matrixMulCUDA0BILi32EEvPPfS1_S1_ii --------------------------
	.section	.nv.constant0._Z15matrixMulCUDA0BILi32EEvPPfS1_S1_ii,"a",@progbits
	.sectionflags	@""
	.align	4
.nv.constant0._Z15matrixMulCUDA0BILi32EEvPPfS1_S1_ii:
	.zero		928


//--------------------- SYMBOLS --------------------------

	.type		.nv.reservedSmem.offset0,@object
	.size		.nv.reservedSmem.offset0,0x4
	.type		.nv.reservedSmem.cap,@object
	.size		.nv.reservedSmem.cap,0x4
